def attn_fwd(
    Q,
    K,
    V,
    Out,
    Lse,
    sm_scale,
    stride_qz,
    stride_qh,
    stride_qm,
    stride_qk,
    stride_kz,
    stride_kh,
    stride_kn,
    stride_kk,
    stride_vz,
    stride_vh,
    stride_vn,
    stride_vk,
    stride_oz,
    stride_oh,
    stride_om,
    stride_ok,
    seqlen_q,
    seqlen_k,
    BLOCK_M: tl.constexpr,
    BLOCK_N: tl.constexpr,
    HEAD_DIM: tl.constexpr,
    CAUSAL: tl.constexpr,
):
    start_m = tl.program_id(0)
    off_hz = tl.program_id(1)
    q_off = off_hz * stride_qh
    k_off = off_hz * stride_kh
    v_off = off_hz * stride_vh
    offs_m = start_m * BLOCK_M + tl.arange(0, BLOCK_M)
    offs_d = tl.arange(0, HEAD_DIM)
    offs_n = tl.arange(0, BLOCK_N)
    q_ptrs = Q + q_off + offs_m[:, None] * stride_qm + offs_d[None, :] * stride_qk
    k_ptrs = K + k_off + offs_d[:, None] * stride_kk + offs_n[None, :] * stride_kn
    v_ptrs = V + v_off + offs_n[:, None] * stride_vn + offs_d[None, :] * stride_vk
    m_i = tl.full([BLOCK_M], float("-inf"), dtype=tl.float32)
    l_i = tl.zeros([BLOCK_M], dtype=tl.float32) + 1.0
    acc = tl.zeros([BLOCK_M, HEAD_DIM], dtype=tl.float32)
    q = tl.load(q_ptrs)
    acc, l_i, m_i = _attn_fwd_inner(
        acc,
        l_i,
        m_i,
        q,
        k_ptrs,
        v_ptrs,
        sm_scale,
        stride_kn,
        stride_vn,
        start_m,
        seqlen_k,
        BLOCK_M,
        BLOCK_N,
        HEAD_DIM,
        CAUSAL,
    )
    acc = acc / l_i[:, None]
    lse = m_i + tl.math.log2(l_i) / 1.4426950408889634
    o_ptrs = (
        Out
        + off_hz * stride_oh
        + offs_m[:, None] * stride_om
        + offs_d[None, :] * stride_ok
    )
    tl.store(o_ptrs, acc.to(Out.dtype.element_ty))
    tl.store(Lse + off_hz * seqlen_q + offs_m, lse)

# config = {"BLOCK_M": 32, "BLOCK_N": 128, "HEAD_DIM": 512, "arch": "sm_100", "causal": false, "dtype": "fp8e4m3", "num_stages": 2, "num_warps": 4}
# arch = sm_100


// ===== COMPILED SASS (sm_100a) =====

	.target	sm_100a

	.elftype	@"ET_EXEC"


//--------------------- .note.nv.tkinfo           --------------------------
	.section	.note.nv.tkinfo,"",@"SHT_NOTE"
	.sectionflags	@"SHF_NOTE_NV_TKINFO"
	.tkinfo
        /*0018*/ 	.word	0x00000081
        /*0030*/ 	.string	""
        /*0030*/ 	.string	"ptxas-blackwell"
        /*0030*/ 	.string	"Cuda compilation tools, release 12.9, V12.9.86"
        /*0030*/ 	.string	"Build cuda_12.9.r12.9/compiler.36037853_0"
        /*0030*/ 	.string	"-v  -suppress-debug-info  -lineinfo  -arch sm_100a "



//--------------------- .note.nv.cuver            --------------------------
	.section	.note.nv.cuver,"",@"SHT_NOTE"
	.sectionflags	@"SHF_NOTE_NV_CUVER"
        /*0018*/ 	.short	0x0001
        /*001a*/ 	.short	0x0064
        /*001c*/ 	.short	0x0001
        /*001e*/ 	.short	0x0000
        /*0020*/ 	.short	0x0001
        /*0022*/ 	.short	0x0000


//--------------------- .nv.info                  --------------------------
	.section	.nv.info,"",@"SHT_CUDA_INFO"
	.align	4


	//----- nvinfo : EIATTR_REGCOUNT
	.align		4
        /*0000*/ 	.byte	0x04, 0x2f
        /*0002*/ 	.short	(.L_2 - .L_1)
	.align		4
.L_1:
        /*0004*/ 	.word	index@(attn_fwd)
        /*0008*/ 	.word	0x00000020


	//----- nvinfo : EIATTR_FRAME_SIZE
	.align		4
.L_2:
        /*000c*/ 	.byte	0x04, 0x11
        /*000e*/ 	.short	(.L_4 - .L_3)
	.align		4
.L_3:
        /*0010*/ 	.word	index@(attn_fwd)
        /*0014*/ 	.word	0x00003428


	//----- nvinfo : EIATTR_MIN_STACK_SIZE
	.align		4
.L_4:
        /*0018*/ 	.byte	0x04, 0x12
        /*001a*/ 	.short	(.L_6 - .L_5)
	.align		4
.L_5:
        /*001c*/ 	.word	index@(attn_fwd)
        /*0020*/ 	.word	0x00003428
.L_6:


//--------------------- .nv.info.attn_fwd         --------------------------
	.section	.nv.info.attn_fwd,"",@"SHT_CUDA_INFO"
	.sectionflags	@""
	.align	4


	//----- nvinfo : EIATTR_CUDA_API_VERSION
	.align		4
        /*0000*/ 	.byte	0x04, 0x37
        /*0002*/ 	.short	(.L_8 - .L_7)
.L_7:
        /*0004*/ 	.word	0x00000081


	//----- nvinfo : EIATTR_KPARAM_INFO
	.align		4
.L_8:
        /*0008*/ 	.byte	0x04, 0x17
        /*000a*/ 	.short	(.L_10 - .L_9)
.L_9:
        /*000c*/ 	.word	0x00000000
        /*0010*/ 	.short	0x0019
        /*0012*/ 	.short	0x0080
        /*0014*/ 	.byte	0x00, 0xf4, 0x21, 0x00


	//----- nvinfo : EIATTR_KPARAM_INFO
	.align		4
.L_10:
        /*0018*/ 	.byte	0x04, 0x17
        /*001a*/ 	.short	(.L_12 - .L_11)
.L_11:
        /*001c*/ 	.word	0x00000000
        /*0020*/ 	.short	0x0018
        /*0022*/ 	.short	0x0078
        /*0024*/ 	.byte	0x00, 0xf4, 0x21, 0x00


	//----- nvinfo : EIATTR_KPARAM_INFO
	.align		4
.L_12:
        /*0028*/ 	.byte	0x04, 0x17
        /*002a*/ 	.short	(.L_14 - .L_13)
.L_13:
        /*002c*/ 	.word	0x00000000
        /*0030*/ 	.short	0x0017
        /*0032*/ 	.short	0x0070
        /*0034*/ 	.byte	0x00, 0xf0, 0x11, 0x00


	//----- nvinfo : EIATTR_KPARAM_INFO
	.align		4
.L_14:
        /*0038*/ 	.byte	0x04, 0x17
        /*003a*/ 	.short	(.L_16 - .L_15)
.L_15:
        /*003c*/ 	.word	0x00000000
        /*0040*/ 	.short	0x0016
        /*0042*/ 	.short	0x006c
        /*0044*/ 	.byte	0x00, 0xf0, 0x11, 0x00


	//----- nvinfo : EIATTR_KPARAM_INFO
	.align		4
.L_16:
        /*0048*/ 	.byte	0x04, 0x17
        /*004a*/ 	.short	(.L_18 - .L_17)
.L_17:
        /*004c*/ 	.word	0x00000000
        /*0050*/ 	.short	0x0015
        /*0052*/ 	.short	0x0068
        /*0054*/ 	.byte	0x00, 0xf0, 0x11, 0x00


	//----- nvinfo : EIATTR_KPARAM_INFO
	.align		4
.L_18:
        /*0058*/ 	.byte	0x04, 0x17
        /*005a*/ 	.short	(.L_20 - .L_19)
.L_19:
        /*005c*/ 	.word	0x00000000
        /*0060*/ 	.short	0x0014
        /*0062*/ 	.short	0x0064
        /*0064*/ 	.byte	0x00, 0xf0, 0x11, 0x00


	//----- nvinfo : EIATTR_KPARAM_INFO
	.align		4
.L_20:
        /*0068*/ 	.byte	0x04, 0x17
        /*006a*/ 	.short	(.L_22 - .L_21)
.L_21:
        /*006c*/ 	.word	0x00000000
        /*0070*/ 	.short	0x0013
        /*0072*/ 	.short	0x0060
        /*0074*/ 	.byte	0x00, 0xf0, 0x11, 0x00


	//----- nvinfo : EIATTR_KPARAM_INFO
	.align		4
.L_22:
        /*0078*/ 	.byte	0x04, 0x17
        /*007a*/ 	.short	(.L_24 - .L_23)
.L_23:
        /*007c*/ 	.word	0x00000000
        /*0080*/ 	.short	0x0012
        /*0082*/ 	.short	0x005c
        /*0084*/ 	.byte	0x00, 0xf0, 0x11, 0x00


	//----- nvinfo : EIATTR_KPARAM_INFO
	.align		4
.L_24:
        /*0088*/ 	.byte	0x04, 0x17
        /*008a*/ 	.short	(.L_26 - .L_25)
.L_25:
        /*008c*/ 	.word	0x00000000
        /*0090*/ 	.short	0x0011
        /*0092*/ 	.short	0x0058
        /*0094*/ 	.byte	0x00, 0xf0, 0x11, 0x00


	//----- nvinfo : EIATTR_KPARAM_INFO
	.align		4
.L_26:
        /*0098*/ 	.byte	0x04, 0x17
        /*009a*/ 	.short	(.L_28 - .L_27)
.L_27:
        /*009c*/ 	.word	0x00000000
        /*00a0*/ 	.short	0x0010
        /*00a2*/ 	.short	0x0054
        /*00a4*/ 	.byte	0x00, 0xf0, 0x11, 0x00


	//----- nvinfo : EIATTR_KPARAM_INFO
	.align		4
.L_28:
        /*00a8*/ 	.byte	0x04, 0x17
        /*00aa*/ 	.short	(.L_30 - .L_29)
.L_29:
        /*00ac*/ 	.word	0x00000000
        /*00b0*/ 	.short	0x000f
        /*00b2*/ 	.short	0x0050
        /*00b4*/ 	.byte	0x00, 0xf0, 0x11, 0x00


	//----- nvinfo : EIATTR_KPARAM_INFO
	.align		4
.L_30:
        /*00b8*/ 	.byte	0x04, 0x17
        /*00ba*/ 	.short	(.L_32 - .L_31)
.L_31:
        /*00bc*/ 	.word	0x00000000
        /*00c0*/ 	.short	0x000e
        /*00c2*/ 	.short	0x004c
        /*00c4*/ 	.byte	0x00, 0xf0, 0x11, 0x00


	//----- nvinfo : EIATTR_KPARAM_INFO
	.align		4
.L_32:
        /*00c8*/ 	.byte	0x04, 0x17
        /*00ca*/ 	.short	(.L_34 - .L_33)
.L_33:
        /*00cc*/ 	.word	0x00000000
        /*00d0*/ 	.short	0x000d
        /*00d2*/ 	.short	0x0048
        /*00d4*/ 	.byte	0x00, 0xf0, 0x11, 0x00


	//----- nvinfo : EIATTR_KPARAM_INFO
	.align		4
.L_34:
        /*00d8*/ 	.byte	0x04, 0x17
        /*00da*/ 	.short	(.L_36 - .L_35)
.L_35:
        /*00dc*/ 	.word	0x00000000
        /*00e0*/ 	.short	0x000c
        /*00e2*/ 	.short	0x0044
        /*00e4*/ 	.byte	0x00, 0xf0, 0x11, 0x00


	//----- nvinfo : EIATTR_KPARAM_INFO
	.align		4
.L_36:
        /*00e8*/ 	.byte	0x04, 0x17
        /*00ea*/ 	.short	(.L_38 - .L_37)
.L_37:
        /*00ec*/ 	.word	0x00000000
        /*00f0*/ 	.short	0x000b
        /*00f2*/ 	.short	0x0040
        /*00f4*/ 	.byte	0x00, 0xf0, 0x11, 0x00


	//----- nvinfo : EIATTR_KPARAM_INFO
	.align		4
.L_38:
        /*00f8*/ 	.byte	0x04, 0x17
        /*00fa*/ 	.short	(.L_40 - .L_39)
.L_39:
        /*00fc*/ 	.word	0x00000000
        /*0100*/ 	.short	0x000a
        /*0102*/ 	.short	0x003c
        /*0104*/ 	.byte	0x00, 0xf0, 0x11, 0x00


	//----- nvinfo : EIATTR_KPARAM_INFO
	.align		4
.L_40:
        /*0108*/ 	.byte	0x04, 0x17
        /*010a*/ 	.short	(.L_42 - .L_41)
.L_41:
        /*010c*/ 	.word	0x00000000
        /*0110*/ 	.short	0x0009
        /*0112*/ 	.short	0x0038
        /*0114*/ 	.byte	0x00, 0xf0, 0x11, 0x00


	//----- nvinfo : EIATTR_KPARAM_INFO
	.align		4
.L_42:
        /*0118*/ 	.byte	0x04, 0x17
        /*011a*/ 	.short	(.L_44 - .L_43)
.L_43:
        /*011c*/ 	.word	0x00000000
        /*0120*/ 	.short	0x0008
        /*0122*/ 	.short	0x0034
        /*0124*/ 	.byte	0x00, 0xf0, 0x11, 0x00


	//----- nvinfo : EIATTR_KPARAM_INFO
	.align		4
.L_44:
        /*0128*/ 	.byte	0x04, 0x17
        /*012a*/ 	.short	(.L_46 - .L_45)
.L_45:
        /*012c*/ 	.word	0x00000000
        /*0130*/ 	.short	0x0007
        /*0132*/ 	.short	0x0030
        /*0134*/ 	.byte	0x00, 0xf0, 0x11, 0x00


	//----- nvinfo : EIATTR_KPARAM_INFO
	.align		4
.L_46:
        /*0138*/ 	.byte	0x04, 0x17
        /*013a*/ 	.short	(.L_48 - .L_47)
.L_47:
        /*013c*/ 	.word	0x00000000
        /*0140*/ 	.short	0x0006
        /*0142*/ 	.short	0x002c
        /*0144*/ 	.byte	0x00, 0xf0, 0x11, 0x00


	//----- nvinfo : EIATTR_KPARAM_INFO
	.align		4
.L_48:
        /*0148*/ 	.byte	0x04, 0x17
        /*014a*/ 	.short	(.L_50 - .L_49)
.L_49:
        /*014c*/ 	.word	0x00000000
        /*0150*/ 	.short	0x0005
        /*0152*/ 	.short	0x0028
        /*0154*/ 	.byte	0x00, 0xf0, 0x11, 0x00


	//----- nvinfo : EIATTR_KPARAM_INFO
	.align		4
.L_50:
        /*0158*/ 	.byte	0x04, 0x17
        /*015a*/ 	.short	(.L_52 - .L_51)
.L_51:
        /*015c*/ 	.word	0x00000000
        /*0160*/ 	.short	0x0004
        /*0162*/ 	.short	0x0020
        /*0164*/ 	.byte	0x00, 0xf4, 0x21, 0x00


	//----- nvinfo : EIATTR_KPARAM_INFO
	.align		4
.L_52:
        /*0168*/ 	.byte	0x04, 0x17
        /*016a*/ 	.short	(.L_54 - .L_53)
.L_53:
        /*016c*/ 	.word	0x00000000
        /*0170*/ 	.short	0x0003
        /*0172*/ 	.short	0x0018
        /*0174*/ 	.byte	0x00, 0xf4, 0x21, 0x00


	//----- nvinfo : EIATTR_KPARAM_INFO
	.align		4
.L_54:
        /*0178*/ 	.byte	0x04, 0x17
        /*017a*/ 	.short	(.L_56 - .L_55)
.L_55:
        /*017c*/ 	.word	0x00000000
        /*0180*/ 	.short	0x0002
        /*0182*/ 	.short	0x0010
        /*0184*/ 	.byte	0x00, 0xf4, 0x21, 0x00


	//----- nvinfo : EIATTR_KPARAM_INFO
	.align		4
.L_56:
        /*0188*/ 	.byte	0x04, 0x17
        /*018a*/ 	.short	(.L_58 - .L_57)
.L_57:
        /*018c*/ 	.word	0x00000000
        /*0190*/ 	.short	0x0001
        /*0192*/ 	.short	0x0008
        /*0194*/ 	.byte	0x00, 0xf4, 0x21, 0x00


	//----- nvinfo : EIATTR_KPARAM_INFO
	.align		4
.L_58:
        /*0198*/ 	.byte	0x04, 0x17
        /*019a*/ 	.short	(.L_60 - .L_59)
.L_59:
        /*019c*/ 	.word	0x00000000
        /*01a0*/ 	.short	0x0000
        /*01a2*/ 	.short	0x0000
        /*01a4*/ 	.byte	0x00, 0xf4, 0x21, 0x00


	//----- nvinfo : EIATTR_SPARSE_MMA_MASK
	.align		4
.L_60:
        /*01a8*/ 	.byte	0x03, 0x50
        /*01aa*/ 	.short	0x0000


	//----- nvinfo : EIATTR_MAXREG_COUNT
	.align		4
        /*01ac*/ 	.byte	0x03, 0x1b
        /*01ae*/ 	.short	0x00ff


	//----- nvinfo : EIATTR_NUM_BARRIERS
	.align		4
        /*01b0*/ 	.byte	0x02, 0x4c
        /*01b2*/ 	.byte	0x01
	.zero		1


	//----- nvinfo : EIATTR_ANNOTATIONS
	.align		4
        /*01b4*/ 	.byte	0x04, 0x55
        /*01b6*/ 	.short	(.L_62 - .L_61)


	//   ....[0]....
.L_61:
        /*01b8*/ 	.word	0x00000001
        /*01bc*/ 	.byte	0x10, 0x01, 0x00, 0x00, 0x01, 0x00, 0x00, 0x00, 0xb0, 0x05, 0x00, 0x00, 0x01, 0x00, 0x00, 0x00
        /* <DEDUP_REMOVED lines=3342> */
        /*d2ac*/ 	.byte	0xf0, 0x83, 0x03, 0x00, 0x01, 0x00, 0x00, 0x00, 0x80, 0x84, 0x03, 0x00


	//----- nvinfo : EIATTR_COOP_GROUP_MASK_REGIDS
	.align		4
.L_62:
        /*d2b8*/ 	.byte	0x04, 0x29
        /*d2ba*/ 	.short	(.L_64 - .L_63)


	//   ....[0]....
.L_63:
        /*d2bc*/ 	.word	0xffffffff


	//   ....[1]....
        /*d2c0*/ 	.word	0xffffffff


	//   ....[2]....
        /*d2c4*/ 	.word	0xffffffff


	//   ....[3]....
        /*d2c8*/ 	.word	0xffffffff


	//   ....[4]....
        /*d2cc*/ 	.word	0xffffffff


	//   ....[5]....
        /*d2d0*/ 	.word	0xffffffff


	//   ....[6]....
        /*d2d4*/ 	.word	0xffffffff


	//   ....[7]....
        /*d2d8*/ 	.word	0xffffffff


	//   ....[8]....
        /*d2dc*/ 	.word	0xffffffff


	//   ....[9]....
        /*d2e0*/ 	.word	0xffffffff


	//   ....[10]....
        /*d2e4*/ 	.word	0xffffffff


	//   ....[11]....
        /*d2e8*/ 	.word	0xffffffff


	//   ....[12]....
        /*d2ec*/ 	.word	0xffffffff


	//   ....[13]....
        /*d2f0*/ 	.word	0xffffffff


	//   ....[14]....
        /*d2f4*/ 	.word	0xffffffff


	//   ....[15]....
        /*d2f8*/ 	.word	0xffffffff


	//   ....[16]....
        /*d2fc*/ 	.word	0xffffffff


	//   ....[17]....
        /*d300*/ 	.word	0xffffffff


	//   ....[18]....
        /*d304*/ 	.word	0xffffffff


	//   ....[19]....
        /*d308*/ 	.word	0xffffffff


	//----- nvinfo : EIATTR_COOP_GROUP_INSTR_OFFSETS
	.align		4
.L_64:
        /*d30c*/ 	.byte	0x04, 0x28
        /*d30e*/ 	.short	(.L_66 - .L_65)


	//   ....[0]....
.L_65:
        /*d310*/ 	.word	0x00040210


	//   ....[1]....
        /*d314*/ 	.word	0x00040220


	//   ....[2]....
        /*d318*/ 	.word	0x00040280


	//   ....[3]....
        /*d31c*/ 	.word	0x00040290


	//   ....[4]....
        /*d320*/ 	.word	0x000402e0


	//   ....[5]....
        /*d324*/ 	.word	0x00040300


	//   ....[6]....
        /*d328*/ 	.word	0x00040310


	//   ....[7]....
        /*d32c*/ 	.word	0x00040320


	//   ....[8]....
        /*d330*/ 	.word	0x000404b0


	//   ....[9]....
        /*d334*/ 	.word	0x000404d0


	//   ....[10]....
        /*d338*/ 	.word	0x00041260


	//   ....[11]....
        /*d33c*/ 	.word	0x000412f0


	//   ....[12]....
        /*d340*/ 	.word	0x00041300


	//   ....[13]....
        /*d344*/ 	.word	0x00041310


	//   ....[14]....
        /*d348*/ 	.word	0x00041340


	//   ....[15]....
        /*d34c*/ 	.word	0x000413b0


	//   ....[16]....
        /*d350*/ 	.word	0x000413c0


	//   ....[17]....
        /*d354*/ 	.word	0x000413d0


	//   ....[18]....
        /*d358*/ 	.word	0x000414a0


	//   ....[19]....
        /*d35c*/ 	.word	0x000414c0


	//----- nvinfo : EIATTR_VRC_CTA_INIT_COUNT
	.align		4
.L_66:
        /*d360*/ 	.byte	0x02, 0x4a
	.zero		1
	.zero		1


	//----- nvinfo : EIATTR_EXIT_INSTR_OFFSETS
	.align		4
        /*d364*/ 	.byte	0x04, 0x1c
        /*d366*/ 	.short	(.L_68 - .L_67)


	//   ....[0]....
.L_67:
        /*d368*/ 	.word	0x00072ca0


	//   ....[1]....
        /*d36c*/ 	.word	0x00072ce0


	//----- nvinfo : EIATTR_REQNTID
	.align		4
.L_68:
        /*d370*/ 	.byte	0x04, 0x10
        /*d372*/ 	.short	(.L_70 - .L_69)
.L_69:
        /*d374*/ 	.word	0x00000080
        /*d378*/ 	.word	0x00000001
        /*d37c*/ 	.word	0x00000001


	//----- nvinfo : EIATTR_CBANK_PARAM_SIZE
	.align		4
.L_70:
        /*d380*/ 	.byte	0x03, 0x19
        /*d382*/ 	.short	0x0088


	//----- nvinfo : EIATTR_PARAM_CBANK
	.align		4
        /*d384*/ 	.byte	0x04, 0x0a
        /*d386*/ 	.short	(.L_72 - .L_71)
	.align		4
.L_71:
        /*d388*/ 	.word	index@(.nv.constant0.attn_fwd)
        /*d38c*/ 	.short	0x0380
        /*d38e*/ 	.short	0x0088


	//----- nvinfo : EIATTR_SW_WAR
	.align		4
.L_72:
        /*d390*/ 	.byte	0x04, 0x36
        /*d392*/ 	.short	(.L_74 - .L_73)
.L_73:
        /*d394*/ 	.word	0x00000008
.L_74:


//--------------------- .nv.compat                --------------------------
	.section	.nv.compat,"",@"SHT_CUDA_COMPAT_INFO"
	.align	4
        /*0000*/ 	.byte	0x02, 0x02, 0x02, 0x00, 0x02, 0x05, 0x05, 0x00, 0x02, 0x03, 0x00, 0x00, 0x02, 0x06, 0x01, 0x00


//--------------------- .nv.callgraph             --------------------------
	.section	.nv.callgraph,"",@"SHT_CUDA_CALLGRAPH"
	.align	4
	.sectionentsize	8
	.align		4
        /*0000*/ 	.word	0x00000000
	.align		4
        /*0004*/ 	.word	0xffffffff
	.align		4
        /*0008*/ 	.word	0x00000000
	.align		4
        /*000c*/ 	.word	0xfffffffe
	.align		4
        /*0010*/ 	.word	0x00000000
	.align		4
        /*0014*/ 	.word	0xfffffffd
	.align		4
        /*0018*/ 	.word	0x00000000
	.align		4
        /*001c*/ 	.word	0xfffffffc


//--------------------- .nv.constant4             --------------------------
	.section	.nv.constant4,"a",@progbits
	.align	8
	.align		8
.nv.constant4:
        /*0000*/ 	.dword	_$_str


//--------------------- .text.attn_fwd            --------------------------
	.section	.text.attn_fwd,"ax",@progbits
	.align	128
        .global         attn_fwd
        .type           attn_fwd,@function
        .size           attn_fwd,(.L_x_3 - attn_fwd)
        .other          attn_fwd,@"STO_CUDA_ENTRY STV_DEFAULT"
attn_fwd:
.text.attn_fwd:
[----:B------:R-:W0:Y:S01]  /*0000*/  LDC R1, c[0x0][0x37c] ;  /* 0x0000df00ff017b82 */ /* 0x000e220000000800 */
[----:B------:R-:W1:Y:S07]  /*0010*/  S2R R4, SR_TID.X ;  /* 0x0000000000047919 */ /* 0x000e6e0000002100 */
[----:B------:R-:W2:Y:S01]  /*0020*/  S2UR UR9, SR_CTAID.Y ;  /* 0x00000000000979c3 */ /* 0x000ea20000002600 */
[----:B------:R-:W2:Y:S01]  /*0030*/  LDCU.64 UR4, c[0x0][0x3b0] ;  /* 0x00007600ff0477ac */ /* 0x000ea20008000a00 */
[----:B0-----:R-:W-:Y:S01]  /*0040*/  VIADD R1, R1, 0xffffcbd8 ;  /* 0xffffcbd801017836 */ /* 0x001fe20000000000 */
[----:B------:R-:W0:Y:S01]  /*0050*/  S2R R3, SR_CTAID.X ;  /* 0x0000000000037919 */ /* 0x000e220000002500 */
[----:B------:R-:W3:Y:S04]  /*0060*/  LDCU.64 UR12, c[0x0][0x358] ;  /* 0x00006b00ff0c77ac */ /* 0x000ee80008000a00 */
[----:B------:R-:W4:Y:S08]  /*0070*/  LDC R12, c[0x0][0x3b8] ;  /* 0x0000ee00ff0c7b82 */ /* 0x000f300000000800 */
[----:B------:R-:W5:Y:S01]  /*0080*/  LDC.64 R14, c[0x0][0x380] ;  /* 0x0000e000ff0e7b82 */ /* 0x000f620000000a00 */
[----:B--2---:R-:W-:Y:S01]  /*0090*/  UIMAD UR4, UR9, UR4, URZ ;  /* 0x00000004090472a4 */ /* 0x004fe2000f8e02ff */
[----:B-1----:R-:W-:-:S02]  /*00a0*/  LOP3.LUT R0, R4, 0x1f, RZ, 0xc0, !PT ;  /* 0x0000001f04007812 */ /* 0x002fc400078ec0ff */
[----:B------:R-:W-:-:S03]  /*00b0*/  SHF.R.U32.HI R5, RZ, 0x5, R4 ;  /* 0x00000005ff057819 */ /* 0x000fc60000011604 */
[----:B0-----:R-:W-:Y:S01]  /*00c0*/  IMAD R2, R3, 0x20, R0 ;  /* 0x0000002003027824 */ /* 0x001fe200078e0200 */
[----:B------:R-:W-:-:S03]  /*00d0*/  SGXT.U32 R5, R5, 0x2 ;  /* 0x000000020505781a */ /* 0x000fc60000000000 */
[----:B------:R-:W-:Y:S01]  /*00e0*/  IMAD R3, R2, UR5, RZ ;  /* 0x0000000502037c24 */ /* 0x000fe2000f8e02ff */
[----:B------:R-:W-:Y:S01]  /*00f0*/  USHF.R.S32.HI UR5, URZ, 0x1f, UR4 ;  /* 0x0000001fff057899 */ /* 0x000fe20008011404 */
[----:B----4-:R-:W-:Y:S01]  /*0100*/  IMAD R5, R5, R12, RZ ;  /* 0x0000000c05057224 */ /* 0x010fe200078e02ff */
[----:B------:R0:W-:Y:S02]  /*0110*/  STL [R1+0x2910], R2 ;  /* 0x0029100201007387 */ /* 0x0001e40000100800 */
[----:B-----5:R-:W-:Y:S02]  /*0120*/  IADD3 R18, P0, P1, R3, UR4, R14 ;  /* 0x0000000403127c10 */ /* 0x020fe4000f91e00e */
[----:B------:R-:W-:Y:S01]  /*0130*/  SHF.R.S32.HI R0, RZ, 0x1f, R3 ;  /* 0x0000001fff007819 */ /* 0x000fe20000011403 */
[----:B------:R-:W-:-:S03]  /*0140*/  IMAD R3, R12, 0x4, R5 ;  /* 0x000000040c037824 */ /* 0x000fc600078e0205 */
[----:B------:R-:W-:Y:S01]  /*0150*/  IADD3.X R15, PT, PT, R0, UR5, R15, P0, P1 ;  /* 0x00000005000f7c10 */ /* 0x000fe200087e240f */
[C---:B------:R-:W-:Y:S01]  /*0160*/  IMAD R7, R12.reuse, 0x4, R3 ;  /* 0x000000040c077824 */ /* 0x040fe200078e0203 */
[-C--:B------:R-:W-:Y:S02]  /*0170*/  IADD3 R8, P0, PT, R5, R18.reuse, RZ ;  /* 0x0000001205087210 */ /* 0x080fe40007f1e0ff */
[-C--:B------:R-:W-:Y:S01]  /*0180*/  IADD3 R4, P1, PT, R3, R18.reuse, RZ ;  /* 0x0000001203047210 */ /* 0x080fe20007f3e0ff */
[C---:B------:R-:W-:Y:S01]  /*0190*/  IMAD R11, R12.reuse, 0x4, R7 ;  /* 0x000000040c0b7824 */ /* 0x040fe200078e0207 */
[-C--:B------:R-:W-:Y:S02]  /*01a0*/  LEA.HI.X.SX32 R9, R5, R15.reuse, 0x1, P0 ;  /* 0x0000000f05097211 */ /* 0x080fe400000f0eff */
[----:B------:R-:W-:Y:S01]  /*01b0*/  IADD3 R6, P0, PT, R7, R18, RZ ;  /* 0x0000001207067210 */ /* 0x000fe20007f1e0ff */
[----:B------:R-:W-:Y:S01]  /*01c0*/  IMAD R13, R12, 0x4, R11 ;  /* 0x000000040c0d7824 */ /* 0x000fe200078e020b */
[----:B------:R-:W-:-:S02]  /*01d0*/  LEA.HI.X.SX32 R5, R3, R15, 0x1, P1 ;  /* 0x0000000f03057211 */ /* 0x000fc400008f0eff */
[-C--:B------:R-:W-:Y:S01]  /*01e0*/  LEA.HI.X.SX32 R7, R7, R15.reuse, 0x1, P0 ;  /* 0x0000000f07077211 */ /* 0x080fe200000f0eff */
[C---:B------:R-:W-:Y:S01]  /*01f0*/  IMAD R17, R12.reuse, 0x4, R13 ;  /* 0x000000040c117824 */ /* 0x040fe200078e020d */
[CC--:B------:R-:W-:Y:S01]  /*0200*/  IADD3 R10, P0, PT, R11.reuse, R18.reuse, RZ ;  /* 0x000000120b0a7210 */ /* 0x0c0fe20007f1e0ff */
[----:B---3--:R1:W2:Y:S02]  /*0210*/  LDG.E.U8 R0, desc[UR12][R4.64] ;  /* 0x0000000c04007981 */ /* 0x0082a4000c1e1100 */
[----:B------:R-:W-:Y:S01]  /*0220*/  IMAD R19, R12, 0x4, R17 ;  /* 0x000000040c137824 */ /* 0x000fe200078e0211 */
[----:B------:R-:W-:Y:S01]  /*0230*/  LEA.HI.X.SX32 R11, R11, R15, 0x1, P0 ;  /* 0x0000000f0b0b7211 */ /* 0x000fe200000f0eff */
[----:B------:R3:W2:Y:S01]  /*0240*/  LDG.E.U8 R3, desc[UR12][R8.64] ;  /* 0x0000000c08037981 */ /* 0x0006a2000c1e1100 */
[----:B------:R-:W-:-:S03]  /*0250*/  IADD3 R24, P0, PT, R13, R18, RZ ;  /* 0x000000120d187210 */ /* 0x000fc60007f1e0ff */
[----:B------:R4:W5:Y:S01]  /*0260*/  LDG.E.U8 R14, desc[UR12][R10.64] ;  /* 0x0000000c0a0e7981 */ /* 0x000962000c1e1100 */
[-C--:B------:R-:W-:Y:S01]  /*0270*/  LEA.HI.X.SX32 R25, R13, R15.reuse, 0x1, P0 ;  /* 0x0000000f0d197211 */ /* 0x080fe200000f0eff */
[C---:B-1----:R-:W-:Y:S01]  /*0280*/  IMAD R5, R12.reuse, 0x4, R19 ;  /* 0x000000040c057824 */ /* 0x042fe200078e0213 */
[CC--:B------:R-:W-:Y:S01]  /*0290*/  IADD3 R22, P0, PT, R19.reuse, R18.reuse, RZ ;  /* 0x0000001213167210 */ /* 0x0c0fe20007f1e0ff */
[----:B0-----:R-:W5:Y:S02]  /*02a0*/  LDG.E.U8 R2, desc[UR12][R6.64] ;  /* 0x0000000c06027981 */ /* 0x001f64000c1e1100 */
[----:B------:R-:W-:Y:S01]  /*02b0*/  IMAD R13, R12, 0x4, R5 ;  /* 0x000000040c0d7824 */ /* 0x000fe200078e0205 */
[----:B------:R-:W-:Y:S01]  /*02c0*/  LEA.HI.X.SX32 R23, R19, R15, 0x1, P0 ;  /* 0x0000000f13177211 */ /* 0x000fe200000f0eff */
[----:B------:R-:W2:Y:S01]  /*02d0*/  LDG.E.U8 R4, desc[UR12][R24.64] ;  /* 0x0000000c18047981 */ /* 0x000ea2000c1e1100 */
[----:B---3--:R-:W-:-:S04]  /*02e0*/  IADD3 R8, P0, PT, R5, R18, RZ ;  /* 0x0000001205087210 */ /* 0x008fc80007f1e0ff */
[-C--:B------:R-:W-:Y:S02]  /*02f0*/  LEA.HI.X.SX32 R9, R5, R15.reuse, 0x1, P0 ;  /* 0x0000000f05097211 */ /* 0x080fe400000f0eff */
[CC--:B----4-:R-:W-:Y:S01]  /*0300*/  IADD3 R10, P0, PT, R13.reuse, R18.reuse, RZ ;  /* 0x000000120d0a7210 */ /* 0x0d0fe20007f1e0ff */
[----:B------:R-:W3:Y:S03]  /*0310*/  LDG.E.U8 R5, desc[UR12][R22.64] ;  /* 0x0000000c16057981 */ /* 0x000ee6000c1e1100 */
[----:B------:R-:W-:Y:S01]  /*0320*/  LEA.HI.X.SX32 R11, R13, R15, 0x1, P0 ;  /* 0x0000000f0d0b7211 */ /* 0x000fe200000f0eff */
[----:B------:R0:W3:Y:S04]  /*0330*/  LDG.E.U8 R6, desc[UR12][R8.64] ;  /* 0x0000000c08067981 */ /* 0x0000e8000c1e1100 */
[----:B------:R-:W4:Y:S01]  /*0340*/  LDG.E.U8 R23, desc[UR12][R10.64] ;  /* 0x0000000c0a177981 */ /* 0x000f22000c1e1100 */
[----:B------:R-:W-:-:S04]  /*0350*/  IADD3 R20, P1, PT, R17, R18, RZ ;  /* 0x0000001211147210 */ /* 0x000fc80007f3e0ff */
[----:B------:R-:W-:Y:S01]  /*0360*/  LEA.HI.X.SX32 R21, R17, R15, 0x1, P1 ;  /* 0x0000000f11157211 */ /* 0x000fe200008f0eff */
[----:B------:R-:W-:-:S04]  /*0370*/  IMAD R17, R12, 0x4, R13 ;  /* 0x000000040c117824 */ /* 0x000fc800078e020d */
[C---:B------:R-:W-:Y:S01]  /*0380*/  IMAD R19, R12.reuse, 0x4, R17 ;  /* 0x000000040c137824 */ /* 0x040fe200078e0211 */
[----:B------:R1:W2:Y:S04]  /*0390*/  LDG.E.U8 R7, desc[UR12][R20.64] ;  /* 0x0000000c14077981 */ /* 0x0002a8000c1e1100 */
[----:B0-----:R-:W-:Y:S01]  /*03a0*/  IADD3 R8, P0, PT, R19, R18, RZ ;  /* 0x0000001213087210 */ /* 0x001fe20007f1e0ff */
[----:B-1----:R-:W-:-:S03]  /*03b0*/  IMAD R21, R12, 0x4, R19 ;  /* 0x000000040c157824 */ /* 0x002fc600078e0213 */
[-C--:B------:R-:W-:Y:S02]  /*03c0*/  LEA.HI.X.SX32 R9, R19, R15.reuse, 0x1, P0 ;  /* 0x0000000f13097211 */ /* 0x080fe400000f0eff */
[-C--:B------:R-:W-:Y:S01]  /*03d0*/  IADD3 R16, P1, PT, R17, R18.reuse, RZ ;  /* 0x0000001211107210 */ /* 0x080fe20007f3e0ff */
[C---:B------:R-:W-:Y:S01]  /*03e0*/  IMAD R13, R12.reuse, 0x4, R21 ;  /* 0x000000040c0d7824 */ /* 0x040fe200078e0215 */
[-C--:B------:R-:W-:Y:S01]  /*03f0*/  IADD3 R10, P0, PT, R21, R18.reuse, RZ ;  /* 0x00000012150a7210 */ /* 0x080fe20007f1e0ff */
[----:B------:R0:W2:Y:S01]  /*0400*/  LDG.E.U8 R28, desc[UR12][R8.64] ;  /* 0x0000000c081c7981 */ /* 0x0000a2000c1e1100 */
[-C--:B------:R-:W-:Y:S02]  /*0410*/  LEA.HI.X.SX32 R17, R17, R15.reuse, 0x1, P1 ;  /* 0x0000000f11117211 */ /* 0x080fe400008f0eff */
[-C--:B------:R-:W-:Y:S01]  /*0420*/  LEA.HI.X.SX32 R11, R21, R15.reuse, 0x1, P0 ;  /* 0x0000000f150b7211 */ /* 0x080fe200000f0eff */
[C---:B------:R-:W-:Y:S02]  /*0430*/  IMAD R21, R12.reuse, 0x4, R13 ;  /* 0x000000040c157824 */ /* 0x040fe400078e020d */
[----:B------:R1:W2:Y:S02]  /*0440*/  LDG.E.U8 R29, desc[UR12][R16.64] ;  /* 0x0000000c101d7981 */ /* 0x0002a4000c1e1100 */
[C---:B------:R-:W-:Y:S01]  /*0450*/  IMAD R19, R12.reuse, 0x4, R21 ;  /* 0x000000040c137824 */ /* 0x040fe200078e0215 */
[CC--:B0-----:R-:W-:Y:S01]  /*0460*/  IADD3 R8, P0, PT, R13.reuse, R18.reuse, RZ ;  /* 0x000000120d087210 */ /* 0x0c1fe20007f1e0ff */
[----:B------:R0:W3:Y:S03]  /*0470*/  LDG.E.U8 R26, desc[UR12][R10.64] ;  /* 0x0000000c0a1a7981 */ /* 0x0000e6000c1e1100 */
[----:B------:R-:W-:Y:S01]  /*0480*/  LEA.HI.X.SX32 R9, R13, R15, 0x1, P0 ;  /* 0x0000000f0d097211 */ /* 0x000fe200000f0eff */
[----:B------:R-:W-:Y:S01]  /*0490*/  IMAD R13, R12, 0x4, R19 ;  /* 0x000000040c0d7824 */ /* 0x000fe200078e0213 */
[----:B-1----:R-:W-:-:S03]  /*04a0*/  IADD3 R16, P1, PT, R21, R18, RZ ;  /* 0x0000001215107210 */ /* 0x002fc60007f3e0ff */
[----:B------:R1:W5:Y:S01]  /*04b0*/  LDG.E.U8 R25, desc[UR12][R8.64] ;  /* 0x0000000c08197981 */ /* 0x000362000c1e1100 */
[----:B0-----:R-:W-:Y:S02]  /*04c0*/  IADD3 R10, P0, PT, R19, R18, RZ ;  /* 0x00000012130a7210 */ /* 0x001fe40007f1e0ff */
[-C--:B------:R-:W-:Y:S02]  /*04d0*/  LEA.HI.X.SX32 R17, R21, R15.reuse, 0x1, P1 ;  /* 0x0000000f15117211 */ /* 0x080fe400008f0eff */
[----:B------:R-:W-:-:S03]  /*04e0*/  LEA.HI.X.SX32 R11, R19, R15, 0x1, P0 ;  /* 0x0000000f130b7211 */ /* 0x000fc600000f0eff */
[----:B------:R0:W5:Y:S01]  /*04f0*/  LDG.E.U8 R22, desc[UR12][R16.64] ;  /* 0x0000000c10167981 */ /* 0x000162000c1e1100 */
[C---:B-1----:R-:W-:Y:S01]  /*0500*/  IADD3 R8, P0, PT, R13.reuse, R18, RZ ;  /* 0x000000120d087210 */ /* 0x042fe20007f1e0ff */
[----:B------:R-:W-:Y:S02]  /*0510*/  IMAD R19, R12, 0x4, R13 ;  /* 0x000000040c137824 */ /* 0x000fe400078e020d */
[----:B------:R1:W5:Y:S01]  /*0520*/  LDG.E.U8 R27, desc[UR12][R10.64] ;  /* 0x0000000c0a1b7981 */ /* 0x000362000c1e1100 */
[----:B------:R-:W-:-:S05]  /*0530*/  LEA.HI.X.SX32 R9, R13, R15, 0x1, P0 ;  /* 0x0000000f0d097211 */ /* 0x000fca00000f0eff */
[----:B------:R4:W5:Y:S01]  /*0540*/  LDG.E.U8 R24, desc[UR12][R8.64] ;  /* 0x0000000c08187981 */ /* 0x000962000c1e1100 */
[----:B0-----:R-:W-:Y:S01]  /*0550*/  IADD3 R16, P0, PT, R19, R18, RZ ;  /* 0x0000001213107210 */ /* 0x001fe20007f1e0ff */
[----:B------:R-:W-:-:S03]  /*0560*/  IMAD R20, R12, 0x4, R19 ;  /* 0x000000040c147824 */ /* 0x000fc600078e0213 */
[----:B------:R-:W-:Y:S02]  /*0570*/  LEA.HI.X.SX32 R17, R19, R15, 0x1, P0 ;  /* 0x0000000f13117211 */ /* 0x000fe400000f0eff */
[----:B-1----:R-:W-:-:S04]  /*0580*/  IADD3 R10, P1, PT, R20, R18, RZ ;  /* 0x00000012140a7210 */ /* 0x002fc80007f3e0ff */
[----:B------:R-:W-:-:S05]  /*0590*/  LEA.HI.X.SX32 R11, R20, R15, 0x1, P1 ;  /* 0x0000000f140b7211 */ /* 0x000fca00008f0eff */
[----:B------:R-:W5:Y:S04]  /*05a0*/  LDG.E.U8 R21, desc[UR12][R10.64] ;  /* 0x0000000c0a157981 */ /* 0x000f68000c1e1100 */
[----:B----4-:R0:W-:Y:S04]  /*05b0*/  STL [R1+0x1c8], R23 ;  /* 0x0001c81701007387 */ /* 0x0101e80000100800 */
[----:B0-----:R0:W4:Y:S01]  /*05c0*/  LDG.E.U8 R23, desc[UR12][R16.64] ;  /* 0x0000000c10177981 */ /* 0x001122000c1e1100 */
[----:B------:R-:W-:-:S04]  /*05d0*/  IMAD R13, R12, 0x4, R20 ;  /* 0x000000040c0d7824 */ /* 0x000fc800078e0214 */
[----:B------:R-:W-:Y:S01]  /*05e0*/  IMAD R19, R12, 0x4, R13 ;  /* 0x000000040c137824 */ /* 0x000fe200078e020d */
[----:B------:R-:W-:-:S04]  /*05f0*/  IADD3 R8, P0, PT, R13, R18, RZ ;  /* 0x000000120d087210 */ /* 0x000fc80007f1e0ff */
[----:B------:R-:W-:Y:S01]  /*0600*/  LEA.HI.X.SX32 R9, R13, R15, 0x1, P0 ;  /* 0x0000000f0d097211 */ /* 0x000fe200000f0eff */
[----:B------:R-:W-:Y:S01]  /*0610*/  IMAD R13, R12, 0x4, R19 ;  /* 0x000000040c0d7824 */ /* 0x000fe200078e0213 */
[----:B0-----:R-:W-:-:S03]  /*0620*/  IADD3 R16, P0, PT, R19, R18, RZ ;  /* 0x0000001213107210 */ /* 0x001fc60007f1e0ff */
[C---:B------:R-:W-:Y:S01]  /*0630*/  IMAD R11, R12.reuse, 0x4, R13 ;  /* 0x000000040c0b7824 */ /* 0x040fe200078e020d */
[----:B------:R0:W4:Y:S01]  /*0640*/  LDG.E.U8 R20, desc[UR12][R8.64] ;  /* 0x0000000c08147981 */ /* 0x000122000c1e1100 */
[----:B------:R-:W-:Y:S02]  /*0650*/  LEA.HI.X.SX32 R17, R19, R15, 0x1, P0 ;  /* 0x0000000f13117211 */ /* 0x000fe400000f0eff */
[----:B------:R-:W-:Y:S01]  /*0660*/  IMAD R19, R12, 0x4, R11 ;  /* 0x000000040c137824 */ /* 0x000fe200078e020b */
[----:B--2---:R-:W-:Y:S01]  /*0670*/  STL [R1+0x1c0], R29 ;  /* 0x0001c01d01007387 */ /* 0x004fe20000100800 */
[----:B0-----:R-:W-:-:S03]  /*0680*/  IADD3 R8, P0, PT, R13, R18, RZ ;  /* 0x000000120d087210 */ /* 0x001fc60007f1e0ff */
[----:B------:R-:W-:Y:S01]  /*0690*/  STL [R1+0x1c4], R28 ;  /* 0x0001c41c01007387 */ /* 0x000fe20000100800 */
[-C--:B------:R-:W-:Y:S02]  /*06a0*/  IADD3 R10, P1, PT, R11, R18.reuse, RZ ;  /* 0x000000120b0a7210 */ /* 0x080fe40007f3e0ff */
[-C--:B------:R-:W-:Y:S01]  /*06b0*/  LEA.HI.X.SX32 R9, R13, R15.reuse, 0x1, P0 ;  /* 0x0000000f0d097211 */ /* 0x080fe200000f0eff */
[----:B---3--:R0:W-:Y:S01]  /*06c0*/  STL [R1+0x1bc], R26 ;  /* 0x0001bc1a01007387 */ /* 0x0081e20000100800 */
[----:B------:R-:W-:Y:S01]  /*06d0*/  IMAD R13, R12, 0x4, R19 ;  /* 0x000000040c0d7824 */ /* 0x000fe200078e0213 */
[----:B------:R-:W-:Y:S02]  /*06e0*/  LEA.HI.X.SX32 R11, R11, R15, 0x1, P1 ;  /* 0x0000000f0b0b7211 */ /* 0x000fe400008f0eff */
[----:B-----5:R1:W-:Y:S04]  /*06f0*/  STL [R1+0x80], R25 ;  /* 0x0000801901007387 */ /* 0x0203e80000100800 */
[----:B0-----:R0:W2:Y:S04]  /*0700*/  LDG.E.U8 R26, desc[UR12][R16.64] ;  /* 0x0000000c101a7981 */ /* 0x0010a8000c1e1100 */
[----:B-1----:R1:W3:Y:S01]  /*0710*/  LDG.E.U8 R25, desc[UR12][R8.64] ;  /* 0x0000000c08197981 */ /* 0x0022e2000c1e1100 */
[----:B0-----:R-:W-:-:S04]  /*0720*/  IADD3 R16, P0, PT, R19, R18, RZ ;  /* 0x0000001213107210 */ /* 0x001fc80007f1e0ff */
[-C--:B------:R-:W-:Y:S02]  /*0730*/  LEA.HI.X.SX32 R17, R19, R15.reuse, 0x1, P0 ;  /* 0x0000000f13117211 */ /* 0x080fe400000f0eff */
[CC--:B-1----:R-:W-:Y:S01]  /*0740*/  IADD3 R8, P0, PT, R13.reuse, R18.reuse, RZ ;  /* 0x000000120d087210 */ /* 0x0c2fe20007f1e0ff */
[----:B------:R0:W-:Y:S03]  /*0750*/  STL [R1+0x78], R22 ;  /* 0x0000781601007387 */ /* 0x0001e60000100800 */
[----:B------:R-:W-:Y:S01]  /*0760*/  LEA.HI.X.SX32 R9, R13, R15, 0x1, P0 ;  /* 0x0000000f0d097211 */ /* 0x000fe200000f0eff */
[C---:B------:R-:W-:Y:S01]  /*0770*/  IMAD R19, R12.reuse, 0x4, R13 ;  /* 0x000000040c137824 */ /* 0x040fe200078e020d */
[----:B------:R-:W-:Y:S04]  /*0780*/  STL [R1+0x7c], R27 ;  /* 0x00007c1b01007387 */ /* 0x000fe80000100800 */
[----:B------:R1:W5:Y:S04]  /*0790*/  LDG.E.U8 R28, desc[UR12][R16.64] ;  /* 0x0000000c101c7981 */ /* 0x000368000c1e1100 */
[----:B0-----:R0:W5:Y:S04]  /*07a0*/  LDG.E.U8 R22, desc[UR12][R10.64] ;  /* 0x0000000c0a167981 */ /* 0x001168000c1e1100 */
[----:B------:R0:W-:Y:S01]  /*07b0*/  STL [R1+0x74], R24 ;  /* 0x0000741801007387 */ /* 0x0001e20000100800 */
[----:B-1----:R-:W-:Y:S01]  /*07c0*/  IADD3 R16, P0, PT, R19, R18, RZ ;  /* 0x0000001213107210 */ /* 0x002fe20007f1e0ff */
[----:B0-----:R-:W-:-:S02]  /*07d0*/  IMAD R11, R12, 0x4, R19 ;  /* 0x000000040c0b7824 */ /* 0x001fc400078e0213 */
[----:B------:R0:W5:Y:S02]  /*07e0*/  LDG.E.U8 R24, desc[UR12][R8.64] ;  /* 0x0000000c08187981 */ /* 0x000164000c1e1100 */
[----:B------:R-:W-:Y:S01]  /*07f0*/  IMAD R13, R12, 0x4, R11 ;  /* 0x000000040c0d7824 */ /* 0x000fe200078e020b */
[-C--:B------:R-:W-:Y:S02]  /*0800*/  LEA.HI.X.SX32 R17, R19, R15.reuse, 0x1, P0 ;  /* 0x0000000f13117211 */ /* 0x080fe400000f0eff */
[-C--:B------:R-:W-:Y:S02]  /*0810*/  IADD3 R10, P1, PT, R11, R18.reuse, RZ ;  /* 0x000000120b0a7210 */ /* 0x080fe40007f3e0ff */
[----:B0-----:R-:W-:Y:S02]  /*0820*/  IADD3 R8, P0, PT, R13, R18, RZ ;  /* 0x000000120d087210 */ /* 0x001fe40007f1e0ff */
[-C--:B------:R-:W-:Y:S02]  /*0830*/  LEA.HI.X.SX32 R11, R11, R15.reuse, 0x1, P1 ;  /* 0x0000000f0b0b7211 */ /* 0x080fe400008f0eff */
[----:B------:R-:W-:-:S03]  /*0840*/  LEA.HI.X.SX32 R9, R13, R15, 0x1, P0 ;  /* 0x0000000f0d097211 */ /* 0x000fc600000f0eff */
[----:B------:R-:W5:Y:S04]  /*0850*/  LDG.E.U8 R27, desc[UR12][R10.64] ;  /* 0x0000000c0a1b7981 */ /* 0x000f68000c1e1100 */
[----:B----4-:R0:W-:Y:S04]  /*0860*/  STL [R1+0x70], R23 ;  /* 0x0000701701007387 */ /* 0x0101e80000100800 */
[----:B0-----:R0:W4:Y:S04]  /*0870*/  LDG.E.U8 R23, desc[UR12][R16.64] ;  /* 0x0000000c10177981 */ /* 0x001128000c1e1100 */
[----:B------:R1:W-:Y:S04]  /*0880*/  STL [R1+0x64], R21 ;  /* 0x0000641501007387 */ /* 0x0003e80000100800 */
[----:B-1----:R1:W4:Y:S01]  /*0890*/  LDG.E.U8 R21, desc[UR12][R8.64] ;  /* 0x0000000c08157981 */ /* 0x002322000c1e1100 */
[----:B------:R-:W-:-:S04]  /*08a0*/  IMAD R19, R12, 0x4, R13 ;  /* 0x000000040c137824 */ /* 0x000fc800078e020d */
[C---:B------:R-:W-:Y:S01]  /*08b0*/  IMAD R13, R12.reuse, 0x4, R19 ;  /* 0x000000040c0d7824 */ /* 0x040fe200078e0213 */
[CC--:B0-----:R-:W-:Y:S01]  /*08c0*/  IADD3 R16, P0, PT, R19.reuse, R18.reuse, RZ ;  /* 0x0000001213107210 */ /* 0x0c1fe20007f1e0ff */
[----:B------:R0:W-:Y:S03]  /*08d0*/  STL [R1+0x1b8], R20 ;  /* 0x0001b81401007387 */ /* 0x0001e60000100800 */
[-C--:B------:R-:W-:Y:S02]  /*08e0*/  LEA.HI.X.SX32 R17, R19, R15.reuse, 0x1, P0 ;  /* 0x0000000f13117211 */ /* 0x080fe400000f0eff */
[C---:B------:R-:W-:Y:S01]  /*08f0*/  IADD3 R10, P0, PT, R13.reuse, R18, RZ ;  /* 0x000000120d0a7210 */ /* 0x040fe20007f1e0ff */
[C---:B0-----:R-:W-:Y:S01]  /*0900*/  IMAD R20, R12.reuse, 0x4, R13 ;  /* 0x000000040c147824 */ /* 0x041fe200078e020d */
[----:B--2---:R0:W-:Y:S03]  /*0910*/  STL [R1+0x1b4], R26 ;  /* 0x0001b41a01007387 */ /* 0x0041e60000100800 */
[----:B------:R-:W-:Y:S01]  /*0920*/  IMAD R19, R12, 0x4, R20 ;  /* 0x000000040c137824 */ /* 0x000fe200078e0214 */
[----:B------:R-:W-:-:S02]  /*0930*/  LEA.HI.X.SX32 R11, R13, R15, 0x1, P0 ;  /* 0x0000000f0d0b7211 */ /* 0x000fc400000f0eff */
[-C--:B-1----:R-:W-:Y:S01]  /*0940*/  IADD3 R8, P1, PT, R20, R18.reuse, RZ ;  /* 0x0000001214087210 */ /* 0x082fe20007f3e0ff */
[----:B------:R-:W-:Y:S01]  /*0950*/  IMAD R13, R12, 0x4, R19 ;  /* 0x000000040c0d7824 */ /* 0x000fe200078e0213 */
[----:B0-----:R0:W2:Y:S02]  /*0960*/  LDG.E.U8 R26, desc[UR12][R16.64] ;  /* 0x0000000c101a7981 */ /* 0x0010a4000c1e1100 */
[----:B------:R-:W-:Y:S02]  /*0970*/  LEA.HI.X.SX32 R9, R20, R15, 0x1, P1 ;  /* 0x0000000f14097211 */ /* 0x000fe400008f0eff */
[----:B---3--:R1:W-:Y:S01]  /*0980*/  STL [R1+0x1b0], R25 ;  /* 0x0001b01901007387 */ /* 0x0083e20000100800 */
[----:B0-----:R-:W-:-:S03]  /*0990*/  IADD3 R16, P0, PT, R19, R18, RZ ;  /* 0x0000001213107210 */ /* 0x001fc60007f1e0ff */
[----:B-1----:R0:W3:Y:S01]  /*09a0*/  LDG.E.U8 R25, desc[UR12][R10.64] ;  /* 0x0000000c0a197981 */ /* 0x0020e2000c1e1100 */
[----:B------:R-:W-:-:S03]  /*09b0*/  LEA.HI.X.SX32 R17, R19, R15, 0x1, P0 ;  /* 0x0000000f13117211 */ /* 0x000fc600000f0eff */
[----:B-----5:R1:W-:Y:S01]  /*09c0*/  STL [R1+0x1ac], R22 ;  /* 0x0001ac1601007387 */ /* 0x0203e20000100800 */
[----:B0-----:R-:W-:Y:S01]  /*09d0*/  IADD3 R10, P0, PT, R13, R18, RZ ;  /* 0x000000120d0a7210 */ /* 0x001fe20007f1e0ff */
[----:B------:R-:W-:-:S03]  /*09e0*/  IMAD R19, R12, 0x4, R13 ;  /* 0x000000040c137824 */ /* 0x000fc600078e020d */
[----:B------:R-:W-:Y:S01]  /*09f0*/  LEA.HI.X.SX32 R11, R13, R15, 0x1, P0 ;  /* 0x0000000f0d0b7211 */ /* 0x000fe200000f0eff */
[----:B-1----:R0:W5:Y:S04]  /*0a00*/  LDG.E.U8 R22, desc[UR12][R8.64] ;  /* 0x0000000c08167981 */ /* 0x002168000c1e1100 */
[----:B------:R1:W-:Y:S04]  /*0a10*/  STL [R1+0x1a4], R28 ;  /* 0x0001a41c01007387 */ /* 0x0003e80000100800 */
[----:B------:R1:W-:Y:S01]  /*0a20*/  STL [R1+0x6c], R24 ;  /* 0x00006c1801007387 */ /* 0x0003e20000100800 */
[----:B------:R-:W-:Y:S01]  /*0a30*/  IMAD R20, R12, 0x4, R19 ;  /* 0x000000040c147824 */ /* 0x000fe200078e0213 */
[----:B0-----:R-:W-:-:S02]  /*0a40*/  IADD3 R8, P0, PT, R19, R18, RZ ;  /* 0x0000001213087210 */ /* 0x001fc40007f1e0ff */
[----:B-1----:R0:W5:Y:S04]  /*0a50*/  LDG.E.U8 R28, desc[UR12][R16.64] ;  /* 0x0000000c101c7981 */ /* 0x002168000c1e1100 */
[----:B------:R1:W5:Y:S01]  /*0a60*/  LDG.E.U8 R24, desc[UR12][R10.64] ;  /* 0x0000000c0a187981 */ /* 0x000362000c1e1100 */
[----:B------:R-:W-:Y:S01]  /*0a70*/  IMAD R13, R12, 0x4, R20 ;  /* 0x000000040c0d7824 */ /* 0x000fe200078e0214 */
[----:B------:R-:W-:Y:S02]  /*0a80*/  LEA.HI.X.SX32 R9, R19, R15, 0x1, P0 ;  /* 0x0000000f13097211 */ /* 0x000fe400000f0eff */
[-C--:B0-----:R-:W-:Y:S02]  /*0a90*/  IADD3 R16, P1, PT, R20, R18.reuse, RZ ;  /* 0x0000001214107210 */ /* 0x081fe40007f3e0ff */
[----:B-1----:R-:W-:-:S02]  /*0aa0*/  IADD3 R10, P0, PT, R13, R18, RZ ;  /* 0x000000120d0a7210 */ /* 0x002fc40007f1e0ff */
[-C--:B------:R-:W-:Y:S02]  /*0ab0*/  LEA.HI.X.SX32 R17, R20, R15.reuse, 0x1, P1 ;  /* 0x0000000f14117211 */ /* 0x080fe400008f0eff */
[----:B------:R-:W-:Y:S01]  /*0ac0*/  LEA.HI.X.SX32 R11, R13, R15, 0x1, P0 ;  /* 0x0000000f0d0b7211 */ /* 0x000fe200000f0eff */
[----:B----4-:R0:W-:Y:S04]  /*0ad0*/  STL [R1+0x68], R23 ;  /* 0x0000681701007387 */ /* 0x0101e80000100800 */
[----:B0-----:R0:W4:Y:S04]  /*0ae0*/  LDG.E.U8 R23, desc[UR12][R8.64] ;  /* 0x0000000c08177981 */ /* 0x001128000c1e1100 */
[----:B------:R1:W-:Y:S04]  /*0af0*/  STL [R1+0x5c], R27 ;  /* 0x00005c1b01007387 */ /* 0x0003e80000100800 */
[----:B------:R0:W-:Y:S04]  /*0b00*/  STL [R1+0x60], R21 ;  /* 0x0000601501007387 */ /* 0x0001e80000100800 */
[----:B-1----:R1:W4:Y:S04]  /*0b10*/  LDG.E.U8 R27, desc[UR12][R16.64] ;  /* 0x0000000c101b7981 */ /* 0x002328000c1e1100 */
[----:B0-----:R0:W4:Y:S01]  /*0b20*/  LDG.E.U8 R21, desc[UR12][R10.64] ;  /* 0x0000000c0a157981 */ /* 0x001122000c1e1100 */
[----:B------:R-:W-:-:S04]  /*0b30*/  IMAD R19, R12, 0x4, R13 ;  /* 0x000000040c137824 */ /* 0x000fc800078e020d */
[----:B------:R-:W-:Y:S01]  /*0b40*/  IMAD R13, R12, 0x4, R19 ;  /* 0x000000040c0d7824 */ /* 0x000fe200078e0213 */
[----:B------:R-:W-:-:S03]  /*0b50*/  IADD3 R8, P0, PT, R19, R18, RZ ;  /* 0x0000001213087210 */ /* 0x000fc60007f1e0ff */
[C---:B------:R-:W-:Y:S01]  /*0b60*/  IMAD R20, R12.reuse, 0x4, R13 ;  /* 0x000000040c147824 */ /* 0x040fe200078e020d */
[-C--:B------:R-:W-:Y:S02]  /*0b70*/  LEA.HI.X.SX32 R9, R19, R15.reuse, 0x1, P0 ;  /* 0x0000000f13097211 */ /* 0x080fe400000f0eff */
[CC--:B-1----:R-:W-:Y:S01]  /*0b80*/  IADD3 R16, P0, PT, R13.reuse, R18.reuse, RZ ;  /* 0x000000120d107210 */ /* 0x0c2fe20007f1e0ff */
[----:B------:R-:W-:Y:S01]  /*0b90*/  IMAD R19, R12, 0x4, R20 ;  /* 0x000000040c137824 */ /* 0x000fe200078e0214 */
[----:B--2---:R1:W-:Y:S01]  /*0ba0*/  STL [R1+0x58], R26 ;  /* 0x0000581a01007387 */ /* 0x0043e20000100800 */
[-C--:B0-----:R-:W-:Y:S02]  /*0bb0*/  IADD3 R10, P1, PT, R20, R18.reuse, RZ ;  /* 0x00000012140a7210 */ /* 0x081fe40007f3e0ff */
[-C--:B------:R-:W-:Y:S01]  /*0bc0*/  LEA.HI.X.SX32 R17, R13, R15.reuse, 0x1, P0 ;  /* 0x0000000f0d117211 */ /* 0x080fe200000f0eff */
[----:B------:R-:W-:Y:S01]  /*0bd0*/  IMAD R13, R12, 0x4, R19 ;  /* 0x000000040c0d7824 */ /* 0x000fe200078e0213 */
[----:B------:R-:W-:Y:S01]  /*0be0*/  LEA.HI.X.SX32 R11, R20, R15, 0x1, P1 ;  /* 0x0000000f140b7211 */ /* 0x000fe200008f0eff */
[----:B-1----:R0:W2:Y:S04]  /*0bf0*/  LDG.E.U8 R26, desc[UR12][R8.64] ;  /* 0x0000000c081a7981 */ /* 0x0020a8000c1e1100 */
[----:B---3--:R1:W-:Y:S01]  /*0c00*/  STL [R1+0x1a8], R25 ;  /* 0x0001a81901007387 */ /* 0x0083e20000100800 */
[----:B0-----:R-:W-:-:S03]  /*0c10*/  IADD3 R8, P0, PT, R19, R18, RZ ;  /* 0x0000001213087210 */ /* 0x001fc60007f1e0ff */
[----:B-1----:R0:W3:Y:S01]  /*0c20*/  LDG.E.U8 R25, desc[UR12][R16.64] ;  /* 0x0000000c10197981 */ /* 0x0020e2000c1e1100 */
[----:B------:R-:W-:-:S03]  /*0c30*/  LEA.HI.X.SX32 R9, R19, R15, 0x1, P0 ;  /* 0x0000000f13097211 */ /* 0x000fc600000f0eff */
[----:B-----5:R1:W-:Y:S01]  /*0c40*/  STL [R1+0x1a0], R22 ;  /* 0x0001a01601007387 */ /* 0x0203e20000100800 */
[----:B------:R-:W-:-:S03]  /*0c50*/  IMAD R19, R12, 0x4, R13 ;  /* 0x000000040c137824 */ /* 0x000fc600078e020d */
[----:B------:R5:W3:Y:S01]  /*0c60*/  LDG.E.U8 R20, desc[UR12][R8.64] ;  /* 0x0000000c08147981 */ /* 0x000ae2000c1e1100 */
[----:B0-----:R-:W-:-:S04]  /*0c70*/  IADD3 R16, P0, PT, R13, R18, RZ ;  /* 0x000000120d107210 */ /* 0x001fc80007f1e0ff */
[----:B------:R-:W-:Y:S01]  /*0c80*/  LEA.HI.X.SX32 R17, R13, R15, 0x1, P0 ;  /* 0x0000000f0d117211 */ /* 0x000fe200000f0eff */
[----:B-1----:R0:W3:Y:S04]  /*0c90*/  LDG.E.U8 R22, desc[UR12][R10.64] ;  /* 0x0000000c0a167981 */ /* 0x0020e8000c1e1100 */
[----:B------:R-:W-:Y:S04]  /*0ca0*/  STL [R1+0x19c], R28 ;  /* 0x00019c1c01007387 */ /* 0x000fe80000100800 */
[----:B------:R1:W-:Y:S01]  /*0cb0*/  STL [R1+0x198], R24 ;  /* 0x0001981801007387 */ /* 0x0003e20000100800 */
[----:B-----5:R-:W-:Y:S01]  /*0cc0*/  IADD3 R8, P0, PT, R19, R18, RZ ;  /* 0x0000001213087210 */ /* 0x020fe20007f1e0ff */
[----:B0-----:R-:W-:-:S02]  /*0cd0*/  IMAD R11, R12, 0x4, R19 ;  /* 0x000000040c0b7824 */ /* 0x001fc400078e0213 */
[----:B-1----:R0:W5:Y:S02]  /*0ce0*/  LDG.E.U8 R24, desc[UR12][R16.64] ;  /* 0x0000000c10187981 */ /* 0x002164000c1e1100 */
        /* <DEDUP_REMOVED lines=9> */
[----:B------:R-:W-:Y:S04]  /*0d80*/  STL [R1+0x50], R27 ;  /* 0x0000501b01007387 */ /* 0x000fe80000100800 */
[----:B------:R1:W-:Y:S04]  /*0d90*/  STL [R1+0x54], R21 ;  /* 0x0000541501007387 */ /* 0x0003e80000100800 */
[----:B-1----:R1:W4:Y:S01]  /*0da0*/  LDG.E.U8 R21, desc[UR12][R16.64] ;  /* 0x0000000c10157981 */ /* 0x002322000c1e1100 */
[----:B------:R-:W-:-:S04]  /*0db0*/  IMAD R19, R12, 0x4, R13 ;  /* 0x000000040c137824 */ /* 0x000fc800078e020d */
[----:B------:R-:W-:Y:S01]  /*0dc0*/  IMAD R13, R12, 0x4, R19 ;  /* 0x000000040c0d7824 */ /* 0x000fe200078e0213 */
[----:B0-----:R-:W-:-:S03]  /*0dd0*/  IADD3 R8, P0, PT, R19, R18, RZ ;  /* 0x0000001213087210 */ /* 0x001fc60007f1e0ff */
[C---:B------:R-:W-:Y:S01]  /*0de0*/  IMAD R11, R12.reuse, 0x4, R13 ;  /* 0x000000040c0b7824 */ /* 0x040fe200078e020d */
[-C--:B------:R-:W-:Y:S02]  /*0df0*/  LEA.HI.X.SX32 R9, R19, R15.reuse, 0x1, P0 ;  /* 0x0000000f13097211 */ /* 0x080fe400000f0eff */
[-C--:B-1----:R-:W-:Y:S01]  /*0e00*/  IADD3 R16, P0, PT, R13, R18.reuse, RZ ;  /* 0x000000120d107210 */ /* 0x082fe20007f1e0ff */
[C---:B------:R-:W-:Y:S01]  /*0e10*/  IMAD R19, R12.reuse, 0x4, R11 ;  /* 0x000000040c137824 */ /* 0x040fe200078e020b */
[-C--:B------:R-:W-:Y:S01]  /*0e20*/  IADD3 R10, P1, PT, R11, R18.reuse, RZ ;  /* 0x000000120b0a7210 */ /* 0x080fe20007f3e0ff */
[----:B------:R0:W4:Y:S01]  /*0e30*/  LDG.E.U8 R27, desc[UR12][R8.64] ;  /* 0x0000000c081b7981 */ /* 0x000122000c1e1100 */
[-C--:B------:R-:W-:Y:S01]  /*0e40*/  LEA.HI.X.SX32 R17, R13, R15.reuse, 0x1, P0 ;  /* 0x0000000f0d117211 */ /* 0x080fe200000f0eff */
[----:B------:R-:W-:Y:S01]  /*0e50*/  IMAD R13, R12, 0x4, R19 ;  /* 0x000000040c0d7824 */ /* 0x000fe200078e0213 */
[----:B------:R-:W-:Y:S01]  /*0e60*/  LEA.HI.X.SX32 R11, R11, R15, 0x1, P1 ;  /* 0x0000000f0b0b7211 */ /* 0x000fe200008f0eff */
[----:B--2---:R1:W-:Y:S01]  /*0e70*/  STL [R1+0x4c], R26 ;  /* 0x00004c1a01007387 */ /* 0x0043e20000100800 */
[----:B0-----:R-:W-:-:S03]  /*0e80*/  IADD3 R8, P0, PT, R19, R18, RZ ;  /* 0x0000001213087210 */ /* 0x001fc60007f1e0ff */
[----:B---3--:R0:W-:Y:S01]  /*0e90*/  STL [R1+0x48], R25 ;  /* 0x0000481901007387 */ /* 0x0081e20000100800 */
[----:B------:R-:W-:-:S03]  /*0ea0*/  LEA.HI.X.SX32 R9, R19, R15, 0x1, P0 ;  /* 0x0000000f13097211 */ /* 0x000fc600000f0eff */
[----:B-1----:R1:W2:Y:S04]  /*0eb0*/  LDG.E.U8 R26, desc[UR12][R16.64] ;  /* 0x0000000c101a7981 */ /* 0x0022a8000c1e1100 */
[----:B0-----:R0:W3:Y:S01]  /*0ec0*/  LDG.E.U8 R25, desc[UR12][R10.64] ;  /* 0x0000000c0a197981 */ /* 0x0010e2000c1e1100 */
[----:B-1----:R-:W-:-:S03]  /*0ed0*/  IADD3 R16, P0, PT, R13, R18, RZ ;  /* 0x000000120d107210 */ /* 0x002fc60007f1e0ff */
[----:B------:R1:W-:Y:S01]  /*0ee0*/  STL [R1+0x3c], R22 ;  /* 0x00003c1601007387 */ /* 0x0003e20000100800 */
[----:B------:R-:W-:Y:S01]  /*0ef0*/  LEA.HI.X.SX32 R17, R13, R15, 0x1, P0 ;  /* 0x0000000f0d117211 */ /* 0x000fe200000f0eff */
[----:B------:R-:W-:Y:S02]  /*0f00*/  IMAD R19, R12, 0x4, R13 ;  /* 0x000000040c137824 */ /* 0x000fe400078e020d */
[----:B------:R5:W-:Y:S04]  /*0f10*/  STL [R1+0x194], R20 ;  /* 0x0001941401007387 */ /* 0x000be80000100800 */
[----:B-1----:R1:W3:Y:S01]  /*0f20*/  LDG.E.U8 R22, desc[UR12][R8.64] ;  /* 0x0000000c08167981 */ /* 0x0022e2000c1e1100 */
[----:B0-----:R-:W-:-:S03]  /*0f30*/  IADD3 R10, P0, PT, R19, R18, RZ ;  /* 0x00000012130a7210 */ /* 0x001fc60007f1e0ff */
[----:B-----5:R0:W-:Y:S01]  /*0f40*/  STL [R1+0x18c], R24 ;  /* 0x00018c1801007387 */ /* 0x0201e20000100800 */
[C---:B------:R-:W-:Y:S01]  /*0f50*/  IMAD R20, R12.reuse, 0x4, R19 ;  /* 0x000000040c147824 */ /* 0x040fe200078e0213 */
[----:B------:R-:W-:Y:S02]  /*0f60*/  LEA.HI.X.SX32 R11, R19, R15, 0x1, P0 ;  /* 0x0000000f130b7211 */ /* 0x000fe400000f0eff */
[----:B0-----:R0:W5:Y:S01]  /*0f70*/  LDG.E.U8 R24, desc[UR12][R16.64] ;  /* 0x0000000c10187981 */ /* 0x001162000c1e1100 */
[----:B------:R-:W-:Y:S01]  /*0f80*/  IMAD R13, R12, 0x4, R20 ;  /* 0x000000040c0d7824 */ /* 0x000fe200078e0214 */
[----:B-1----:R-:W-:-:S04]  /*0f90*/  IADD3 R8, P1, PT, R20, R18, RZ ;  /* 0x0000001214087210 */ /* 0x002fc80007f3e0ff */
[----:B------:R-:W-:Y:S02]  /*0fa0*/  LEA.HI.X.SX32 R9, R20, R15, 0x1, P1 ;  /* 0x0000000f14097211 */ /* 0x000fe400008f0eff */
[----:B0-----:R-:W-:-:S04]  /*0fb0*/  IADD3 R16, P0, PT, R13, R18, RZ ;  /* 0x000000120d107210 */ /* 0x001fc80007f1e0ff */
        /* <DEDUP_REMOVED lines=11> */
[-C--:B------:R-:W-:Y:S01]  /*1070*/  LEA.HI.X.SX32 R11, R19, R15.reuse, 0x1, P0 ;  /* 0x0000000f130b7211 */ /* 0x080fe200000f0eff */
[----:B------:R2:W-:Y:S01]  /*1080*/  STL [R1+0x44], R27 ;  /* 0x0000441b01007387 */ /* 0x0005e20000100800 */
[CC--:B-1----:R-:W-:Y:S01]  /*1090*/  IADD3 R8, P0, PT, R13.reuse, R18.reuse, RZ ;  /* 0x000000120d087210 */ /* 0x0c2fe20007f1e0ff */
[----:B------:R-:W-:Y:S01]  /*10a0*/  IMAD R19, R12, 0x4, R20 ;  /* 0x000000040c137824 */ /* 0x000fe200078e0214 */
[----:B0-----:R-:W-:Y:S02]  /*10b0*/  IADD3 R16, P1, PT, R20, R18, RZ ;  /* 0x0000001214107210 */ /* 0x001fe40007f3e0ff */
[-C--:B------:R-:W-:Y:S01]  /*10c0*/  LEA.HI.X.SX32 R9, R13, R15.reuse, 0x1, P0 ;  /* 0x0000000f0d097211 */ /* 0x080fe200000f0eff */
[----:B------:R-:W-:Y:S01]  /*10d0*/  IMAD R13, R12, 0x4, R19 ;  /* 0x000000040c0d7824 */ /* 0x000fe200078e0213 */
[----:B--2---:R0:W2:Y:S01]  /*10e0*/  LDG.E.U8 R27, desc[UR12][R10.64] ;  /* 0x0000000c0a1b7981 */ /* 0x0040a2000c1e1100 */
[----:B------:R-:W-:-:S03]  /*10f0*/  LEA.HI.X.SX32 R17, R20, R15, 0x1, P1 ;  /* 0x0000000f14117211 */ /* 0x000fc600008f0eff */
[----:B------:R1:W-:Y:S01]  /*1100*/  STL [R1+0x40], R26 ;  /* 0x0000401a01007387 */ /* 0x0003e20000100800 */
[----:B0-----:R-:W-:-:S03]  /*1110*/  IADD3 R10, P0, PT, R19, R18, RZ ;  /* 0x00000012130a7210 */ /* 0x001fc60007f1e0ff */
[----:B---3--:R0:W-:Y:S01]  /*1120*/  STL [R1+0x34], R25 ;  /* 0x0000341901007387 */ /* 0x0081e20000100800 */
[----:B------:R-:W-:-:S03]  /*1130*/  LEA.HI.X.SX32 R11, R19, R15, 0x1, P0 ;  /* 0x0000000f130b7211 */ /* 0x000fc600000f0eff */
[----:B-1----:R1:W3:Y:S01]  /*1140*/  LDG.E.U8 R26, desc[UR12][R8.64] ;  /* 0x0000000c081a7981 */ /* 0x0022e2000c1e1100 */
[----:B------:R-:W-:-:S03]  /*1150*/  IMAD R19, R12, 0x4, R13 ;  /* 0x000000040c137824 */ /* 0x000fc600078e020d */
[----:B0-----:R0:W3:Y:S01]  /*1160*/  LDG.E.U8 R25, desc[UR12][R16.64] ;  /* 0x0000000c10197981 */ /* 0x0010e2000c1e1100 */
[----:B-1----:R-:W-:-:S03]  /*1170*/  IADD3 R8, P0, PT, R13, R18, RZ ;  /* 0x000000120d087210 */ /* 0x002fc60007f1e0ff */
[----:B------:R1:W-:Y:S01]  /*1180*/  STL [R1+0x38], R22 ;  /* 0x0000381601007387 */ /* 0x0003e20000100800 */
[-C--:B------:R-:W-:Y:S01]  /*1190*/  LEA.HI.X.SX32 R9, R13, R15.reuse, 0x1, P0 ;  /* 0x0000000f0d097211 */ /* 0x080fe200000f0eff */
[C---:B------:R-:W-:Y:S02]  /*11a0*/  IMAD R20, R12.reuse, 0x4, R19 ;  /* 0x000000040c147824 */ /* 0x040fe400078e0213 */
[----:B-1----:R1:W3:Y:S04]  /*11b0*/  LDG.E.U8 R22, desc[UR12][R10.64] ;  /* 0x0000000c0a167981 */ /* 0x0022e8000c1e1100 */
[----:B-----5:R5:W-:Y:S01]  /*11c0*/  STL [R1+0x30], R24 ;  /* 0x0000301801007387 */ /* 0x020be20000100800 */
[CC--:B0-----:R-:W-:Y:S01]  /*11d0*/  IADD3 R16, P0, PT, R19.reuse, R18.reuse, RZ ;  /* 0x0000001213107210 */ /* 0x0c1fe20007f1e0ff */
[----:B------:R-:W-:Y:S01]  /*11e0*/  IMAD R13, R12, 0x4, R20 ;  /* 0x000000040c0d7824 */ /* 0x000fe200078e0214 */
[----:B-1----:R-:W-:Y:S01]  /*11f0*/  IADD3 R10, P1, PT, R20, R18, RZ ;  /* 0x00000012140a7210 */ /* 0x002fe20007f3e0ff */
[----:B-----5:R0:W5:Y:S01]  /*1200*/  LDG.E.U8 R24, desc[UR12][R8.64] ;  /* 0x0000000c08187981 */ /* 0x020162000c1e1100 */
[----:B------:R-:W-:-:S02]  /*1210*/  LEA.HI.X.SX32 R17, R19, R15, 0x1, P0 ;  /* 0x0000000f13117211 */ /* 0x000fc400000f0eff */
[----:B------:R-:W-:-:S05]  /*1220*/  LEA.HI.X.SX32 R11, R20, R15, 0x1, P1 ;  /* 0x0000000f140b7211 */ /* 0x000fca00008f0eff */
[----:B------:R-:W5:Y:S01]  /*1230*/  LDG.E.U8 R20, desc[UR12][R10.64] ;  /* 0x0000000c0a147981 */ /* 0x000f62000c1e1100 */
[----:B0-----:R-:W-:-:S04]  /*1240*/  IADD3 R8, P0, PT, R13, R18, RZ ;  /* 0x000000120d087210 */ /* 0x001fc80007f1e0ff */
[----:B------:R-:W-:Y:S01]  /*1250*/  LEA.HI.X.SX32 R9, R13, R15, 0x1, P0 ;  /* 0x0000000f0d097211 */ /* 0x000fe200000f0eff */
        /* <DEDUP_REMOVED lines=9> */
[-C--:B------:R-:W-:Y:S01]  /*12f0*/  LEA.HI.X.SX32 R17, R19, R15.reuse, 0x1, P0 ;  /* 0x0000000f13117211 */ /* 0x080fe200000f0eff */
[----:B--2---:R0:W-:Y:S01]  /*1300*/  STL [R1+0x170], R27 ;  /* 0x0001701b01007387 */ /* 0x0041e20000100800 */
[-C--:B-1----:R-:W-:Y:S01]  /*1310*/  IADD3 R8, P0, PT, R13, R18.reuse, RZ ;  /* 0x000000120d087210 */ /* 0x082fe20007f1e0ff */
[C---:B------:R-:W-:Y:S01]  /*1320*/  IMAD R19, R12.reuse, 0x4, R11 ;  /* 0x000000040c137824 */ /* 0x040fe200078e020b */
[----:B------:R-:W-:Y:S02]  /*1330*/  IADD3 R10, P1, PT, R11, R18, RZ ;  /* 0x000000120b0a7210 */ /* 0x000fe40007f3e0ff */
[-C--:B------:R-:W-:Y:S01]  /*1340*/  LEA.HI.X.SX32 R9, R13, R15.reuse, 0x1, P0 ;  /* 0x0000000f0d097211 */ /* 0x080fe200000f0eff */
[----:B------:R-:W-:Y:S01]  /*1350*/  IMAD R13, R12, 0x4, R19 ;  /* 0x000000040c0d7824 */ /* 0x000fe200078e0213 */
[----:B0-----:R0:W2:Y:S01]  /*1360*/  LDG.E.U8 R27, desc[UR12][R16.64] ;  /* 0x0000000c101b7981 */ /* 0x0010a2000c1e1100 */
[----:B------:R-:W-:-:S03]  /*1370*/  LEA.HI.X.SX32 R11, R11, R15, 0x1, P1 ;  /* 0x0000000f0b0b7211 */ /* 0x000fc600008f0eff */
[----:B---3--:R1:W-:Y:S01]  /*1380*/  STL [R1+0x168], R26 ;  /* 0x0001681a01007387 */ /* 0x0083e20000100800 */
[----:B0-----:R-:W-:-:S03]  /*1390*/  IADD3 R16, P0, PT, R19, R18, RZ ;  /* 0x0000001213107210 */ /* 0x001fc60007f1e0ff */
[----:B------:R0:W-:Y:S01]  /*13a0*/  STL [R1+0x28], R25 ;  /* 0x0000281901007387 */ /* 0x0001e20000100800 */
[----:B------:R-:W-:-:S03]  /*13b0*/  LEA.HI.X.SX32 R17, R19, R15, 0x1, P0 ;  /* 0x0000000f13117211 */ /* 0x000fc600000f0eff */
[----:B-1----:R1:W3:Y:S01]  /*13c0*/  LDG.E.U8 R26, desc[UR12][R8.64] ;  /* 0x0000000c081a7981 */ /* 0x0022e2000c1e1100 */
[----:B------:R-:W-:-:S03]  /*13d0*/  IMAD R19, R12, 0x4, R13 ;  /* 0x000000040c137824 */ /* 0x000fc600078e020d */
[----:B0-----:R0:W3:Y:S01]  /*13e0*/  LDG.E.U8 R25, desc[UR12][R10.64] ;  /* 0x0000000c0a197981 */ /* 0x0010e2000c1e1100 */
[----:B-1----:R-:W-:-:S03]  /*13f0*/  IADD3 R8, P0, PT, R13, R18, RZ ;  /* 0x000000120d087210 */ /* 0x002fc60007f1e0ff */
[----:B------:R1:W-:Y:S01]  /*1400*/  STL [R1+0x2c], R22 ;  /* 0x00002c1601007387 */ /* 0x0003e20000100800 */
[-C--:B------:R-:W-:Y:S01]  /*1410*/  LEA.HI.X.SX32 R9, R13, R15.reuse, 0x1, P0 ;  /* 0x0000000f0d097211 */ /* 0x080fe200000f0eff */
[C---:B0-----:R-:W-:Y:S02]  /*1420*/  IMAD R11, R12.reuse, 0x4, R19 ;  /* 0x000000040c0b7824 */ /* 0x041fe400078e0213 */
[----:B-1----:R0:W3:Y:S04]  /*1430*/  LDG.E.U8 R22, desc[UR12][R16.64] ;  /* 0x0000000c10167981 */ /* 0x0020e8000c1e1100 */
[----:B-----5:R1:W-:Y:S01]  /*1440*/  STL [R1+0x24], R24 ;  /* 0x0000241801007387 */ /* 0x0203e20000100800 */
[-C--:B------:R-:W-:Y:S01]  /*1450*/  IADD3 R10, P1, PT, R11, R18.reuse, RZ ;  /* 0x000000120b0a7210 */ /* 0x080fe20007f3e0ff */
[----:B------:R-:W-:Y:S01]  /*1460*/  IMAD R13, R12, 0x4, R11 ;  /* 0x000000040c0d7824 */ /* 0x000fe200078e020b */
[C---:B0-----:R-:W-:Y:S01]  /*1470*/  IADD3 R16, P0, PT, R19.reuse, R18, RZ ;  /* 0x0000001213107210 */ /* 0x041fe20007f1e0ff */
[----:B-1----:R0:W5:Y:S03]  /*1480*/  LDG.E.U8 R24, desc[UR12][R8.64] ;  /* 0x0000000c08187981 */ /* 0x002166000c1e1100 */
[----:B------:R-:W-:-:S02]  /*1490*/  LEA.HI.X.SX32 R17, R19, R15, 0x1, P0 ;  /* 0x0000000f13117211 */ /* 0x000fc400000f0eff */
[----:B------:R-:W-:Y:S02]  /*14a0*/  LEA.HI.X.SX32 R11, R11, R15, 0x1, P1 ;  /* 0x0000000f0b0b7211 */ /* 0x000fe400008f0eff */
[----:B0-----:R-:W-:-:S04]  /*14b0*/  IADD3 R8, P0, PT, R13, R18, RZ ;  /* 0x000000120d087210 */ /* 0x001fc80007f1e0ff */
[----:B------:R-:W-:Y:S01]  /*14c0*/  LEA.HI.X.SX32 R9, R13, R15, 0x1, P0 ;  /* 0x0000000f0d097211 */ /* 0x000fe200000f0eff */
[----:B----4-:R0:W-:Y:S04]  /*14d0*/  STL [R1+0x20], R23 ;  /* 0x0000201701007387 */ /* 0x0101e80000100800 */
[----:B------:R1:W-:Y:S04]  /*14e0*/  STL [R1+0x14], R20 ;  /* 0x0000141401007387 */ /* 0x0003e80000100800 */
[----:B0-----:R0:W4:Y:S04]  /*14f0*/  LDG.E.U8 R23, desc[UR12][R16.64] ;  /* 0x0000000c10177981 */ /* 0x001128000c1e1100 */
[----:B-1----:R1:W4:Y:S04]  /*1500*/  LDG.E.U8 R20, desc[UR12][R10.64] ;  /* 0x0000000c0a147981 */ /* 0x002328000c1e1100 */
[----:B------:R0:W-:Y:S04]  /*1510*/  STL [R1+0x16c], R21 ;  /* 0x00016c1501007387 */ /* 0x0001e80000100800 */
[----:B0-----:R0:W4:Y:S01]  /*1520*/  LDG.E.U8 R21, desc[UR12][R8.64] ;  /* 0x0000000c08157981 */ /* 0x001122000c1e1100 */
[----:B------:R-:W-:-:S04]  /*1530*/  IMAD R19, R12, 0x4, R13 ;  /* 0x000000040c137824 */ /* 0x000fc800078e020d */
[----:B------:R-:W-:Y:S01]  /*1540*/  IMAD R13, R12, 0x4, R19 ;  /* 0x000000040c0d7824 */ /* 0x000fe200078e0213 */
[----:B------:R-:W-:-:S03]  /*1550*/  IADD3 R16, P0, PT, R19, R18, RZ ;  /* 0x0000001213107210 */ /* 0x000fc60007f1e0ff */
[C---:B-1----:R-:W-:Y:S01]  /*1560*/  IMAD R11, R12.reuse, 0x4, R13 ;  /* 0x000000040c0b7824 */ /* 0x042fe200078e020d */
[-C--:B------:R-:W-:Y:S02]  /*1570*/  LEA.HI.X.SX32 R17, R19, R15.reuse, 0x1, P0 ;  /* 0x0000000f13117211 */ /* 0x080fe400000f0eff */
[-C--:B0-----:R-:W-:Y:S01]  /*1580*/  IADD3 R8, P0, PT, R13, R18.reuse, RZ ;  /* 0x000000120d087210 */ /* 0x081fe20007f1e0ff */
[C---:B------:R-:W-:Y:S01]  /*1590*/  IMAD R19, R12.reuse, 0x4, R11 ;  /* 0x000000040c137824 */ /* 0x040fe200078e020b */
[----:B--2---:R0:W-:Y:S01]  /*15a0*/  STL [R1+0x164], R27 ;  /* 0x0001641b01007387 */ /* 0x0041e20000100800 */
[-C--:B------:R-:W-:Y:S02]  /*15b0*/  IADD3 R10, P1, PT, R11, R18.reuse, RZ ;  /* 0x000000120b0a7210 */ /* 0x080fe40007f3e0ff */
[-C--:B------:R-:W-:Y:S01]  /*15c0*/  LEA.HI.X.SX32 R9, R13, R15.reuse, 0x1, P0 ;  /* 0x0000000f0d097211 */ /* 0x080fe200000f0eff */
[----:B------:R-:W-:Y:S01]  /*15d0*/  IMAD R13, R12, 0x4, R19 ;  /* 0x000000040c0d7824 */ /* 0x000fe200078e0213 */
[----:B------:R-:W-:Y:S01]  /*15e0*/  LEA.HI.X.SX32 R11, R11, R15, 0x1, P1 ;  /* 0x0000000f0b0b7211 */ /* 0x000fe200008f0eff */
[----:B0-----:R0:W2:Y:S04]  /*15f0*/  LDG.E.U8 R27, desc[UR12][R16.64] ;  /* 0x0000000c101b7981 */ /* 0x0010a8000c1e1100 */
[----:B---3--:R1:W-:Y:S01]  /*1600*/  STL [R1+0x160], R26 ;  /* 0x0001601a01007387 */ /* 0x0083e20000100800 */
[----:B0-----:R-:W-:-:S03]  /*1610*/  IADD3 R16, P0, PT, R19, R18, RZ ;  /* 0x0000001213107210 */ /* 0x001fc60007f1e0ff */
[----:B------:R0:W-:Y:S01]  /*1620*/  STL [R1+0x15c], R25 ;  /* 0x00015c1901007387 */ /* 0x0001e20000100800 */
[----:B------:R-:W-:Y:S01]  /*1630*/  LEA.HI.X.SX32 R17, R19, R15, 0x1, P0 ;  /* 0x0000000f13117211 */ /* 0x000fe200000f0eff */
[----:B------:R-:W-:Y:S02]  /*1640*/  IMAD R19, R12, 0x4, R13 ;  /* 0x000000040c137824 */ /* 0x000fe400078e020d */
[----:B-1----:R1:W3:Y:S04]  /*1650*/  LDG.E.U8 R26, desc[UR12][R8.64] ;  /* 0x0000000c081a7981 */ /* 0x0022e8000c1e1100 */
[----:B0-----:R0:W3:Y:S01]  /*1660*/  LDG.E.U8 R25, desc[UR12][R10.64] ;  /* 0x0000000c0a197981 */ /* 0x0010e2000c1e1100 */
[----:B-1----:R-:W-:-:S03]  /*1670*/  IADD3 R8, P0, PT, R13, R18, RZ ;  /* 0x000000120d087210 */ /* 0x002fc60007f1e0ff */
[----:B------:R1:W-:Y:S01]  /*1680*/  STL [R1+0x154], R22 ;  /* 0x0001541601007387 */ /* 0x0003e20000100800 */
[----:B0-----:R-:W-:Y:S01]  /*1690*/  IMAD R11, R12, 0x4, R19 ;  /* 0x000000040c0b7824 */ /* 0x001fe200078e0213 */
[----:B------:R-:W-:-:S03]  /*16a0*/  LEA.HI.X.SX32 R9, R13, R15, 0x1, P0 ;  /* 0x0000000f0d097211 */ /* 0x000fc600000f0eff */
[----:B------:R-:W-:Y:S01]  /*16b0*/  IMAD R13, R12, 0x4, R11 ;  /* 0x000000040c0d7824 */ /* 0x000fe200078e020b */
[----:B-1----:R0:W3:Y:S04]  /*16c0*/  LDG.E.U8 R22, desc[UR12][R16.64] ;  /* 0x0000000c10167981 */ /* 0x0020e8000c1e1100 */
[----:B-----5:R1:W-:Y:S01]  /*16d0*/  STL [R1+0x1c], R24 ;  /* 0x00001c1801007387 */ /* 0x0203e20000100800 */
[----:B0-----:R-:W-:-:S04]  /*16e0*/  IADD3 R16, P0, PT, R19, R18, RZ ;  /* 0x0000001213107210 */ /* 0x001fc80007f1e0ff */
[----:B------:R-:W-:Y:S01]  /*16f0*/  LEA.HI.X.SX32 R17, R19, R15, 0x1, P0 ;  /* 0x0000000f13117211 */ /* 0x000fe200000f0eff */
[----:B-1----:R0:W5:Y:S01]  /*1700*/  LDG.E.U8 R24, desc[UR12][R8.64] ;  /* 0x0000000c08187981 */ /* 0x002162000c1e1100 */
[----:B------:R-:W-:Y:S01]  /*1710*/  IMAD R19, R12, 0x4, R13 ;  /* 0x000000040c137824 */ /* 0x000fe200078e020d */
[-C--:B------:R-:W-:Y:S02]  /*1720*/  IADD3 R10, P1, PT, R11, R18.reuse, RZ ;  /* 0x000000120b0a7210 */ /* 0x080fe40007f3e0ff */
[----:B0-----:R-:W-:-:S04]  /*1730*/  IADD3 R8, P0, PT, R13, R18, RZ ;  /* 0x000000120d087210 */ /* 0x001fc80007f1e0ff */
[-C--:B------:R-:W-:Y:S02]  /*1740*/  LEA.HI.X.SX32 R9, R13, R15.reuse, 0x1, P0 ;  /* 0x0000000f0d097211 */ /* 0x080fe400000f0eff */
[----:B------:R-:W-:Y:S02]  /*1750*/  IADD3 R28, P0, PT, R19, R18, RZ ;  /* 0x00000012131c7210 */ /* 0x000fe40007f1e0ff */
[-C--:B------:R-:W-:Y:S01]  /*1760*/  LEA.HI.X.SX32 R11, R11, R15.reuse, 0x1, P1 ;  /* 0x0000000f0b0b7211 */ /* 0x080fe200008f0eff */
[----:B------:R-:W-:Y:S01]  /*1770*/  IMAD R13, R12, 0x4, R19 ;  /* 0x000000040c0d7824 */ /* 0x000fe200078e0213 */
[----:B------:R-:W-:-:S05]  /*1780*/  LEA.HI.X.SX32 R29, R19, R15, 0x1, P0 ;  /* 0x0000000f131d7211 */ /* 0x000fca00000f0eff */
[----:B------:R-:W3:Y:S04]  /*1790*/  LDG.E.U8 R28, desc[UR12][R28.64] ;  /* 0x0000000c1c1c7981 */ /* 0x000ee8000c1e1100 */
[----:B----4-:R0:W-:Y:S04]  /*17a0*/  STL [R1+0x18], R23 ;  /* 0x0000181701007387 */ /* 0x0101e80000100800 */
[----:B------:R1:W-:Y:S04]  /*17b0*/  STL [R1+0xc], R20 ;  /* 0x00000c1401007387 */ /* 0x0003e80000100800 */
[----:B0-----:R-:W4:Y:S04]  /*17c0*/  LDG.E.U8 R23, desc[UR12][R16.64] ;  /* 0x0000000c10177981 */ /* 0x001f28000c1e1100 */
[----:B-1----:R0:W4:Y:S04]  /*17d0*/  LDG.E.U8 R20, desc[UR12][R10.64] ;  /* 0x0000000c0a147981 */ /* 0x002128000c1e1100 */
[----:B------:R1:W-:Y:S01]  /*17e0*/  STL [R1+0x10], R21 ;  /* 0x0000101501007387 */ /* 0x0003e20000100800 */
[----:B0-----:R-:W-:-:S03]  /*17f0*/  IMAD R11, R12, 0x4, R13 ;  /* 0x000000040c0b7824 */ /* 0x001fc600078e020d */
[----:B-1----:R0:W4:Y:S02]  /*1800*/  LDG.E.U8 R21, desc[UR12][R8.64] ;  /* 0x0000000c08157981 */ /* 0x002124000c1e1100 */
[----:B------:R-:W-:Y:S01]  /*1810*/  IADD3 R10, P1, PT, R11, R18, RZ ;  /* 0x000000120b0a7210 */ /* 0x000fe20007f3e0ff */
[----:B0-----:R-:W-:-:S03]  /*1820*/  IMAD R9, R12, 0x4, R11 ;  /* 0x000000040c097824 */ /* 0x001fc600078e020b */
[----:B------:R-:W-:-:S05]  /*1830*/  LEA.HI.X.SX32 R11, R11, R15, 0x1, P1 ;  /* 0x0000000f0b0b7211 */ /* 0x000fca00008f0eff */
[----:B------:R0:W4:Y:S01]  /*1840*/  LDG.E.U8 R29, desc[UR12][R10.64] ;  /* 0x0000000c0a1d7981 */ /* 0x000122000c1e1100 */
[----:B------:R-:W-:-:S03]  /*1850*/  IADD3 R16, P0, PT, R13, R18, RZ ;  /* 0x000000120d107210 */ /* 0x000fc60007f1e0ff */
[----:B--2---:R-:W-:Y:S01]  /*1860*/  STL [R1+0x8], R27 ;  /* 0x0000081b01007387 */ /* 0x004fe20000100800 */
[----:B------:R-:W-:Y:S01]  /*1870*/  LEA.HI.X.SX32 R17, R13, R15, 0x1, P0 ;  /* 0x0000000f0d117211 */ /* 0x000fe200000f0eff */
[----:B------:R-:W-:Y:S01]  /*1880*/  IMAD R19, R12, 0x4, R9 ;  /* 0x000000040c137824 */ /* 0x000fe200078e0209 */
[----:B------:R-:W-:-:S04]  /*1890*/  IADD3 R8, P0, PT, R9, R18, RZ ;  /* 0x0000001209087210 */ /* 0x000fc80007f1e0ff */
[----:B------:R-:W-:Y:S01]  /*18a0*/  LEA.HI.X.SX32 R9, R9, R15, 0x1, P0 ;  /* 0x0000000f09097211 */ /* 0x000fe200000f0eff */
[----:B------:R-:W-:-:S04]  /*18b0*/  IMAD R13, R12, 0x4, R19 ;  /* 0x000000040c0d7824 */ /* 0x000fc800078e0213 */
[----:B0-----:R-:W-:-:S05]  /*18c0*/  IMAD R11, R12, 0x4, R13 ;  /* 0x000000040c0b7824 */ /* 0x001fca00078e020d */
[-C--:B------:R-:W-:Y:S01]  /*18d0*/  IADD3 R10, P1, PT, R11, R18.reuse, RZ ;  /* 0x000000120b0a7210 */ /* 0x080fe20007f3e0ff */
[----:B---3--:R-:W-:Y:S04]  /*18e0*/  STL [R1+0x295c], R28 ;  /* 0x00295c1c01007387 */ /* 0x008fe80000100800 */
[----:B------:R-:W-:Y:S04]  /*18f0*/  STL [R1+0x2960], R28 ;  /* 0x0029601c01007387 */ /* 0x000fe80000100800 */
        /* <DEDUP_REMOVED lines=8> */
[----:B------:R0:W-:Y:S04]  /*1980*/  STL [R1+0x14c], R22 ;  /* 0x00014c1601007387 */ /* 0x0001e80000100800 */
[----:B-----5:R-:W-:Y:S04]  /*1990*/  STL [R1+0x148], R24 ;  /* 0x0001481801007387 */ /* 0x020fe80000100800 */
[----:B0-----:R0:W2:Y:S02]  /*19a0*/  LDG.E.U8 R22, desc[UR12][R16.64] ;  /* 0x0000000c10167981 */ /* 0x0010a4000c1e1100 */
[----:B0-----:R-:W-:-:S04]  /*19b0*/  IADD3 R16, P0, PT, R19, R18, RZ ;  /* 0x0000001213107210 */ /* 0x001fc80007f1e0ff */
[-C--:B------:R-:W-:Y:S01]  /*19c0*/  LEA.HI.X.SX32 R17, R19, R15.reuse, 0x1, P0 ;  /* 0x0000000f13117211 */ /* 0x080fe200000f0eff */
[----:B------:R-:W-:Y:S01]  /*19d0*/  IMAD R19, R12, 0x4, R11 ;  /* 0x000000040c137824 */ /* 0x000fe200078e020b */
[----:B------:R-:W-:-:S05]  /*19e0*/  LEA.HI.X.SX32 R11, R11, R15, 0x1, P1 ;  /* 0x0000000f0b0b7211 */ /* 0x000fca00008f0eff */
[----:B------:R-:W3:Y:S04]  /*19f0*/  LDG.E.U8 R25, desc[UR12][R10.64] ;  /* 0x0000000c0a197981 */ /* 0x000ee8000c1e1100 */
[----:B----4-:R-:W-:Y:S04]  /*1a00*/  STL [R1+0x2968], R29 ;  /* 0x0029681d01007387 */ /* 0x010fe80000100800 */
[----:B------:R-:W-:Y:S04]  /*1a10*/  STL [R1+0x296c], R29 ;  /* 0x00296c1d01007387 */ /* 0x000fe80000100800 */
[----:B------:R-:W-:Y:S04]  /*1a20*/  STL [R1+0x140], R23 ;  /* 0x0001401701007387 */ /* 0x000fe80000100800 */
[----:B------:R-:W-:Y:S04]  /*1a30*/  STL [R1+0x29e8], R29 ;  /* 0x0029e81d01007387 */ /* 0x000fe80000100800 */
[----:B------:R-:W-:Y:S04]  /*1a40*/  STL [R1+0x29ec], R29 ;  /* 0x0029ec1d01007387 */ /* 0x000fe80000100800 */
[----:B------:R-:W-:Y:S04]  /*1a50*/  STL [R1+0x29fc], R29 ;  /* 0x0029fc1d01007387 */ /* 0x000fe80000100800 */
[----:B------:R0:W-:Y:S04]  /*1a60*/  STL [R1+0x4], R20 ;  /* 0x0000041401007387 */ /* 0x0001e80000100800 */
[----:B------:R1:W-:Y:S04]  /*1a70*/  STL [R1+0x138], R21 ;  /* 0x0001381501007387 */ /* 0x0003e80000100800 */
[----:B0-----:R0:W4:Y:S04]  /*1a80*/  LDG.E.U8 R20, desc[UR12][R8.64] ;  /* 0x0000000c08147981 */ /* 0x001128000c1e1100 */
[----:B-1----:R1:W5:Y:S01]  /*1a90*/  LDG.E.U8 R21, desc[UR12][R16.64] ;  /* 0x0000000c10157981 */ /* 0x002362000c1e1100 */
[----:B0-----:R-:W-:-:S04]  /*1aa0*/  IADD3 R8, P0, PT, R13, R18, RZ ;  /* 0x000000120d087210 */ /* 0x001fc80007f1e0ff */
[----:B------:R-:W-:-:S05]  /*1ab0*/  LEA.HI.X.SX32 R9, R13, R15, 0x1, P0 ;  /* 0x0000000f0d097211 */ /* 0x000fca00000f0eff */
[----:B------:R0:W3:Y:S01]  /*1ac0*/  LDG.E.U8 R26, desc[UR12][R8.64] ;  /* 0x0000000c081a7981 */ /* 0x0000e2000c1e1100 */
[----:B-1----:R-:W-:Y:S01]  /*1ad0*/  IADD3 R16, P0, PT, R19, R18, RZ ;  /* 0x0000001213107210 */ /* 0x002fe20007f1e0ff */
[----:B------:R-:W-:-:S03]  /*1ae0*/  IMAD R13, R12, 0x4, R19 ;  /* 0x000000040c0d7824 */ /* 0x000fc600078e0213 */
[----:B------:R-:W-:Y:S01]  /*1af0*/  LEA.HI.X.SX32 R17, R19, R15, 0x1, P0 ;  /* 0x0000000f13117211 */ /* 0x000fe200000f0eff */
[----:B------:R-:W-:Y:S01]  /*1b00*/  IMAD R19, R12, 0x4, R13 ;  /* 0x000000040c137824 */ /* 0x000fe200078e020d */
[----:B0-----:R-:W-:-:S03]  /*1b10*/  IADD3 R8, P0, PT, R13, R18, RZ ;  /* 0x000000120d087210 */ /* 0x001fc60007f1e0ff */
[----:B------:R0:W3:Y:S01]  /*1b20*/  LDG.E.U8 R23, desc[UR12][R16.64] ;  /* 0x0000000c10177981 */ /* 0x0000e2000c1e1100 */
[----:B------:R-:W-:Y:S01]  /*1b30*/  IMAD R11, R12, 0x4, R19 ;  /* 0x000000040c0b7824 */ /* 0x000fe200078e0213 */
[----:B------:R-:W-:-:S03]  /*1b40*/  LEA.HI.X.SX32 R9, R13, R15, 0x1, P0 ;  /* 0x0000000f0d097211 */ /* 0x000fc600000f0eff */
[----:B------:R-:W-:Y:S01]  /*1b50*/  IMAD R13, R12, 0x4, R11 ;  /* 0x000000040c0d7824 */ /* 0x000fe200078e020b */
[-C--:B------:R-:W-:Y:S01]  /*1b60*/  IADD3 R10, P1, PT, R11, R18.reuse, RZ ;  /* 0x000000120b0a7210 */ /* 0x080fe20007f3e0ff */
[----:B------:R1:W3:Y:S01]  /*1b70*/  LDG.E.U8 R24, desc[UR12][R8.64] ;  /* 0x0000000c08187981 */ /* 0x0002e2000c1e1100 */
[----:B0-----:R-:W-:-:S04]  /*1b80*/  IADD3 R16, P0, PT, R19, R18, RZ ;  /* 0x0000001213107210 */ /* 0x001fc80007f1e0ff */
[-C--:B------:R-:W-:Y:S02]  /*1b90*/  LEA.HI.X.SX32 R17, R19, R15.reuse, 0x1, P0 ;  /* 0x0000000f13117211 */ /* 0x080fe400000f0eff */
[----:B-1----:R-:W-:Y:S02]  /*1ba0*/  IADD3 R8, P0, PT, R13, R18, RZ ;  /* 0x000000120d087210 */ /* 0x002fe40007f1e0ff */
[-C--:B------:R-:W-:Y:S02]  /*1bb0*/  LEA.HI.X.SX32 R11, R11, R15.reuse, 0x1, P1 ;  /* 0x0000000f0b0b7211 */ /* 0x080fe400008f0eff */
[----:B------:R-:W-:-:S03]  /*1bc0*/  LEA.HI.X.SX32 R9, R13, R15, 0x1, P0 ;  /* 0x0000000f0d097211 */ /* 0x000fc600000f0eff */
[----:B------:R-:W3:Y:S01]  /*1bd0*/  LDG.E.U8 R27, desc[UR12][R10.64] ;  /* 0x0000000c0a1b7981 */ /* 0x000ee2000c1e1100 */
[----:B------:R-:W-:-:S04]  /*1be0*/  IMAD R19, R12, 0x4, R13 ;  /* 0x000000040c137824 */ /* 0x000fc800078e020d */
[----:B------:R-:W-:Y:S01]  /*1bf0*/  IMAD R13, R12, 0x4, R19 ;  /* 0x000000040c0d7824 */ /* 0x000fe200078e0213 */
[----:B--2---:R0:W-:Y:S04]  /*1c00*/  STL [R1], R22 ;  /* 0x0000001601007387 */ /* 0x0041e80000100800 */
[----:B0-----:R0:W2:Y:S02]  /*1c10*/  LDG.E.U8 R22, desc[UR12][R16.64] ;  /* 0x0000000c10167981 */ /* 0x0010a4000c1e1100 */
[----:B0-----:R-:W-:-:S04]  /*1c20*/  IADD3 R16, P0, PT, R19, R18, RZ ;  /* 0x0000001213107210 */ /* 0x001fc80007f1e0ff */
[----:B------:R-:W-:Y:S02]  /*1c30*/  LEA.HI.X.SX32 R17, R19, R15, 0x1, P0 ;  /* 0x0000000f13117211 */ /* 0x000fe400000f0eff */
[----:B------:R-:W-:-:S04]  /*1c40*/  IADD3 R10, P0, PT, R13, R18, RZ ;  /* 0x000000120d0a7210 */ /* 0x000fc80007f1e0ff */
[----:B------:R-:W-:Y:S01]  /*1c50*/  LEA.HI.X.SX32 R11, R13, R15, 0x1, P0 ;  /* 0x0000000f0d0b7211 */ /* 0x000fe200000f0eff */
[----:B----4-:R-:W-:Y:S04]  /*1c60*/  STL [R1+0x144], R20 ;  /* 0x0001441401007387 */ /* 0x010fe80000100800 */
[----:B-----5:R0:W-:Y:S04]  /*1c70*/  STL [R1+0x13c], R21 ;  /* 0x00013c1501007387 */ /* 0x0201e80000100800 */
[----:B0-----:R0:W4:Y:S04]  /*1c80*/  LDG.E.U8 R21, desc[UR12][R8.64] ;  /* 0x0000000c08157981 */ /* 0x001128000c1e1100 */
[----:B---3--:R1:W-:Y:S04]  /*1c90*/  STL [R1+0x134], R26 ;  /* 0x0001341a01007387 */ /* 0x0083e80000100800 */
[----:B-1----:R1:W3:Y:S04]  /*1ca0*/  LDG.E.U8 R26, desc[UR12][R16.64] ;  /* 0x0000000c101a7981 */ /* 0x0022e8000c1e1100 */
[----:B------:R5:W-:Y:S04]  /*1cb0*/  STL [R1+0x130], R25 ;  /* 0x0001301901007387 */ /* 0x000be80000100800 */
[----:B-----5:R5:W3:Y:S01]  /*1cc0*/  LDG.E.U8 R25, desc[UR12][R10.64] ;  /* 0x0000000c0a197981 */ /* 0x020ae2000c1e1100 */
[----:B------:R-:W-:-:S04]  /*1cd0*/  IMAD R20, R12, 0x4, R13 ;  /* 0x000000040c147824 */ /* 0x000fc800078e020d */
[----:B------:R-:W-:Y:S01]  /*1ce0*/  IMAD R19, R12, 0x4, R20 ;  /* 0x000000040c137824 */ /* 0x000fe200078e0214 */
[----:B0-----:R-:W-:-:S03]  /*1cf0*/  IADD3 R8, P1, PT, R20, R18, RZ ;  /* 0x0000001214087210 */ /* 0x001fc60007f3e0ff */
[----:B------:R-:W-:Y:S01]  /*1d00*/  IMAD R13, R12, 0x4, R19 ;  /* 0x000000040c0d7824 */ /* 0x000fe200078e0213 */
[-C--:B------:R-:W-:Y:S02]  /*1d10*/  LEA.HI.X.SX32 R9, R20, R15.reuse, 0x1, P1 ;  /* 0x0000000f14097211 */ /* 0x080fe400008f0eff */
[CC--:B-1----:R-:W-:Y:S01]  /*1d20*/  IADD3 R16, P0, PT, R19.reuse, R18.reuse, RZ ;  /* 0x0000001213107210 */ /* 0x0c2fe20007f1e0ff */
[----:B------:R0:W-:Y:S03]  /*1d30*/  STL [R1+0x128], R23 ;  /* 0x0001281701007387 */ /* 0x0001e60000100800 */
[-C--:B------:R-:W-:Y:S01]  /*1d40*/  LEA.HI.X.SX32 R17, R19, R15.reuse, 0x1, P0 ;  /* 0x0000000f13117211 */ /* 0x080fe200000f0eff */
[C---:B------:R-:W-:Y:S01]  /*1d50*/  IMAD R19, R12.reuse, 0x4, R13 ;  /* 0x000000040c137824 */ /* 0x040fe200078e020d */
[CC--:B-----5:R-:W-:Y:S01]  /*1d60*/  IADD3 R10, P0, PT, R13.reuse, R18.reuse, RZ ;  /* 0x000000120d0a7210 */ /* 0x0e0fe20007f1e0ff */
[----:B0-----:R0:W5:Y:S03]  /*1d70*/  LDG.E.U8 R23, desc[UR12][R8.64] ;  /* 0x0000000c08177981 */ /* 0x001166000c1e1100 */
[----:B------:R-:W-:Y:S01]  /*1d80*/  LEA.HI.X.SX32 R11, R13, R15, 0x1, P0 ;  /* 0x0000000f0d0b7211 */ /* 0x000fe200000f0eff */
[----:B------:R-:W-:Y:S01]  /*1d90*/  IMAD R20, R12, 0x4, R19 ;  /* 0x000000040c147824 */ /* 0x000fe200078e0213 */
[----:B------:R1:W-:Y:S01]  /*1da0*/  STL [R1+0x120], R24 ;  /* 0x0001201801007387 */ /* 0x0003e20000100800 */
[----:B0-----:R-:W-:-:S03]  /*1db0*/  IADD3 R8, P0, PT, R19, R18, RZ ;  /* 0x0000001213087210 */ /* 0x001fc60007f1e0ff */
[----:B-1----:R0:W5:Y:S01]  /*1dc0*/  LDG.E.U8 R24, desc[UR12][R16.64] ;  /* 0x0000000c10187981 */ /* 0x002162000c1e1100 */
[----:B------:R-:W-:Y:S02]  /*1dd0*/  LEA.HI.X.SX32 R9, R19, R15, 0x1, P0 ;  /* 0x0000000f13097211 */ /* 0x000fe400000f0eff */
[----:B0-----:R-:W-:-:S04]  /*1de0*/  IADD3 R16, P1, PT, R20, R18, RZ ;  /* 0x0000001214107210 */ /* 0x001fc80007f3e0ff */
[----:B------:R-:W-:Y:S01]  /*1df0*/  LEA.HI.X.SX32 R17, R20, R15, 0x1, P1 ;  /* 0x0000000f14117211 */ /* 0x000fe200008f0eff */
[----:B--2---:R0:W-:Y:S04]  /*1e00*/  STL [R1+0x11c], R22 ;  /* 0x00011c1601007387 */ /* 0x0041e80000100800 */
[----:B0-----:R0:W2:Y:S04]  /*1e10*/  LDG.E.U8 R22, desc[UR12][R10.64] ;  /* 0x0000000c0a167981 */ /* 0x0010a8000c1e1100 */
[----:B------:R1:W-:Y:S01]  /*1e20*/  STL [R1+0x104], R27 ;  /* 0x0001041b01007387 */ /* 0x0003e20000100800 */
[----:B------:R-:W-:-:S03]  /*1e30*/  IMAD R13, R12, 0x4, R20 ;  /* 0x000000040c0d7824 */ /* 0x000fc600078e0214 */
[----:B-1----:R1:W2:Y:S02]  /*1e40*/  LDG.E.U8 R27, desc[UR12][R8.64] ;  /* 0x0000000c081b7981 */ /* 0x0022a4000c1e1100 */
[----:B0-----:R-:W-:Y:S01]  /*1e50*/  IADD3 R10, P0, PT, R13, R18, RZ ;  /* 0x000000120d0a7210 */ /* 0x001fe20007f1e0ff */
[----:B------:R-:W-:-:S03]  /*1e60*/  IMAD R19, R12, 0x4, R13 ;  /* 0x000000040c137824 */ /* 0x000fc600078e020d */
[----:B------:R-:W-:Y:S02]  /*1e70*/  LEA.HI.X.SX32 R11, R13, R15, 0x1, P0 ;  /* 0x0000000f0d0b7211 */ /* 0x000fe400000f0eff */
[----:B-1----:R-:W-:-:S04]  /*1e80*/  IADD3 R8, P0, PT, R19, R18, RZ ;  /* 0x0000001213087210 */ /* 0x002fc80007f1e0ff */
[----:B------:R-:W-:Y:S01]  /*1e90*/  LEA.HI.X.SX32 R9, R19, R15, 0x1, P0 ;  /* 0x0000000f13097211 */ /* 0x000fe200000f0eff */
[----:B----4-:R0:W-:Y:S04]  /*1ea0*/  STL [R1+0x110], R21 ;  /* 0x0001101501007387 */ /* 0x0101e80000100800 */
[----:B0-----:R0:W4:Y:S04]  /*1eb0*/  LDG.E.U8 R21, desc[UR12][R16.64] ;  /* 0x0000000c10157981 */ /* 0x001128000c1e1100 */
[----:B---3--:R1:W-:Y:S04]  /*1ec0*/  STL [R1+0xfc], R26 ;  /* 0x0000fc1a01007387 */ /* 0x0083e80000100800 */
[----:B-1----:R1:W3:Y:S04]  /*1ed0*/  LDG.E.U8 R26, desc[UR12][R10.64] ;  /* 0x0000000c0a1a7981 */ /* 0x0022e8000c1e1100 */
[----:B------:R0:W-:Y:S04]  /*1ee0*/  STL [R1+0x12c], R25 ;  /* 0x00012c1901007387 */ /* 0x0001e80000100800 */
[----:B0-----:R0:W3:Y:S01]  /*1ef0*/  LDG.E.U8 R25, desc[UR12][R8.64] ;  /* 0x0000000c08197981 */ /* 0x0010e2000c1e1100 */
[----:B------:R-:W-:-:S04]  /*1f00*/  IMAD R13, R12, 0x4, R19 ;  /* 0x000000040c0d7824 */ /* 0x000fc800078e0213 */
[----:B------:R-:W-:Y:S01]  /*1f10*/  IMAD R20, R12, 0x4, R13 ;  /* 0x000000040c147824 */ /* 0x000fe200078e020d */
[----:B------:R-:W-:-:S03]  /*1f20*/  IADD3 R16, P0, PT, R13, R18, RZ ;  /* 0x000000120d107210 */ /* 0x000fc60007f1e0ff */
[----:B------:R-:W-:Y:S01]  /*1f30*/  IMAD R19, R12, 0x4, R20 ;  /* 0x000000040c137824 */ /* 0x000fe200078e0214 */
[-C--:B------:R-:W-:Y:S02]  /*1f40*/  LEA.HI.X.SX32 R17, R13, R15.reuse, 0x1, P0 ;  /* 0x0000000f0d117211 */ /* 0x080fe400000f0eff */
[-C--:B-1----:R-:W-:Y:S01]  /*1f50*/  IADD3 R10, P1, PT, R20, R18.reuse, RZ ;  /* 0x00000012140a7210 */ /* 0x082fe20007f3e0ff */
[----:B-----5:R1:W-:Y:S01]  /*1f60*/  STL [R1+0x124], R23 ;  /* 0x0001241701007387 */ /* 0x0203e20000100800 */
[C---:B0-----:R-:W-:Y:S01]  /*1f70*/  IADD3 R8, P0, PT, R19.reuse, R18, RZ ;  /* 0x0000001213087210 */ /* 0x041fe20007f1e0ff */
[----:B------:R-:W-:Y:S01]  /*1f80*/  IMAD R13, R12, 0x4, R19 ;  /* 0x000000040c0d7824 */ /* 0x000fe200078e0213 */
[-C--:B------:R-:W-:Y:S02]  /*1f90*/  LEA.HI.X.SX32 R11, R20, R15.reuse, 0x1, P1 ;  /* 0x0000000f140b7211 */ /* 0x080fe400008f0eff */
[----:B------:R-:W-:Y:S01]  /*1fa0*/  LEA.HI.X.SX32 R9, R19, R15, 0x1, P0 ;  /* 0x0000000f13097211 */ /* 0x000fe200000f0eff */
[----:B-1----:R0:W5:Y:S01]  /*1fb0*/  LDG.E.U8 R23, desc[UR12][R16.64] ;  /* 0x0000000c10177981 */ /* 0x002162000c1e1100 */
[----:B------:R-:W-:-:S03]  /*1fc0*/  IMAD R19, R12, 0x4, R13 ;  /* 0x000000040c137824 */ /* 0x000fc600078e020d */
[----:B------:R1:W-:Y:S01]  /*1fd0*/  STL [R1+0x118], R24 ;  /* 0x0001181801007387 */ /* 0x0003e20000100800 */
[----:B0-----:R-:W-:-:S03]  /*1fe0*/  IADD3 R16, P0, PT, R13, R18, RZ ;  /* 0x000000120d107210 */ /* 0x001fc60007f1e0ff */
[----:B-1----:R-:W5:Y:S01]  /*1ff0*/  LDG.E.U8 R24, desc[UR12][R10.64] ;  /* 0x0000000c0a187981 */ /* 0x002f62000c1e1100 */
[----:B------:R-:W-:-:S03]  /*2000*/  LEA.HI.X.SX32 R17, R13, R15, 0x1, P0 ;  /* 0x0000000f0d117211 */ /* 0x000fc600000f0eff */
[----:B--2---:R0:W-:Y:S04]  /*2010*/  STL [R1+0x114], R22 ;  /* 0x0001141601007387 */ /* 0x0041e80000100800 */
[----:B0-----:R0:W2:Y:S02]  /*2020*/  LDG.E.U8 R22, desc[UR12][R8.64] ;  /* 0x0000000c08167981 */ /* 0x0010a4000c1e1100 */
[CC--:B0-----:R-:W-:Y:S02]  /*2030*/  IADD3 R8, P0, PT, R19.reuse, R18.reuse, RZ ;  /* 0x0000001213087210 */ /* 0x0c1fe40007f1e0ff */
[----:B------:R0:W-:Y:S02]  /*2040*/  STL [R1+0x108], R27 ;  /* 0x0001081b01007387 */ /* 0x0001e40000100800 */
[----:B------:R-:W-:Y:S01]  /*2050*/  LEA.HI.X.SX32 R9, R19, R15, 0x1, P0 ;  /* 0x0000000f13097211 */ /* 0x000fe200000f0eff */
[C---:B------:R-:W-:Y:S01]  /*2060*/  IMAD R11, R12.reuse, 0x4, R19 ;  /* 0x000000040c0b7824 */ /* 0x040fe200078e0213 */
[----:B0-----:R0:W2:Y:S03]  /*2070*/  LDG.E.U8 R27, desc[UR12][R16.64] ;  /* 0x0000000c101b7981 */ /* 0x0010a6000c1e1100 */
[----:B------:R-:W-:Y:S01]  /*2080*/  IMAD R13, R12, 0x4, R11 ;  /* 0x000000040c0d7824 */ /* 0x000fe200078e020b */
[----:B------:R-:W-:-:S03]  /*2090*/  IADD3 R10, P1, PT, R11, R18, RZ ;  /* 0x000000120b0a7210 */ /* 0x000fc60007f3e0ff */
[----:B------:R-:W-:Y:S01]  /*20a0*/  IMAD R19, R12, 0x4, R13 ;  /* 0x000000040c137824 */ /* 0x000fe200078e020d */
[----:B------:R-:W-:Y:S02]  /*20b0*/  LEA.HI.X.SX32 R11, R11, R15, 0x1, P1 ;  /* 0x0000000f0b0b7211 */ /* 0x000fe400008f0eff */
[----:B0-----:R-:W-:-:S04]  /*20c0*/  IADD3 R16, P0, PT, R13, R18, RZ ;  /* 0x000000120d107210 */ /* 0x001fc80007f1e0ff */
[----:B------:R-:W-:-:S05]  /*20d0*/  LEA.HI.X.SX32 R17, R13, R15, 0x1, P0 ;  /* 0x0000000f0d117211 */ /* 0x000fca00000f0eff */
[----:B------:R-:W2:Y:S04]  /*20e0*/  LDG.E.U8 R20, desc[UR12][R16.64] ;  /* 0x0000000c10147981 */ /* 0x000ea8000c1e1100 */
[----:B----4-:R0:W-:Y:S04]  /*20f0*/  STL [R1+0xf0], R21 ;  /* 0x0000f01501007387 */ /* 0x0101e80000100800 */
[----:B0-----:R0:W4:Y:S04]  /*2100*/  LDG.E.U8 R21, desc[UR12][R8.64] ;  /* 0x0000000c08157981 */ /* 0x001128000c1e1100 */
[----:B---3--:R1:W-:Y:S01]  /*2110*/  STL [R1+0xf8], R26 ;  /* 0x0000f81a01007387 */ /* 0x0083e20000100800 */
[----:B0-----:R-:W-:-:S03]  /*2120*/  IADD3 R8, P0, PT, R19, R18, RZ ;  /* 0x0000001213087210 */ /* 0x001fc60007f1e0ff */
[----:B-1----:R0:W3:Y:S01]  /*2130*/  LDG.E.U8 R26, desc[UR12][R10.64] ;  /* 0x0000000c0a1a7981 */ /* 0x0020e2000c1e1100 */
[----:B------:R-:W-:-:S03]  /*2140*/  LEA.HI.X.SX32 R9, R19, R15, 0x1, P0 ;  /* 0x0000000f13097211 */ /* 0x000fc600000f0eff */
[----:B------:R1:W-:Y:S04]  /*2150*/  STL [R1+0xec], R25 ;  /* 0x0000ec1901007387 */ /* 0x0003e80000100800 */
[----:B-1----:R1:W3:Y:S01]  /*2160*/  LDG.E.U8 R25, desc[UR12][R8.64] ;  /* 0x0000000c08197981 */ /* 0x0022e2000c1e1100 */
[----:B------:R-:W-:-:S04]  /*2170*/  IMAD R13, R12, 0x4, R19 ;  /* 0x000000040c0d7824 */ /* 0x000fc800078e0213 */
[----:B0-----:R-:W-:Y:S01]  /*2180*/  IMAD R11, R12, 0x4, R13 ;  /* 0x000000040c0b7824 */ /* 0x001fe200078e020d */
[----:B------:R-:W-:-:S03]  /*2190*/  IADD3 R16, P0, PT, R13, R18, RZ ;  /* 0x000000120d107210 */ /* 0x000fc60007f1e0ff */
[C---:B------:R-:W-:Y:S01]  /*21a0*/  IMAD R19, R12.reuse, 0x4, R11 ;  /* 0x000000040c137824 */ /* 0x040fe200078e020b */
[-C--:B------:R-:W-:Y:S02]  /*21b0*/  LEA.HI.X.SX32 R17, R13, R15.reuse, 0x1, P0 ;  /* 0x0000000f0d117211 */ /* 0x080fe400000f0eff */
[-C--:B------:R-:W-:Y:S01]  /*21c0*/  IADD3 R10, P1, PT, R11, R18.reuse, RZ ;  /* 0x000000120b0a7210 */ /* 0x080fe20007f3e0ff */
[----:B-----5:R0:W-:Y:S01]  /*21d0*/  STL [R1+0xe4], R23 ;  /* 0x0000e41701007387 */ /* 0x0201e20000100800 */
[----:B-1----:R-:W-:Y:S01]  /*21e0*/  IADD3 R8, P0, PT, R19, R18, RZ ;  /* 0x0000001213087210 */ /* 0x002fe20007f1e0ff */
[C---:B------:R-:W-:Y:S01]  /*21f0*/  IMAD R13, R12.reuse, 0x4, R19 ;  /* 0x000000040c0d7824 */ /* 0x040fe200078e0213 */
[-C--:B------:R-:W-:Y:S02]  /*2200*/  LEA.HI.X.SX32 R11, R11, R15.reuse, 0x1, P1 ;  /* 0x0000000f0b0b7211 */ /* 0x080fe400008f0eff */
[----:B------:R-:W-:Y:S01]  /*2210*/  LEA.HI.X.SX32 R9, R19, R15, 0x1, P0 ;  /* 0x0000000f13097211 */ /* 0x000fe200000f0eff */
[----:B0-----:R0:W5:Y:S01]  /*2220*/  LDG.E.U8 R23, desc[UR12][R16.64] ;  /* 0x0000000c10177981 */ /* 0x001162000c1e1100 */
        /* <DEDUP_REMOVED lines=11> */
[----:B0-----:R0:W2:Y:S04]  /*22e0*/  LDG.E.U8 R27, desc[UR12][R16.64] ;  /* 0x0000000c101b7981 */ /* 0x0010a8000c1e1100 */
[----:B------:R-:W-:Y:S01]  /*22f0*/  IADD3 R10, P1, PT, R11, R18, RZ ;  /* 0x000000120b0a7210 */ /* 0x000fe20007f3e0ff */
[----:B------:R-:W-:-:S03]  /*2300*/  IMAD R13, R12, 0x4, R11 ;  /* 0x000000040c0d7824 */ /* 0x000fc600078e020b */
[----:B------:R-:W-:Y:S02]  /*2310*/  LEA.HI.X.SX32 R11, R11, R15, 0x1, P1 ;  /* 0x0000000f0b0b7211 */ /* 0x000fe400008f0eff */
[----:B0-----:R-:W-:-:S04]  /*2320*/  IADD3 R16, P0, PT, R13, R18, RZ ;  /* 0x000000120d107210 */ /* 0x001fc80007f1e0ff */
[----:B------:R-:W-:Y:S01]  /*2330*/  LEA.HI.X.SX32 R17, R13, R15, 0x1, P0 ;  /* 0x0000000f0d117211 */ /* 0x000fe200000f0eff */
[----:B----4-:R0:W-:Y:S04]  /*2340*/  STL [R1+0xf4], R21 ;  /* 0x0000f41501007387 */ /* 0x0101e80000100800 */
[----:B0-----:R0:W4:Y:S04]  /*2350*/  LDG.E.U8 R21, desc[UR12][R8.64] ;  /* 0x0000000c08157981 */ /* 0x001128000c1e1100 */
[----:B---3--:R1:W-:Y:S04]  /*2360*/  STL [R1+0xe8], R26 ;  /* 0x0000e81a01007387 */ /* 0x0083e80000100800 */
[----:B------:R-:W-:Y:S04]  /*2370*/  STL [R1+0xe0], R20 ;  /* 0x0000e01401007387 */ /* 0x000fe80000100800 */
[----:B-1----:R1:W3:Y:S04]  /*2380*/  LDG.E.U8 R26, desc[UR12][R10.64] ;  /* 0x0000000c0a1a7981 */ /* 0x0022e8000c1e1100 */
[----:B------:R0:W-:Y:S04]  /*2390*/  STL [R1+0xdc], R25 ;  /* 0x0000dc1901007387 */ /* 0x0001e80000100800 */
[----:B0-----:R0:W3:Y:S01]  /*23a0*/  LDG.E.U8 R25, desc[UR12][R16.64] ;  /* 0x0000000c10197981 */ /* 0x0010e2000c1e1100 */
[----:B------:R-:W-:-:S04]  /*23b0*/  IMAD R19, R12, 0x4, R13 ;  /* 0x000000040c137824 */ /* 0x000fc800078e020d */
[----:B------:R-:W-:Y:S01]  /*23c0*/  IMAD R13, R12, 0x4, R19 ;  /* 0x000000040c0d7824 */ /* 0x000fe200078e0213 */
[----:B------:R-:W-:-:S03]  /*23d0*/  IADD3 R8, P0, PT, R19, R18, RZ ;  /* 0x0000001213087210 */ /* 0x000fc60007f1e0ff */
[C---:B------:R-:W-:Y:S01]  /*23e0*/  IMAD R20, R12.reuse, 0x4, R13 ;  /* 0x000000040c147824 */ /* 0x040fe200078e020d */
[-C--:B------:R-:W-:Y:S02]  /*23f0*/  LEA.HI.X.SX32 R9, R19, R15.reuse, 0x1, P0 ;  /* 0x0000000f13097211 */ /* 0x080fe400000f0eff */
[CC--:B-1----:R-:W-:Y:S01]  /*2400*/  IADD3 R10, P0, PT, R13.reuse, R18.reuse, RZ ;  /* 0x000000120d0a7210 */ /* 0x0c2fe20007f1e0ff */
[----:B------:R-:W-:Y:S01]  /*2410*/  IMAD R19, R12, 0x4, R20 ;  /* 0x000000040c137824 */ /* 0x000fe200078e0214 */
[----:B-----5:R1:W-:Y:S01]  /*2420*/  STL [R1+0xd8], R23 ;  /* 0x0000d81701007387 */ /* 0x0203e20000100800 */
[-C--:B0-----:R-:W-:Y:S02]  /*2430*/  IADD3 R16, P1, PT, R20, R18.reuse, RZ ;  /* 0x0000001214107210 */ /* 0x081fe40007f3e0ff */
[-C--:B------:R-:W-:Y:S01]  /*2440*/  LEA.HI.X.SX32 R11, R13, R15.reuse, 0x1, P0 ;  /* 0x0000000f0d0b7211 */ /* 0x080fe200000f0eff */
[----:B------:R-:W-:Y:S01]  /*2450*/  IMAD R13, R12, 0x4, R19 ;  /* 0x000000040c0d7824 */ /* 0x000fe200078e0213 */
[----:B------:R-:W-:Y:S01]  /*2460*/  LEA.HI.X.SX32 R17, R20, R15, 0x1, P1 ;  /* 0x0000000f14117211 */ /* 0x000fe200008f0eff */
[----:B-1----:R0:W5:Y:S04]  /*2470*/  LDG.E.U8 R23, desc[UR12][R8.64] ;  /* 0x0000000c08177981 */ /* 0x002168000c1e1100 */
[----:B------:R1:W-:Y:S01]  /*2480*/  STL [R1+0xc8], R24 ;  /* 0x0000c81801007387 */ /* 0x0003e20000100800 */
[----:B0-----:R-:W-:-:S04]  /*2490*/  IADD3 R8, P0, PT, R19, R18, RZ ;  /* 0x0000001213087210 */ /* 0x001fc80007f1e0ff */
[----:B------:R-:W-:Y:S01]  /*24a0*/  LEA.HI.X.SX32 R9, R19, R15, 0x1, P0 ;  /* 0x0000000f13097211 */ /* 0x000fe200000f0eff */
[C---:B------:R-:W-:Y:S01]  /*24b0*/  IMAD R19, R12.reuse, 0x4, R13 ;  /* 0x000000040c137824 */ /* 0x040fe200078e020d */
[----:B-1----:R-:W5:Y:S04]  /*24c0*/  LDG.E.U8 R24, desc[UR12][R10.64] ;  /* 0x0000000c0a187981 */ /* 0x002f68000c1e1100 */
[----:B--2---:R0:W-:Y:S04]  /*24d0*/  STL [R1+0xcc], R22 ;  /* 0x0000cc1601007387 */ /* 0x0041e80000100800 */
[----:B0-----:R0:W2:Y:S02]  /*24e0*/  LDG.E.U8 R22, desc[UR12][R16.64] ;  /* 0x0000000c10167981 */ /* 0x0010a4000c1e1100 */
[----:B0-----:R-:W-:-:S02]  /*24f0*/  IMAD R16, R12, 0x4, R19 ;  /* 0x000000040c107824 */ /* 0x001fc400078e0213 */
[----:B------:R0:W-:Y:S03]  /*2500*/  STL [R1+0xc0], R27 ;  /* 0x0000c01b01007387 */ /* 0x0001e60000100800 */
[-C--:B------:R-:W-:Y:S02]  /*2510*/  IADD3 R20, P1, PT, R16, R18.reuse, RZ ;  /* 0x0000001210147210 */ /* 0x080fe40007f3e0ff */
[----:B------:R-:W-:-:S04]  /*2520*/  IADD3 R10, P0, PT, R13, R18, RZ ;  /* 0x000000120d0a7210 */ /* 0x000fc80007f1e0ff */
[----:B------:R-:W-:Y:S01]  /*2530*/  LEA.HI.X.SX32 R11, R13, R15, 0x1, P0 ;  /* 0x0000000f0d0b7211 */ /* 0x000fe200000f0eff */
[----:B0-----:R0:W2:Y:S01]  /*2540*/  LDG.E.U8 R27, desc[UR12][R8.64] ;  /* 0x0000000c081b7981 */ /* 0x0010a2000c1e1100 */
[----:B------:R-:W-:Y:S01]  /*2550*/  IMAD R13, R12, 0x4, R16 ;  /* 0x000000040c0d7824 */ /* 0x000fe200078e0210 */
[----:B0-----:R-:W-:-:S04]  /*2560*/  IADD3 R8, P0, PT, R19, R18, RZ ;  /* 0x0000001213087210 */ /* 0x001fc80007f1e0ff */
[-C--:B------:R-:W-:Y:S01]  /*2570*/  LEA.HI.X.SX32 R9, R19, R15.reuse, 0x1, P0 ;  /* 0x0000000f13097211 */ /* 0x080fe200000f0eff */
[----:B----4-:R0:W-:Y:S02]  /*2580*/  STL [R1+0xd0], R21 ;  /* 0x0000d01501007387 */ /* 0x0101e40000100800 */
[----:B0-----:R-:W-:-:S05]  /*2590*/  LEA.HI.X.SX32 R21, R16, R15, 0x1, P1 ;  /* 0x0000000f10157211 */ /* 0x001fca00008f0eff */
[----:B------:R-:W4:Y:S01]  /*25a0*/  LDG.E.U8 R20, desc[UR12][R20.64] ;  /* 0x0000000c14147981 */ /* 0x000f22000c1e1100 */
[----:B------:R-:W-:-:S03]  /*25b0*/  IADD3 R16, P0, PT, R13, R18, RZ ;  /* 0x000000120d107210 */ /* 0x000fc60007f1e0ff */
[----:B---3--:R0:W-:Y:S01]  /*25c0*/  STL [R1+0xc4], R26 ;  /* 0x0000c41a01007387 */ /* 0x0081e20000100800 */
[----:B------:R-:W-:-:S03]  /*25d0*/  LEA.HI.X.SX32 R17, R13, R15, 0x1, P0 ;  /* 0x0000000f0d117211 */ /* 0x000fc600000f0eff */
[----:B0-----:R0:W3:Y:S04]  /*25e0*/  LDG.E.U8 R26, desc[UR12][R10.64] ;  /* 0x0000000c0a1a7981 */ /* 0x0010e8000c1e1100 */
[----:B------:R1:W-:Y:S01]  /*25f0*/  STL [R1+0xbc], R25 ;  /* 0x0000bc1901007387 */ /* 0x0003e20000100800 */
[----:B0-----:R-:W-:-:S03]  /*2600*/  IMAD R11, R12, 0x4, R13 ;  /* 0x000000040c0b7824 */ /* 0x001fc600078e020d */
[----:B-1----:R0:W2:Y:S02]  /*2610*/  LDG.E.U8 R25, desc[UR12][R8.64] ;  /* 0x0000000c08197981 */ /* 0x0020a4000c1e1100 */
[----:B------:R-:W-:Y:S01]  /*2620*/  IADD3 R10, P0, PT, R11, R18, RZ ;  /* 0x000000120b0a7210 */ /* 0x000fe20007f1e0ff */
[----:B0-----:R-:W-:-:S03]  /*2630*/  IMAD R9, R12, 0x4, R11 ;  /* 0x000000040c097824 */ /* 0x001fc600078e020b */
[----:B------:R-:W-:-:S05]  /*2640*/  LEA.HI.X.SX32 R11, R11, R15, 0x1, P0 ;  /* 0x0000000f0b0b7211 */ /* 0x000fca00000f0eff */
[----:B------:R-:W3:Y:S01]  /*2650*/  LDG.E.U8 R21, desc[UR12][R10.64] ;  /* 0x0000000c0a157981 */ /* 0x000ee2000c1e1100 */
[----:B------:R-:W-:-:S03]  /*2660*/  IADD3 R8, P1, PT, R9, R18, RZ ;  /* 0x0000001209087210 */ /* 0x000fc60007f3e0ff */
[----:B----4-:R-:W-:Y:S04]  /*2670*/  STL [R1+0x2950], R20 ;  /* 0x0029501401007387 */ /* 0x010fe80000100800 */
[----:B------:R-:W-:Y:S04]  /*2680*/  STL [R1+0x29c0], R20 ;  /* 0x0029c01401007387 */ /* 0x000fe80000100800 */
[----:B------:R-:W-:Y:S04]  /*2690*/  STL [R1+0x29c4], R20 ;  /* 0x0029c41401007387 */ /* 0x000fe80000100800 */
[----:B------:R-:W-:Y:S04]  /*26a0*/  STL [R1+0x29c8], R20 ;  /* 0x0029c81401007387 */ /* 0x000fe80000100800 */
[----:B------:R-:W-:Y:S04]  /*26b0*/  STL [R1+0x29d8], R20 ;  /* 0x0029d81401007387 */ /* 0x000fe80000100800 */
[----:B------:R-:W-:Y:S04]  /*26c0*/  STL [R1+0x29f0], R20 ;  /* 0x0029f01401007387 */ /* 0x000fe80000100800 */
[----:B------:R-:W-:Y:S04]  /*26d0*/  STL [R1+0x29f4], R20 ;  /* 0x0029f41401007387 */ /* 0x000fe80000100800 */
[----:B-----5:R0:W-:Y:S04]  /*26e0*/  STL [R1+0xb8], R23 ;  /* 0x0000b81701007387 */ /* 0x0201e80000100800 */
[----:B------:R1:W-:Y:S01]  /*26f0*/  STL [R1+0xb4], R24 ;  /* 0x0000b41801007387 */ /* 0x0003e20000100800 */
[----:B0-----:R-:W-:-:S03]  /*2700*/  IMAD R23, R12, 0x4, R9 ;  /* 0x000000040c177824 */ /* 0x001fc600078e0209 */
[----:B--2---:R0:W-:Y:S01]  /*2710*/  STL [R1+0xac], R22 ;  /* 0x0000ac1601007387 */ /* 0x0041e20000100800 */
[----:B------:R-:W-:-:S03]  /*2720*/  IMAD R13, R12, 0x4, R23 ;  /* 0x000000040c0d7824 */ /* 0x000fc600078e0217 */
[----:B-1----:R1:W2:Y:S01]  /*2730*/  LDG.E.U8 R24, desc[UR12][R16.64] ;  /* 0x0000000c10187981 */ /* 0x0022a2000c1e1100 */
[----:B0-----:R-:W-:-:S04]  /*2740*/  IADD3 R22, P0, PT, R23, R18, RZ ;  /* 0x0000001217167210 */ /* 0x001fc80007f1e0ff */
[----:B------:R-:W-:-:S05]  /*2750*/  LEA.HI.X.SX32 R23, R23, R15, 0x1, P0 ;  /* 0x0000000f17177211 */ /* 0x000fca00000f0eff */
[----:B------:R-:W4:Y:S04]  /*2760*/  LDG.E.U8 R22, desc[UR12][R22.64] ;  /* 0x0000000c16167981 */ /* 0x000f28000c1e1100 */
[----:B---3--:R-:W-:Y:S01]  /*2770*/  STL [R1+0x2954], R21 ;  /* 0x0029541501007387 */ /* 0x008fe20000100800 */
[----:B------:R-:W-:-:S03]  /*2780*/  IMAD R19, R12, 0x4, R13 ;  /* 0x000000040c137824 */ /* 0x000fc600078e020d */
[----:B------:R-:W-:Y:S04]  /*2790*/  STL [R1+0xb0], R27 ;  /* 0x0000b01b01007387 */ /* 0x000fe80000100800 */
[----:B------:R-:W-:Y:S04]  /*27a0*/  STL [R1+0x29cc], R21 ;  /* 0x0029cc1501007387 */ /* 0x000fe80000100800 */
[----:B------:R-:W-:Y:S04]  /*27b0*/  STL [R1+0x29d4], R21 ;  /* 0x0029d41501007387 */ /* 0x000fe80000100800 */
[----:B------:R-:W-:Y:S01]  /*27c0*/  STL [R1+0x2a24], R21 ;  /* 0x002a241501007387 */ /* 0x000fe20000100800 */
[----:B------:R-:W-:-:S03]  /*27d0*/  LEA.HI.X.SX32 R9, R9, R15, 0x1, P1 ;  /* 0x0000000f09097211 */ /* 0x000fc600008f0eff */
[----:B------:R0:W-:Y:S01]  /*27e0*/  STL [R1+0xa8], R26 ;  /* 0x0000a81a01007387 */ /* 0x0001e20000100800 */
[----:B------:R-:W-:-:S03]  /*27f0*/  IADD3 R10, P1, PT, R19, R18, RZ ;  /* 0x00000012130a7210 */ /* 0x000fc60007f3e0ff */
[----:B------:R3:W5:Y:S01]  /*2800*/  LDG.E.U8 R20, desc[UR12][R8.64] ;  /* 0x0000000c08147981 */ /* 0x000762000c1e1100 */
[----:B0-----:R-:W-:-:S04]  /*2810*/  IADD3 R26, P0, PT, R13, R18, RZ ;  /* 0x000000120d1a7210 */ /* 0x001fc80007f1e0ff */
[-C--:B------:R-:W-:Y:S02]  /*2820*/  LEA.HI.X.SX32 R27, R13, R15.reuse, 0x1, P0 ;  /* 0x0000000f0d1b7211 */ /* 0x080fe400000f0eff */
[----:B------:R-:W-:Y:S01]  /*2830*/  LEA.HI.X.SX32 R11, R19, R15, 0x1, P1 ;  /* 0x0000000f130b7211 */ /* 0x000fe200008f0eff */
[----:B------:R0:W-:Y:S04]  /*2840*/  STL [R1+0xa0], R25 ;  /* 0x0000a01901007387 */ /* 0x0001e80000100800 */
[----:B------:R-:W2:Y:S04]  /*2850*/  LDG.E.U8 R26, desc[UR12][R26.64] ;  /* 0x0000000c1a1a7981 */ /* 0x000ea8000c1e1100 */
[----:B0-----:R0:W5:Y:S01]  /*2860*/  LDG.E.U8 R25, desc[UR12][R10.64] ;  /* 0x0000000c0a197981 */ /* 0x001162000c1e1100 */
[----:B-1----:R-:W-:-:S04]  /*2870*/  IMAD R17, R12, 0x4, R19 ;  /* 0x000000040c117824 */ /* 0x002fc800078e0213 */
[----:B------:R-:W-:-:S04]  /*2880*/  IMAD R16, R12, 0x4, R17 ;  /* 0x000000040c107824 */ /* 0x000fc800078e0211 */
[----:B---3--:R-:W-:-:S05]  /*2890*/  IMAD R9, R12, 0x4, R16 ;  /* 0x000000040c097824 */ /* 0x008fca00078e0210 */
[----:B------:R-:W-:Y:S01]  /*28a0*/  IADD3 R8, P0, PT, R9, R18, RZ ;  /* 0x0000001209087210 */ /* 0x000fe20007f1e0ff */
[----:B------:R-:W-:-:S03]  /*28b0*/  IMAD R13, R12, 0x4, R9 ;  /* 0x000000040c0d7824 */ /* 0x000fc600078e0209 */
[-C--:B------:R-:W-:Y:S02]  /*28c0*/  LEA.HI.X.SX32 R9, R9, R15.reuse, 0x1, P0 ;  /* 0x0000000f09097211 */ /* 0x080fe400000f0eff */
[-C--:B------:R-:W-:Y:S02]  /*28d0*/  IADD3 R12, P1, PT, R13, R18.reuse, RZ ;  /* 0x000000120d0c7210 */ /* 0x080fe40007f3e0ff */
[----:B0-----:R-:W-:Y:S02]  /*28e0*/  IADD3 R10, P0, PT, R17, R18, RZ ;  /* 0x00000012110a7210 */ /* 0x001fe40007f1e0ff */
[-C--:B------:R-:W-:Y:S02]  /*28f0*/  LEA.HI.X.SX32 R13, R13, R15.reuse, 0x1, P1 ;  /* 0x0000000f0d0d7211 */ /* 0x080fe400008f0eff */
[----:B------:R-:W-:Y:S01]  /*2900*/  LEA.HI.X.SX32 R11, R17, R15, 0x1, P0 ;  /* 0x0000000f110b7211 */ /* 0x000fe200000f0eff */
[----:B------:R-:W-:Y:S02]  /*2910*/  IMAD R0, R0, 0x100, R3 ;  /* 0x0000010000007824 */ /* 0x000fe400078e0203 */
[----:B------:R-:W-:Y:S01]  /*2920*/  IMAD R2, R14, 0x100, R2 ;  /* 0x000001000e027824 */ /* 0x000fe200078e0202 */
[----:B------:R-:W0:Y:S01]  /*2930*/  S2UR UR7, SR_CgaCtaId ;  /* 0x00000000000779c3 */ /* 0x000e220000008800 */
[----:B------:R-:W3:Y:S04]  /*2940*/  LDG.E.U8 R27, desc[UR12][R10.64] ;  /* 0x0000000c0a1b7981 */ /* 0x000ee8000c1e1100 */
[----:B----4-:R-:W-:Y:S04]  /*2950*/  STL [R1+0x2958], R22 ;  /* 0x0029581601007387 */ /* 0x010fe80000100800 */
        /* <DEDUP_REMOVED lines=11> */
[----:B--2---:R1:W-:Y:S01]  /*2a10*/  STL [R1+0xa4], R24 ;  /* 0x0000a41801007387 */ /* 0x0043e20000100800 */
[----:B------:R-:W-:-:S02]  /*2a20*/  IMAD R4, R7, 0x100, R4 ;  /* 0x0000010007047824 */ /* 0x000fc400078e0204 */
[----:B------:R-:W-:Y:S01]  /*2a30*/  IMAD R5, R6, 0x100, R5 ;  /* 0x0000010006057824 */ /* 0x000fe200078e0205 */
[----:B------:R-:W-:Y:S01]  /*2a40*/  UMOV UR4, 0x400 ;  /* 0x0000040000047882 */ /* 0x000fe20000000000 */
[----:B------:R-:W2:Y:S04]  /*2a50*/  LDG.E.U8 R23, desc[UR12][R12.64] ;  /* 0x0000000c0c177981 */ /* 0x000ea8000c1e1100 */
[----:B-1----:R1:W4:Y:S04]  /*2a60*/  LDG.E.U8 R24, desc[UR12][R8.64] ;  /* 0x0000000c08187981 */ /* 0x002328000c1e1100 */
[----:B------:R-:W-:Y:S04]  /*2a70*/  STL [R1+0x2970], R26 ;  /* 0x0029701a01007387 */ /* 0x000fe80000100800 */
[----:B------:R-:W-:Y:S01]  /*2a80*/  STL [R1+0x29e0], R26 ;  /* 0x0029e01a01007387 */ /* 0x000fe20000100800 */
[----:B-1----:R-:W-:-:S03]  /*2a90*/  IADD3 R8, P1, PT, R16, R18, RZ ;  /* 0x0000001210087210 */ /* 0x002fc60007f3e0ff */
[----:B------:R-:W-:Y:S01]  /*2aa0*/  STL [R1+0x29f8], R26 ;  /* 0x0029f81a01007387 */ /* 0x000fe20000100800 */
[----:B------:R-:W-:-:S03]  /*2ab0*/  LEA.HI.X.SX32 R9, R16, R15, 0x1, P1 ;  /* 0x0000000f10097211 */ /* 0x000fc600008f0eff */
[----:B-----5:R-:W-:Y:S04]  /*2ac0*/  STL [R1+0x2978], R25 ;  /* 0x0029781901007387 */ /* 0x020fe80000100800 */
[----:B------:R-:W-:Y:S04]  /*2ad0*/  STL [R1+0x29dc], R25 ;  /* 0x0029dc1901007387 */ /* 0x000fe80000100800 */
[----:B------:R-:W-:Y:S04]  /*2ae0*/  STL [R1+0x9c], R20 ;  /* 0x00009c1401007387 */ /* 0x000fe80000100800 */
[----:B------:R-:W-:Y:S04]  /*2af0*/  STL [R1+0x29e4], R25 ;  /* 0x0029e41901007387 */ /* 0x000fe80000100800 */
[----:B------:R-:W-:Y:S04]  /*2b00*/  STL [R1+0x2a00], R25 ;  /* 0x002a001901007387 */ /* 0x000fe80000100800 */
[----:B------:R1:W-:Y:S04]  /*2b10*/  STL [R1+0x2a18], R25 ;  /* 0x002a181901007387 */ /* 0x0003e80000100800 */
[----:B-1----:R1:W5:Y:S01]  /*2b20*/  LDG.E.U8 R25, desc[UR12][R8.64] ;  /* 0x0000000c08197981 */ /* 0x002362000c1e1100 */
[----:B------:R-:W1:Y:S01]  /*2b30*/  S2R R19, SR_TID.X ;  /* 0x0000000000137919 */ /* 0x000e620000002100 */
[----:B------:R-:W-:-:S04]  /*2b40*/  F2FP.F16.E4M3.UNPACK_B R28, R0 ;  /* 0x00000000ff1c723e */ /* 0x000fc800020006ff */
[----:B------:R-:W-:Y:S02]  /*2b50*/  PRMT R21, R28, 0x7610, R21 ;  /* 0x000076101c157816 */ /* 0x000fe40000000015 */
[----:B-1----:R-:W-:Y:S01]  /*2b60*/  SHF.R.S32.HI R8, RZ, 0x6, R19 ;  /* 0x00000006ff087819 */ /* 0x002fe20000011413 */
        /* <DEDUP_REMOVED lines=13> */
[----:B------:R-:W4:Y:S04]  /*2c40*/  LDL.LU R22, [R1+0x1c8] ;  /* 0x0001c80001167983 */ /* 0x000f280000300800 */
[----:B------:R-:W2:Y:S04]  /*2c50*/  LDL.LU R26, [R1+0x80] ;  /* 0x00008000011a7983 */ /* 0x000ea80000300800 */
[----:B------:R-:W2:Y:S04]  /*2c60*/  LDL.LU R20, [R1+0x78] ;  /* 0x0000780001147983 */ /* 0x000ea80000300800 */
[----:B---3--:R1:W-:Y:S04]  /*2c70*/  STL [R1+0x98], R27 ;  /* 0x0000981b01007387 */ /* 0x0083e80000100800 */
[----:B-----5:R3:W-:Y:S01]  /*2c80*/  STL [R1+0x94], R25 ;  /* 0x0000941901007387 */ /* 0x0207e20000100800 */
[----:B-1----:R-:W-:-:S03]  /*2c90*/  LOP3.LUT R27, R19, 0x3f, RZ, 0xc0, !PT ;  /* 0x0000003f131b7812 */ /* 0x002fc600078ec0ff */
[----:B---3--:R-:W3:Y:S04]  /*2ca0*/  LDL.LU R25, [R1+0x7c] ;  /* 0x00007c0001197983 */ /* 0x008ee80000300800 */
[----:B------:R-:W5:Y:S04]  /*2cb0*/  LDL.LU R19, [R1+0x70] ;  /* 0x0000700001137983 */ /* 0x000f680000300800 */
[----:B------:R1:W-:Y:S04]  /*2cc0*/  STL [R1+0x90], R28 ;  /* 0x0000901c01007387 */ /* 0x0003e80000100800 */
[----:B-1----:R1:W2:Y:S02]  /*2cd0*/  LDL.LU R28, [R1+0x2a30] ;  /* 0x002a3000011c7983 */ /* 0x0022a40000300800 */
[----:B--2---:R-:W-:-:S04]  /*2ce0*/  F2FP.F16.E4M3.UNPACK_B R28, R2 ;  /* 0x00000002ff1c723e */ /* 0x004fc800020006ff */
[----:B------:R-:W-:Y:S01]  /*2cf0*/  PRMT R29, R28, 0x7610, R29 ;  /* 0x000076101c1d7816 */ /* 0x000fe2000000001d */
[----:B------:R2:W-:Y:S04]  /*2d00*/  STL [R1+0x8c], R28 ;  /* 0x00008c1c01007387 */ /* 0x0005e80000100800 */
[----:B--2---:R-:W2:Y:S01]  /*2d10*/  LDL.LU R28, [R1+0x2a2c] ;  /* 0x002a2c00011c7983 */ /* 0x004ea20000300800 */
[----:B------:R-:W-:-:S05]  /*2d20*/  F2FP.F16.E4M3.UNPACK_B R24, R4 ;  /* 0x00000004ff18723e */ /* 0x000fca00020006ff */
[----:B------:R0:W-:Y:S01]  /*2d30*/  STL [R1+0x88], R24 ;  /* 0x0000881801007387 */ /* 0x0001e20000100800 */
[----:B------:R-:W-:Y:S02]  /*2d40*/  PRMT R0, R21, 0x7610, R0 ;  /* 0x0000761015007816 */ /* 0x000fe40000000000 */
[----:B--2---:R-:W-:Y:S02]  /*2d50*/  PRMT R28, R24, 0x7610, R28 ;  /* 0x00007610181c7816 */ /* 0x004fe4000000001c */
[----:B0-----:R1:W2:Y:S04]  /*2d60*/  LDL.LU R24, [R1+0x2a28] ;  /* 0x002a280001187983 */ /* 0x0012a80000300800 */
[----:B------:R-:W3:Y:S01]  /*2d70*/  LDL.LU R21, [R1+0x2a24] ;  /* 0x002a240001157983 */ /* 0x000ee20000300800 */
[----:B------:R-:W-:Y:S01]  /*2d80*/  IMAD.SHL.U32 R27, R27, 0x2, RZ ;  /* 0x000000021b1b7824 */ /* 0x000fe200078e00ff */
[----:B------:R-:W-:Y:S01]  /*2d90*/  SGXT R8, R8, 0x1 ;  /* 0x000000010808781a */ /* 0x000fe20000000200 */
[----:B------:R-:W-:Y:S01]  /*2da0*/  ULEA UR7, UR7, UR4, 0x18 ;  /* 0x0000000407077291 */ /* 0x000fe2000f8ec0ff */
[----:B------:R-:W-:Y:S01]  /*2db0*/  PRMT R2, R29, 0x7610, R2 ;  /* 0x000076101d027816 */ /* 0x000fe20000000002 */
[----:B------:R-:W0:Y:S01]  /*2dc0*/  LDCU UR4, c[0x0][0x3f0] ;  /* 0x00007e00ff0477ac */ /* 0x000e220008000800 */
[----:B------:R-:W-:-:S02]  /*2dd0*/  LOP3.LUT R27, R27, 0x90, R8, 0x78, !PT ;  /* 0x000000901b1b7812 */ /* 0x000fc400078e7808 */
[----:B------:R-:W-:-:S04]  /*2de0*/  PRMT R3, R28, 0x7610, R3 ;  /* 0x000076101c037816 */ /* 0x000fc80000000003 */
[----:B------:R-:W-:Y:S01]  /*2df0*/  STS.U16 [R27+UR7+0x10000], R0 ;  /* 0x010000001b007988 */ /* 0x000fe20008000407 */
[----:B--2---:R-:W-:-:S04]  /*2e00*/  F2FP.F16.E4M3.UNPACK_B R24, R5 ;  /* 0x00000005ff18723e */ /* 0x004fc800020006ff */
[----:B---3--:R-:W-:Y:S01]  /*2e10*/  PRMT R21, R24, 0x7610, R21 ;  /* 0x0000761018157816 */ /* 0x008fe20000000015 */
[----:B------:R2:W-:Y:S03]  /*2e20*/  STL [R1+0x84], R24 ;  /* 0x0000841801007387 */ /* 0x0005e60000100800 */
[----:B------:R-:W-:Y:S01]  /*2e30*/  PRMT R4, R21, 0x7610, R4 ;  /* 0x0000761015047816 */ /* 0x000fe20000000004 */
[----:B--2---:R1:W2:Y:S04]  /*2e40*/  LDL.LU R24, [R1+0x2a20] ;  /* 0x002a200001187983 */ /* 0x0042a80000300800 */
[----:B------:R-:W3:Y:S04]  /*2e50*/  LDL.LU R29, [R1+0x1b8] ;  /* 0x0001b800011d7983 */ /* 0x000ee80000300800 */
[----:B------:R-:W2:Y:S04]  /*2e60*/  LDL.LU R21, [R1+0x1a4] ;  /* 0x0001a40001157983 */ /* 0x000ea80000300800 */
[----:B------:R-:W2:Y:S04]  /*2e70*/  LDL.LU R28, [R1+0x6c] ;  /* 0x00006c00011c7983 */ /* 0x000ea80000300800 */
[----:B------:R-:W4:Y:S04]  /*2e80*/  LDL.LU R0, [R1+0x1c0] ;  /* 0x0001c00001007983 */ /* 0x000f280000300800 */
[----:B------:R0:W-:Y:S04]  /*2e90*/  STS.U16 [R27+UR7+0x10200], R2 ;  /* 0x010200021b007988 */ /* 0x0001e80008000407 */
[----:B------:R1:W-:Y:S04]  /*2ea0*/  STS.U16 [R27+UR7+0x10400], R3 ;  /* 0x010400031b007988 */ /* 0x0003e80008000407 */
[----:B------:R2:W-:Y:S04]  /*2eb0*/  STS.U16 [R27+UR7+0x10600], R4 ;  /* 0x010600041b007988 */ /* 0x0005e80008000407 */
[----:B0-----:R-:W3:Y:S04]  /*2ec0*/  LDL.LU R2, [R1+0x74] ;  /* 0x0000740001027983 */ /* 0x001ee80000300800 */
[----:B-1----:R-:W3:Y:S01]  /*2ed0*/  LDL.LU R3, [R1+0x1bc] ;  /* 0x0001bc0001037983 */ /* 0x002ee20000300800 */
[----:B----4-:R-:W-:-:S03]  /*2ee0*/  IMAD R0, R0, 0x100, R22 ;  /* 0x0000010000007824 */ /* 0x010fc600078e0216 */
[----:B------:R-:W4:Y:S04]  /*2ef0*/  LDL.LU R22, [R1+0x2a1c] ;  /* 0x002a1c0001167983 */ /* 0x000f280000300800 */
[----:B--2---:R-:W3:Y:S01]  /*2f00*/  LDL.LU R4, [R1+0x1c4] ;  /* 0x0001c40001047983 */ /* 0x004ee20000300800 */
[----:B------:R-:W-:-:S04]  /*2f10*/  F2FP.F16.E4M3.UNPACK_B R0, R0 ;  /* 0x00000000ff00723e */ /* 0x000fc800020006ff */
[----:B----4-:R-:W-:Y:S01]  /*2f20*/  PRMT R22, R0, 0x7610, R22 ;  /* 0x0000761000167816 */ /* 0x010fe20000000016 */
[----:B---3--:R-:W-:Y:S02]  /*2f30*/  IMAD R4, R3, 0x100, R4 ;  /* 0x0000010003047824 */ /* 0x008fe400078e0204 */
[----:B------:R-:W-:Y:S02]  /*2f40*/  IMAD R3, R20, 0x100, R26 ;  /* 0x0000010014037824 */ /* 0x000fe400078e021a */
[----:B------:R-:W2:Y:S04]  /*2f50*/  LDL.LU R26, [R1+0x68] ;  /* 0x00006800011a7983 */ /* 0x000ea80000300800 */
[----:B------:R-:W3:Y:S04]  /*2f60*/  LDL.LU R20, [R1+0x60] ;  /* 0x0000600001147983 */ /* 0x000ee80000300800 */
[----:B------:R0:W-:Y:S04]  /*2f70*/  STL [R1+0x80], R0 ;  /* 0x0000800001007387 */ /* 0x0001e80000100800 */
[----:B0-----:R-:W5:Y:S01]  /*2f80*/  LDL.LU R0, [R1+0x64] ;  /* 0x0000640001007983 */ /* 0x001f620000300800 */
[----:B------:R-:W-:-:S03]  /*2f90*/  IMAD R2, R2, 0x100, R25 ;  /* 0x0000010002027824 */ /* 0x000fc600078e0219 */
[----:B------:R-:W4:Y:S01]  /*2fa0*/  LDL.LU R25, [R1+0x2a18] ;  /* 0x002a180001197983 */ /* 0x000f220000300800 */
[----:B-----5:R-:W-:-:S03]  /*2fb0*/  IMAD R0, R0, 0x100, R19 ;  /* 0x0000010000007824 */ /* 0x020fc600078e0213 */
[----:B------:R0:W5:Y:S02]  /*2fc0*/  LDL.LU R19, [R1+0x2a14] ;  /* 0x002a140001137983 */ /* 0x0001640000300800 */
[----:B-----5:R-:W-:-:S04]  /*2fd0*/  F2FP.F16.E4M3.UNPACK_B R19, R4 ;  /* 0x00000004ff13723e */ /* 0x020fc800020006ff */
[----:B----4-:R-:W-:Y:S01]  /*2fe0*/  PRMT R25, R19, 0x7610, R25 ;  /* 0x0000761013197816 */ /* 0x010fe20000000019 */
[----:B------:R1:W-:Y:S01]  /*2ff0*/  STL [R1+0x7c], R19 ;  /* 0x00007c1301007387 */ /* 0x0003e20000100800 */
[----:B------:R-:W-:-:S03]  /*3000*/  PRMT R4, R22, 0x7610, R4 ;  /* 0x0000761016047816 */ /* 0x000fc60000000004 */
[----:B-1----:R0:W4:Y:S04]  /*3010*/  LDL.LU R19, [R1+0x2a10] ;  /* 0x002a100001137983 */ /* 0x0021280000300800 */
[----:B------:R-:W5:Y:S01]  /*3020*/  LDL.LU R22, [R1+0x2a0c] ;  /* 0x002a0c0001167983 */ /* 0x000f620000300800 */
[----:B----4-:R-:W-:-:S04]  /*3030*/  F2FP.F16.E4M3.UNPACK_B R19, R3 ;  /* 0x00000003ff13723e */ /* 0x010fc800020006ff */
[----:B-----5:R-:W-:Y:S01]  /*3040*/  PRMT R22, R19, 0x7610, R22 ;  /* 0x0000761013167816 */ /* 0x020fe20000000016 */
[----:B------:R1:W-:Y:S04]  /*3050*/  STL [R1+0x78], R19 ;  /* 0x0000781301007387 */ /* 0x0003e80000100800 */
[----:B-1----:R-:W4:Y:S01]  /*3060*/  LDL.LU R19, [R1+0x2a08] ;  /* 0x002a080001137983 */ /* 0x002f220000300800 */
[----:B------:R-:W-:-:S05]  /*3070*/  F2FP.F16.E4M3.UNPACK_B R24, R2 ;  /* 0x00000002ff18723e */ /* 0x000fca00020006ff */
[----:B------:R1:W-:Y:S01]  /*3080*/  STL [R1+0x74], R24 ;  /* 0x0000741801007387 */ /* 0x0003e20000100800 */
[----:B----4-:R-:W-:-:S03]  /*3090*/  PRMT R19, R24, 0x7610, R19 ;  /* 0x0000761018137816 */ /* 0x010fc60000000013 */
[----:B-1----:R0:W4:Y:S01]  /*30a0*/  LDL.LU R24, [R1+0x2a04] ;  /* 0x002a040001187983 */ /* 0x0021220000300800 */
[----:B------:R-:W-:Y:S02]  /*30b0*/  PRMT R2, R25, 0x7610, R2 ;  /* 0x0000761019027816 */ /* 0x000fe40000000002 */
[----:B------:R-:W-:Y:S01]  /*30c0*/  PRMT R3, R19, 0x7610, R3 ;  /* 0x0000761013037816 */ /* 0x000fe20000000003 */
[----:B------:R0:W5:Y:S04]  /*30d0*/  LDL.LU R25, [R1+0x2a00] ;  /* 0x002a000001197983 */ /* 0x0001680000300800 */
[----:B------:R1:W-:Y:S04]  /*30e0*/  STS.U16 [R27+UR7+0x10800], R4 ;  /* 0x010800041b007988 */ /* 0x0003e80008000407 */
[----:B------:R-:W-:Y:S01]  /*30f0*/  STS.U16 [R27+UR7+0x10a00], R2 ;  /* 0x010a00021b007988 */ /* 0x000fe20008000407 */
[----:B----4-:R-:W-:-:S04]  /*3100*/  F2FP.F16.E4M3.UNPACK_B R24, R0 ;  /* 0x00000000ff18723e */ /* 0x010fc800020006ff */
[----:B------:R-:W-:Y:S01]  /*3110*/  PRMT R18, R24, 0x7610, R18 ;  /* 0x0000761018127816 */ /* 0x000fe20000000012 */
[----:B------:R4:W-:Y:S01]  /*3120*/  STL [R1+0x70], R24 ;  /* 0x0000701801007387 */ /* 0x0009e20000100800 */
[----:B------:R-:W-:Y:S02]  /*3130*/  PRMT R0, R22, 0x7610, R0 ;  /* 0x0000761016007816 */ /* 0x000fe40000000000 */
[----:B-1----:R-:W-:Y:S01]  /*3140*/  PRMT R4, R18, 0x7610, R4 ;  /* 0x0000761012047816 */ /* 0x002fe20000000004 */
[----:B------:R-:W2:Y:S04]  /*3150*/  LDL.LU R19, [R1+0x1a0] ;  /* 0x0001a00001137983 */ /* 0x000ea80000300800 */
[----:B------:R1:W-:Y:S04]  /*3160*/  STS.U16 [R27+UR7+0x10c00], R0 ;  /* 0x010c00001b007988 */ /* 0x0003e80008000407 */
[----:B----4-:R-:W4:Y:S04]  /*3170*/  LDL.LU R24, [R1+0x198] ;  /* 0x0001980001187983 */ /* 0x010f280000300800 */
[----:B------:R-:W2:Y:S04]  /*3180*/  LDL.LU R18, [R1+0x190] ;  /* 0x0001900001127983 */ /* 0x000ea80000300800 */
[----:B------:R-:W2:Y:S04]  /*3190*/  LDL.LU R22, [R1+0x50] ;  /* 0x0000500001167983 */ /* 0x000ea80000300800 */
[----:B------:R-:W2:Y:S04]  /*31a0*/  LDL.LU R2, [R1+0x5c] ;  /* 0x00005c0001027983 */ /* 0x000ea80000300800 */
[----:B-1----:R-:W2:Y:S04]  /*31b0*/  LDL.LU R0, [R1+0x1b4] ;  /* 0x0001b40001007983 */ /* 0x002ea80000300800 */
[----:B------:R1:W-:Y:S04]  /*31c0*/  STS.U16 [R27+UR7+0x10e00], R3 ;  /* 0x010e00031b007988 */ /* 0x0003e80008000407 */
[----:B------:R0:W-:Y:S04]  /*31d0*/  STS.U16 [R27+UR7+0x11000], R4 ;  /* 0x011000041b007988 */ /* 0x0001e80008000407 */
[----:B-1----:R-:W3:Y:S01]  /*31e0*/  LDL.LU R3, [R1+0x1ac] ;  /* 0x0001ac0001037983 */ /* 0x002ee20000300800 */
[----:B--2---:R-:W-:-:S03]  /*31f0*/  IMAD R0, R0, 0x100, R29 ;  /* 0x0000010000007824 */ /* 0x004fc600078e021d */
[----:B------:R-:W2:Y:S04]  /*3200*/  LDL.LU R29, [R1+0x29fc] ;  /* 0x0029fc00011d7983 */ /* 0x000ea80000300800 */
[----:B0-----:R-:W3:Y:S01]  /*3210*/  LDL.LU R4, [R1+0x1b0] ;  /* 0x0001b00001047983 */ /* 0x001ee20000300800 */
[----:B------:R-:W-:-:S04]  /*3220*/  F2FP.F16.E4M3.UNPACK_B R0, R0 ;  /* 0x00000000ff00723e */ /* 0x000fc800020006ff */
[----:B--2---:R-:W-:Y:S01]  /*3230*/  PRMT R29, R0, 0x7610, R29 ;  /* 0x00007610001d7816 */ /* 0x004fe2000000001d */
[----:B---3--:R-:W-:Y:S02]  /*3240*/  IMAD R4, R3, 0x100, R4 ;  /* 0x0000010003047824 */ /* 0x008fe400078e0204 */
[----:B------:R-:W-:Y:S02]  /*3250*/  IMAD R3, R28, 0x100, R21 ;  /* 0x000001001c037824 */ /* 0x000fe400078e0215 */
[----:B------:R-:W2:Y:S04]  /*3260*/  LDL.LU R21, [R1+0x54] ;  /* 0x0000540001157983 */ /* 0x000ea80000300800 */
[----:B------:R-:W3:Y:S04]  /*3270*/  LDL.LU R28, [R1+0x48] ;  /* 0x00004800011c7983 */ /* 0x000ee80000300800 */
[----:B------:R0:W-:Y:S04]  /*3280*/  STL [R1+0x6c], R0 ;  /* 0x00006c0001007387 */ /* 0x0001e80000100800 */
[----:B0-----:R-:W2:Y:S01]  /*3290*/  LDL.LU R0, [R1+0x58] ;  /* 0x0000580001007983 */ /* 0x001ea20000300800 */
[----:B------:R-:W-:-:S03]  /*32a0*/  IMAD R2, R2, 0x100, R26 ;  /* 0x0000010002027824 */ /* 0x000fc600078e021a */
[----:B------:R-:W3:Y:S01]  /*32b0*/  LDL.LU R26, [R1+0x29f8] ;  /* 0x0029f800011a7983 */ /* 0x000ee20000300800 */
[----:B--2---:R-:W-:-:S03]  /*32c0*/  IMAD R0, R0, 0x100, R20 ;  /* 0x0000010000007824 */ /* 0x004fc600078e0214 */
[----:B------:R0:W2:Y:S02]  /*32d0*/  LDL.LU R20, [R1+0x29f4] ;  /* 0x0029f40001147983 */ /* 0x0000a40000300800 */
[----:B--2---:R-:W-:Y:S02]  /*32e0*/  F2FP.F16.E4M3.UNPACK_B R20, R4 ;  /* 0x00000004ff14723e */ /* 0x004fe400020006ff */
[----:B------:R-:W-:Y:S02]  /*32f0*/  PRMT R4, R29, 0x7610, R4 ;  /* 0x000076101d047816 */ /* 0x000fe40000000004 */
[----:B---3--:R-:W-:Y:S01]  /*3300*/  PRMT R26, R20, 0x7610, R26 ;  /* 0x00007610141a7816 */ /* 0x008fe2000000001a */
[----:B------:R1:W-:Y:S04]  /*3310*/  STL [R1+0x68], R20 ;  /* 0x0000681401007387 */ /* 0x0003e80000100800 */
[----:B-1----:R-:W2:Y:S04]  /*3320*/  LDL.LU R20, [R1+0x29f0] ;  /* 0x0029f00001147983 */ /* 0x002ea80000300800 */
[----:B------:R0:W3:Y:S02]  /*3330*/  LDL.LU R29, [R1+0x29ec] ;  /* 0x0029ec00011d7983 */ /* 0x0000e40000300800 */
[----:B---3--:R-:W-:-:S04]  /*3340*/  F2FP.F16.E4M3.UNPACK_B R29, R3 ;  /* 0x00000003ff1d723e */ /* 0x008fc800020006ff */
[----:B--2---:R-:W-:Y:S01]  /*3350*/  PRMT R20, R29, 0x7610, R20 ;  /* 0x000076101d147816 */ /* 0x004fe20000000014 */
[----:B------:R1:W-:Y:S04]  /*3360*/  STL [R1+0x64], R29 ;  /* 0x0000641d01007387 */ /* 0x0003e80000100800 */
[----:B-1----:R-:W2:Y:S01]  /*3370*/  LDL.LU R29, [R1+0x29e8] ;  /* 0x0029e800011d7983 */ /* 0x002ea20000300800 */
[----:B-----5:R-:W-:-:S05]  /*3380*/  F2FP.F16.E4M3.UNPACK_B R25, R2 ;  /* 0x00000002ff19723e */ /* 0x020fca00020006ff */
[----:B------:R1:W-:Y:S01]  /*3390*/  STL [R1+0x60], R25 ;  /* 0x0000601901007387 */ /* 0x0003e20000100800 */
[----:B------:R-:W-:Y:S02]  /*33a0*/  PRMT R2, R26, 0x7610, R2 ;  /* 0x000076101a027816 */ /* 0x000fe40000000002 */
[----:B--2---:R-:W-:Y:S02]  /*33b0*/  PRMT R29, R25, 0x7610, R29 ;  /* 0x00007610191d7816 */ /* 0x004fe4000000001d */
[----:B-1----:R0:W2:Y:S04]  /*33c0*/  LDL.LU R25, [R1+0x29e4] ;  /* 0x0029e40001197983 */ /* 0x0020a80000300800 */
[----:B------:R-:W3:Y:S01]  /*33d0*/  LDL.LU R26, [R1+0x29e0] ;  /* 0x0029e000011a7983 */ /* 0x000ee20000300800 */
[----:B------:R-:W-:-:S03]  /*33e0*/  PRMT R3, R29, 0x7610, R3 ;  /* 0x000076101d037816 */ /* 0x000fc60000000003 */
[----:B------:R1:W-:Y:S04]  /*33f0*/  STS.U16 [R27+UR7+0x11200], R4 ;  /* 0x011200041b007988 */ /* 0x0003e80008000407 */
[----:B------:R-:W-:Y:S04]  /*3400*/  STS.U16 [R27+UR7+0x11400], R2 ;  /* 0x011400021b007988 */ /* 0x000fe80008000407 */
[----:B------:R-:W-:Y:S01]  /*3410*/  STS.U16 [R27+UR7+0x11800], R3 ;  /* 0x011800031b007988 */ /* 0x000fe20008000407 */
[----:B--2---:R-:W-:-:S04]  /*3420*/  F2FP.F16.E4M3.UNPACK_B R25, R0 ;  /* 0x00000000ff19723e */ /* 0x004fc800020006ff */
[----:B---3--:R-:W-:Y:S01]  /*3430*/  PRMT R26, R25, 0x7610, R26 ;  /* 0x00007610191a7816 */ /* 0x008fe2000000001a */
[----:B------:R2:W-:Y:S01]  /*3440*/  STL [R1+0x5c], R25 ;  /* 0x00005c1901007387 */ /* 0x0005e20000100800 */
[----:B------:R-:W-:Y:S02]  /*3450*/  PRMT R0, R20, 0x7610, R0 ;  /* 0x0000761014007816 */ /* 0x000fe40000000000 */
[----:B-1----:R-:W-:-:S03]  /*3460*/  PRMT R4, R26, 0x7610, R4 ;  /* 0x000076101a047816 */ /* 0x002fc60000000004 */
[----:B------:R1:W-:Y:S04]  /*3470*/  STS.U16 [R27+UR7+0x11600], R0 ;  /* 0x011600001b007988 */ /* 0x0003e80008000407 */
[----:B--2---:R-:W2:Y:S04]  /*3480*/  LDL.LU R25, [R1+0x29dc] ;  /* 0x0029dc0001197983 */ /* 0x004ea80000300800 */
[----:B------:R-:W3:Y:S04]  /*3490*/  LDL.LU R20, [R1+0x29d8] ;  /* 0x0029d80001147983 */ /* 0x000ee80000300800 */
[----:B------:R-:W5:Y:S04]  /*34a0*/  LDL.LU R26, [R1+0x194] ;  /* 0x00019400011a7983 */ /* 0x000f680000300800 */
[----:B------:R-:W5:Y:S04]  /*34b0*/  LDL.LU R29, [R1+0x18c] ;  /* 0x00018c00011d7983 */ /* 0x000f680000300800 */
[----:B------:R-:W2:Y:S04]  /*34c0*/  LDL.LU R2, [R1+0x4c] ;  /* 0x00004c0001027983 */ /* 0x000ea80000300800 */
[----:B-1----:R-:W2:Y:S04]  /*34d0*/  LDL.LU R0, [R1+0x1a8] ;  /* 0x0001a80001007983 */ /* 0x002ea80000300800 */
[----:B------:R-:W4:Y:S04]  /*34e0*/  LDL.LU R3, [R1+0x19c] ;  /* 0x00019c0001037983 */ /* 0x000f280000300800 */
[----:B------:R4:W-:Y:S01]  /*34f0*/  STS.U16 [R27+UR7+0x11a00], R4 ;  /* 0x011a00041b007988 */ /* 0x0009e20008000407 */
[----:B--2---:R-:W-:-:S03]  /*3500*/  IMAD R0, R19, 0x100, R0 ;  /* 0x0000010013007824 */ /* 0x004fc600078e0200 */
[----:B------:R-:W2:Y:S01]  /*3510*/  LDL.LU R19, [R1+0x44] ;  /* 0x0000440001137983 */ /* 0x000ea20000300800 */
[----:B----4-:R-:W-:Y:S01]  /*3520*/  IMAD R4, R24, 0x100, R3 ;  /* 0x0000010018047824 */ /* 0x010fe200078e0203 */
[----:B------:R-:W-:Y:S02]  /*3530*/  F2FP.F16.E4M3.UNPACK_B R0, R0 ;  /* 0x00000000ff00723e */ /* 0x000fe400020006ff */
[----:B------:R-:W4:Y:S01]  /*3540*/  LDL.LU R24, [R1+0x188] ;  /* 0x0001880001187983 */ /* 0x000f220000300800 */
[----:B------:R-:W-:-:S03]  /*3550*/  IMAD R3, R22, 0x100, R18 ;  /* 0x0000010016037824 */ /* 0x000fc600078e0212 */
[----:B------:R-:W2:Y:S01]  /*3560*/  LDL.LU R18, [R1+0x40] ;  /* 0x0000400001127983 */ /* 0x000ea20000300800 */
[----:B---3--:R-:W-:-:S03]  /*3570*/  PRMT R20, R0, 0x7610, R20 ;  /* 0x0000761000147816 */ /* 0x008fc60000000014 */
[----:B------:R-:W3:Y:S04]  /*3580*/  LDL.LU R22, [R1+0x38] ;  /* 0x0000380001167983 */ /* 0x000ee80000300800 */
[----:B------:R1:W-:Y:S04]  /*3590*/  STL [R1+0x58], R0 ;  /* 0x0000580001007387 */ /* 0x0003e80000100800 */
[----:B-1----:R-:W2:Y:S01]  /*35a0*/  LDL.LU R0, [R1+0x3c] ;  /* 0x00003c0001007983 */ /* 0x002ea20000300800 */
[----:B------:R-:W-:-:S03]  /*35b0*/  IMAD R2, R2, 0x100, R21 ;  /* 0x0000010002027824 */ /* 0x000fc600078e0215 */
[----:B------:R0:W3:Y:S01]  /*35c0*/  LDL.LU R21, [R1+0x29d4] ;  /* 0x0029d40001157983 */ /* 0x0000e20000300800 */
[----:B--2---:R-:W-:-:S03]  /*35d0*/  IMAD R0, R0, 0x100, R28 ;  /* 0x0000010000007824 */ /* 0x004fc600078e021c */
[----:B------:R-:W2:Y:S01]  /*35e0*/  LDL.LU R28, [R1+0x29d0] ;  /* 0x0029d000011c7983 */ /* 0x000ea20000300800 */
[----:B---3--:R-:W-:Y:S02]  /*35f0*/  F2FP.F16.E4M3.UNPACK_B R21, R4 ;  /* 0x00000004ff15723e */ /* 0x008fe400020006ff */
[----:B------:R-:W-:-:S03]  /*3600*/  PRMT R4, R20, 0x7610, R4 ;  /* 0x0000761014047816 */ /* 0x000fc60000000004 */
[----:B------:R1:W-:Y:S01]  /*3610*/  STL [R1+0x54], R21 ;  /* 0x0000541501007387 */ /* 0x0003e20000100800 */
[----:B--2---:R-:W-:-:S03]  /*3620*/  PRMT R28, R21, 0x7610, R28 ;  /* 0x00007610151c7816 */ /* 0x004fc6000000001c */
[----:B-1----:R-:W2:Y:S04]  /*3630*/  LDL.LU R21, [R1+0x29cc] ;  /* 0x0029cc0001157983 */ /* 0x002ea80000300800 */
[----:B------:R0:W3:Y:S02]  /*3640*/  LDL.LU R20, [R1+0x29c8] ;  /* 0x0029c80001147983 */ /* 0x0000e40000300800 */
[----:B---3--:R-:W-:-:S04]  /*3650*/  F2FP.F16.E4M3.UNPACK_B R20, R3 ;  /* 0x00000003ff14723e */ /* 0x008fc800020006ff */
[----:B------:R-:W-:Y:S01]  /*3660*/  PRMT R25, R20, 0x7610, R25 ;  /* 0x0000761014197816 */ /* 0x000fe20000000019 */
[----:B------:R1:W-:Y:S04]  /*3670*/  STL [R1+0x50], R20 ;  /* 0x0000501401007387 */ /* 0x0003e80000100800 */
[----:B-1----:R0:W3:Y:S02]  /*3680*/  LDL.LU R20, [R1+0x29c4] ;  /* 0x0029c40001147983 */ /* 0x0020e40000300800 */
[----:B---3--:R-:W-:Y:S02]  /*3690*/  F2FP.F16.E4M3.UNPACK_B R20, R2 ;  /* 0x00000002ff14723e */ /* 0x008fe400020006ff */
[----:B------:R-:W-:Y:S02]  /*36a0*/  PRMT R2, R28, 0x7610, R2 ;  /* 0x000076101c027816 */ /* 0x000fe40000000002 */
[----:B--2---:R-:W-:Y:S01]  /*36b0*/  PRMT R21, R20, 0x7610, R21 ;  /* 0x0000761014157816 */ /* 0x004fe20000000015 */
[----:B------:R1:W-:Y:S04]  /*36c0*/  STL [R1+0x4c], R20 ;  /* 0x00004c1401007387 */ /* 0x0003e80000100800 */
[----:B-1----:R-:W2:Y:S04]  /*36d0*/  LDL.LU R20, [R1+0x29c0] ;  /* 0x0029c00001147983 */ /* 0x002ea80000300800 */
[----:B------:R0:W3:Y:S01]  /*36e0*/  LDL.LU R28, [R1+0x29bc] ;  /* 0x0029bc00011c7983 */ /* 0x0000e20000300800 */
[----:B------:R-:W-:-:S03]  /*36f0*/  PRMT R3, R21, 0x7610, R3 ;  /* 0x0000761015037816 */ /* 0x000fc60000000003 */
[----:B------:R1:W-:Y:S04]  /*3700*/  STS.U16 [R27+UR7+0x11c00], R4 ;  /* 0x011c00041b007988 */ /* 0x0003e80008000407 */
[----:B------:R-:W-:Y:S04]  /*3710*/  STS.U16 [R27+UR7+0x11e00], R2 ;  /* 0x011e00021b007988 */ /* 0x000fe80008000407 */
[----:B------:R-:W-:Y:S01]  /*3720*/  STS.U16 [R27+UR7+0x12200], R3 ;  /* 0x012200031b007988 */ /* 0x000fe20008000407 */
[----:B---3--:R-:W-:-:S04]  /*3730*/  F2FP.F16.E4M3.UNPACK_B R28, R0 ;  /* 0x00000000ff1c723e */ /* 0x008fc800020006ff */
[----:B--2---:R-:W-:Y:S01]  /*3740*/  PRMT R20, R28, 0x7610, R20 ;  /* 0x000076101c147816 */ /* 0x004fe20000000014 */
[----:B------:R2:W-:Y:S01]  /*3750*/  STL [R1+0x48], R28 ;  /* 0x0000481c01007387 */ /* 0x0005e20000100800 */
[----:B------:R-:W-:Y:S02]  /*3760*/  PRMT R0, R25, 0x7610, R0 ;  /* 0x0000761019007816 */ /* 0x000fe40000000000 */
[----:B-1----:R-:W-:Y:S01]  /*3770*/  PRMT R4, R20, 0x7610, R4 ;  /* 0x0000761014047816 */ /* 0x002fe20000000004 */
[----:B------:R-:W3:Y:S04]  /*3780*/  LDL.LU R25, [R1+0x178] ;  /* 0x0001780001197983 */ /* 0x000ee80000300800 */
[----:B------:R-:W3:Y:S04]  /*3790*/  LDL.LU R21, [R1+0x174] ;  /* 0x0001740001157983 */ /* 0x000ee80000300800 */
[----:B------:R-:W3:Y:S04]  /*37a0*/  LDL.LU R20, [R1+0x170] ;  /* 0x0001700001147983 */ /* 0x000ee80000300800 */
[----:B--2---:R-:W2:Y:S04]  /*37b0*/  LDL.LU R28, [R1+0x28] ;  /* 0x00002800011c7983 */ /* 0x004ea80000300800 */
[----:B------:R-:W2:Y:S04]  /*37c0*/  LDL.LU R2, [R1+0x34] ;  /* 0x0000340001027983 */ /* 0x000ea80000300800 */
[----:B------:R5:W-:Y:S04]  /*37d0*/  STS.U16 [R27+UR7+0x12000], R0 ;  /* 0x012000001b007988 */ /* 0x000be80008000407 */
[----:B------:R-:W2:Y:S04]  /*37e0*/  LDL.LU R3, [R1+0x17c] ;  /* 0x00017c0001037983 */ /* 0x000ea80000300800 */
[----:B------:R1:W-:Y:S01]  /*37f0*/  STS.U16 [R27+UR7+0x12400], R4 ;  /* 0x012400041b007988 */ /* 0x0003e20008000407 */
[----:B-----5:R-:W-:-:S03]  /*3800*/  IMAD R0, R29, 0x100, R26 ;  /* 0x000001001d007824 */ /* 0x020fc600078e021a */
[----:B------:R-:W5:Y:S04]  /*3810*/  LDL.LU R26, [R1+0x2c] ;  /* 0x00002c00011a7983 */ /* 0x000f680000300800 */
[----:B------:R-:W5:Y:S04]  /*3820*/  LDL.LU R29, [R1+0x24] ;  /* 0x00002400011d7983 */ /* 0x000f680000300800 */
[----:B-1----:R-:W4:Y:S01]  /*3830*/  LDL.LU R4, [R1+0x184] ;  /* 0x0001840001047983 */ /* 0x002f220000300800 */
[----:B------:R-:W-:Y:S01]  /*3840*/  F2FP.F16.E4M3.UNPACK_B R0, R0 ;  /* 0x00000000ff00723e */ /* 0x000fe200020006ff */
[----:B----4-:R-:W-:-:S02]  /*3850*/  IMAD R4, R4, 0x100, R24 ;  /* 0x0000010004047824 */ /* 0x010fc400078e0218 */
[----:B------:R-:W4:Y:S01]  /*3860*/  LDL.LU R24, [R1+0x29b8] ;  /* 0x0029b80001187983 */ /* 0x000f220000300800 */
[----:B--2---:R-:W-:-:S03]  /*3870*/  IMAD R3, R19, 0x100, R3 ;  /* 0x0000010013037824 */ /* 0x004fc600078e0203 */
[----:B------:R-:W2:Y:S04]  /*3880*/  LDL.LU R19, [R1+0x20] ;  /* 0x0000200001137983 */ /* 0x000ea80000300800 */
[----:B------:R1:W-:Y:S01]  /*3890*/  STL [R1+0x44], R0 ;  /* 0x0000440001007387 */ /* 0x0003e20000100800 */
[----:B----4-:R-:W-:-:S03]  /*38a0*/  PRMT R24, R0, 0x7610, R24 ;  /* 0x0000761000187816 */ /* 0x010fc60000000018 */
[----:B-1----:R-:W4:Y:S01]  /*38b0*/  LDL.LU R0, [R1+0x30] ;  /* 0x0000300001007983 */ /* 0x002f220000300800 */
[----:B------:R-:W-:-:S03]  /*38c0*/  IMAD R2, R2, 0x100, R18 ;  /* 0x0000010002027824 */ /* 0x000fc600078e0212 */
[----:B------:R0:W2:Y:S01]  /*38d0*/  LDL.LU R18, [R1+0x29b4] ;  /* 0x0029b40001127983 */ /* 0x0000a20000300800 */
[----:B----4-:R-:W-:-:S03]  /*38e0*/  IMAD R0, R0, 0x100, R22 ;  /* 0x0000010000007824 */ /* 0x010fc600078e0216 */
[----:B------:R-:W4:Y:S01]  /*38f0*/  LDL.LU R22, [R1+0x29b0] ;  /* 0x0029b00001167983 */ /* 0x000f220000300800 */
[----:B--2---:R-:W-:Y:S02]  /*3900*/  F2FP.F16.E4M3.UNPACK_B R18, R4 ;  /* 0x00000004ff12723e */ /* 0x004fe400020006ff */
[----:B------:R-:W-:-:S03]  /*3910*/  PRMT R4, R24, 0x7610, R4 ;  /* 0x0000761018047816 */ /* 0x000fc60000000004 */
[----:B------:R1:W-:Y:S01]  /*3920*/  STL [R1+0x40], R18 ;  /* 0x0000401201007387 */ /* 0x0003e20000100800 */
[----:B----4-:R-:W-:-:S03]  /*3930*/  PRMT R22, R18, 0x7610, R22 ;  /* 0x0000761012167816 */ /* 0x010fc60000000016 */
[----:B-1----:R-:W2:Y:S04]  /*3940*/  LDL.LU R18, [R1+0x29ac] ;  /* 0x0029ac0001127983 */ /* 0x002ea80000300800 */
[----:B------:R0:W4:Y:S02]  /*3950*/  LDL.LU R24, [R1+0x29a8] ;  /* 0x0029a80001187983 */ /* 0x0001240000300800 */
[----:B----4-:R-:W-:-:S04]  /*3960*/  F2FP.F16.E4M3.UNPACK_B R24, R3 ;  /* 0x00000003ff18723e */ /* 0x010fc800020006ff */
[----:B--2---:R-:W-:Y:S01]  /*3970*/  PRMT R18, R24, 0x7610, R18 ;  /* 0x0000761018127816 */ /* 0x004fe20000000012 */
[----:B------:R1:W-:Y:S04]  /*3980*/  STL [R1+0x3c], R24 ;  /* 0x00003c1801007387 */ /* 0x0003e80000100800 */
[----:B-1----:R-:W2:Y:S01]  /*3990*/  LDL.LU R24, [R1+0x29a4] ;  /* 0x0029a40001187983 */ /* 0x002ea20000300800 */
[----:B------:R-:W-:-:S05]  /*39a0*/  F2FP.F16.E4M3.UNPACK_B R17, R2 ;  /* 0x00000002ff11723e */ /* 0x000fca00020006ff */
[----:B------:R1:W-:Y:S01]  /*39b0*/  STL [R1+0x38], R17 ;  /* 0x0000381101007387 */ /* 0x0003e20000100800 */
[----:B------:R-:W-:Y:S02]  /*39c0*/  PRMT R2, R22, 0x7610, R2 ;  /* 0x0000761016027816 */ /* 0x000fe40000000002 */
[----:B--2---:R-:W-:Y:S02]  /*39d0*/  PRMT R24, R17, 0x7610, R24 ;  /* 0x0000761011187816 */ /* 0x004fe40000000018 */
[----:B-1----:R0:W2:Y:S04]  /*39e0*/  LDL.LU R17, [R1+0x29a0] ;  /* 0x0029a00001117983 */ /* 0x0020a80000300800 */
[----:B------:R-:W4:Y:S01]  /*39f0*/  LDL.LU R22, [R1+0x299c] ;  /* 0x00299c0001167983 */ /* 0x000f220000300800 */
[----:B------:R-:W-:-:S03]  /*3a00*/  PRMT R3, R24, 0x7610, R3 ;  /* 0x0000761018037816 */ /* 0x000fc60000000003 */
[----:B------:R1:W-:Y:S04]  /*3a10*/  STS.U16 [R27+UR7+0x12600], R4 ;  /* 0x012600041b007988 */ /* 0x0003e80008000407 */
[----:B------:R-:W-:Y:S01]  /*3a20*/  STS.U16 [R27+UR7+0x12800], R2 ;  /* 0x012800021b007988 */ /* 0x000fe20008000407 */
[----:B--2---:R-:W-:Y:S02]  /*3a30*/  F2FP.F16.E4M3.UNPACK_B R17, R0 ;  /* 0x00000000ff11723e */ /* 0x004fe400020006ff */
[----:B------:R-:W-:Y:S02]  /*3a40*/  PRMT R0, R18, 0x7610, R0 ;  /* 0x0000761012007816 */ /* 0x000fe40000000000 */
[----:B----4-:R-:W-:Y:S01]  /*3a50*/  PRMT R22, R17, 0x7610, R22 ;  /* 0x0000761011167816 */ /* 0x010fe20000000016 */
[----:B------:R2:W-:Y:S03]  /*3a60*/  STL [R1+0x34], R17 ;  /* 0x0000341101007387 */ /* 0x0005e60000100800 */
[----:B-1----:R-:W-:Y:S01]  /*3a70*/  PRMT R4, R22, 0x7610, R4 ;  /* 0x0000761016047816 */ /* 0x002fe20000000004 */
[----:B------:R1:W-:Y:S04]  /*3a80*/  STS.U16 [R27+UR7+0x12a00], R0 ;  /* 0x012a00001b007988 */ /* 0x0003e80008000407 */
[----:B--2---:R0:W2:Y:S04]  /*3a90*/  LDL.LU R17, [R1+0x2998] ;  /* 0x0029980001117983 */ /* 0x0040a80000300800 */
[----:B------:R-:W4:Y:S04]  /*3aa0*/  LDL.LU R18, [R1+0x2994] ;  /* 0x0029940001127983 */ /* 0x000f280000300800 */
[----:B------:R-:W2:Y:S04]  /*3ab0*/  LDL.LU R24, [R1+0x2990] ;  /* 0x0029900001187983 */ /* 0x000ea80000300800 */
[----:B------:R-:W2:Y:S04]  /*3ac0*/  LDL.LU R22, [R1+0x298c] ;  /* 0x00298c0001167983 */ /* 0x000ea80000300800 */
[----:B------:R-:W2:Y:S04]  /*3ad0*/  LDL.LU R2, [R1+0x168] ;  /* 0x0001680001027983 */ /* 0x000ea80000300800 */
[----:B-1----:R-:W2:Y:S04]  /*3ae0*/  LDL.LU R0, [R1+0x180] ;  /* 0x0001800001007983 */ /* 0x002ea80000300800 */
[----:B------:R3:W-:Y:S04]  /*3af0*/  STS.U16 [R27+UR7+0x12e00], R4 ;  /* 0x012e00041b007988 */ /* 0x0007e80008000407 */
[----:B------:R1:W-:Y:S01]  /*3b00*/  STS.U16 [R27+UR7+0x12c00], R3 ;  /* 0x012c00031b007988 */ /* 0x0003e20008000407 */
[----:B---3--:R-:W-:-:S02]  /*3b10*/  IMAD R4, R20, 0x100, R21 ;  /* 0x0000010014047824 */ /* 0x008fc400078e0215 */
[----:B--2---:R-:W-:Y:S02]  /*3b20*/  IMAD R0, R25, 0x100, R0 ;  /* 0x0000010019007824 */ /* 0x004fe400078e0200 */
[----:B------:R-:W2:Y:S03]  /*3b30*/  LDL.LU R25, [R1+0x16c] ;  /* 0x00016c0001197983 */ /* 0x000ea60000300800 */
[----:B------:R-:W-:Y:S01]  /*3b40*/  F2FP.F16.E4M3.UNPACK_B R0, R0 ;  /* 0x00000000ff00723e */ /* 0x000fe200020006ff */
[----:B------:R-:W3:Y:S01]  /*3b50*/  LDL.LU R21, [R1+0x160] ;  /* 0x0001600001157983 */ /* 0x000ee20000300800 */
[----:B-1----:R-:W-:-:S03]  /*3b60*/  IMAD R3, R28, 0x100, R2 ;  /* 0x000001001c037824 */ /* 0x002fc600078e0202 */
[----:B------:R-:W3:Y:S01]  /*3b70*/  LDL.LU R20, [R1+0x15c] ;  /* 0x00015c0001147983 */ /* 0x000ee20000300800 */
[----:B------:R-:W-:-:S03]  /*3b80*/  PRMT R22, R0, 0x7610, R22 ;  /* 0x0000761000167816 */ /* 0x000fc60000000016 */
[----:B------:R-:W2:Y:S04]  /*3b90*/  LDL.LU R28, [R1+0x154] ;  /* 0x00015400011c7983 */ /* 0x000ea80000300800 */
[----:B------:R1:W-:Y:S04]  /*3ba0*/  STL [R1+0x30], R0 ;  /* 0x0000300001007387 */ /* 0x0003e80000100800 */
[----:B-1----:R-:W2:Y:S01]  /*3bb0*/  LDL.LU R0, [R1+0x14] ;  /* 0x0000140001007983 */ /* 0x002ea20000300800 */
[----:B-----5:R-:W-:-:S03]  /*3bc0*/  IMAD R2, R29, 0x100, R26 ;  /* 0x000001001d027824 */ /* 0x020fc600078e021a */
[----:B------:R-:W5:Y:S04]  /*3bd0*/  LDL.LU R26, [R1+0x18] ;  /* 0x00001800011a7983 */ /* 0x000f680000300800 */
[----:B------:R-:W3:Y:S01]  /*3be0*/  LDL.LU R29, [R1+0x10] ;  /* 0x00001000011d7983 */ /* 0x000ee20000300800 */
[----:B--2---:R-:W-:-:S03]  /*3bf0*/  IMAD R0, R0, 0x100, R19 ;  /* 0x0000010000007824 */ /* 0x004fc600078e0213 */
[----:B------:R0:W2:Y:S02]  /*3c00*/  LDL.LU R19, [R1+0x2988] ;  /* 0x0029880001137983 */ /* 0x0000a40000300800 */
[----:B--2---:R-:W-:Y:S02]  /*3c10*/  F2FP.F16.E4M3.UNPACK_B R19, R4 ;  /* 0x00000004ff13723e */ /* 0x004fe400020006ff */
[----:B------:R-:W-:Y:S02]  /*3c20*/  PRMT R4, R22, 0x7610, R4 ;  /* 0x0000761016047816 */ /* 0x000fe40000000004 */
[----:B----4-:R-:W-:Y:S01]  /*3c30*/  PRMT R18, R19, 0x7610, R18 ;  /* 0x0000761013127816 */ /* 0x010fe20000000012 */
[----:B------:R1:W-:Y:S04]  /*3c40*/  STL [R1+0x2c], R19 ;  /* 0x00002c1301007387 */ /* 0x0003e80000100800 */
[----:B-1----:R0:W2:Y:S04]  /*3c50*/  LDL.LU R19, [R1+0x2984] ;  /* 0x0029840001137983 */ /* 0x0020a80000300800 */
[----:B------:R0:W4:Y:S01]  /*3c60*/  LDL.LU R22, [R1+0x2980] ;  /* 0x0029800001167983 */ /* 0x0001220000300800 */
[----:B------:R-:W-:-:S04]  /*3c70*/  F2FP.F16.E4M3.UNPACK_B R17, R0 ;  /* 0x00000000ff11723e */ /* 0x000fc800020006ff */
[----:B------:R-:W-:Y:S01]  /*3c80*/  PRMT R24, R17, 0x7610, R24 ;  /* 0x0000761011187816 */ /* 0x000fe20000000018 */
[----:B------:R1:W-:Y:S03]  /*3c90*/  STS.U16 [R27+UR7+0x13000], R4 ;  /* 0x013000041b007988 */ /* 0x0003e60008000407 */
[----:B-1----:R-:W-:Y:S02]  /*3ca0*/  PRMT R4, R24, 0x7610, R4 ;  /* 0x0000761018047816 */ /* 0x002fe40000000004 */
[----:B--2---:R-:W-:Y:S02]  /*3cb0*/  F2FP.F16.E4M3.UNPACK_B R19, R2 ;  /* 0x00000002ff13723e */ /* 0x004fe400020006ff */
[----:B----4-:R-:W-:Y:S02]  /*3cc0*/  F2FP.F16.E4M3.UNPACK_B R22, R3 ;  /* 0x00000003ff16723e */ /* 0x010fe400020006ff */
[----:B------:R-:W-:-:S02]  /*3cd0*/  PRMT R13, R19, 0x7610, R13 ;  /* 0x00007610130d7816 */ /* 0x000fc4000000000d */
[----:B------:R-:W-:Y:S01]  /*3ce0*/  PRMT R15, R22, 0x7610, R15 ;  /* 0x00007610160f7816 */ /* 0x000fe2000000000f */
[----:B------:R-:W-:Y:S01]  /*3cf0*/  STL [R1+0x28], R22 ;  /* 0x0000281601007387 */ /* 0x000fe20000100800 */
[----:B------:R-:W-:Y:S02]  /*3d00*/  PRMT R3, R13, 0x7610, R3 ;  /* 0x000076100d037816 */ /* 0x000fe40000000003 */
[----:B------:R-:W-:Y:S01]  /*3d10*/  PRMT R0, R15, 0x7610, R0 ;  /* 0x000076100f007816 */ /* 0x000fe20000000000 */
[----:B------:R-:W-:Y:S01]  /*3d20*/  STL [R1+0x24], R19 ;  /* 0x0000241301007387 */ /* 0x000fe20000100800 */
[----:B------:R-:W-:-:S03]  /*3d30*/  PRMT R2, R18, 0x7610, R2 ;  /* 0x0000761012027816 */ /* 0x000fc60000000002 */
[----:B------:R1:W-:Y:S04]  /*3d40*/  STL [R1+0x20], R17 ;  /* 0x0000201101007387 */ /* 0x0003e80000100800 */
[----:B------:R-:W2:Y:S04]  /*3d50*/  LDL.LU R15, [R1+0x158] ;  /* 0x00015800010f7983 */ /* 0x000ea80000300800 */
[----:B------:R-:W2:Y:S04]  /*3d60*/  LDL.LU R13, [R1+0x150] ;  /* 0x00015000010d7983 */ /* 0x000ea80000300800 */
[----:B-1----:R-:W4:Y:S04]  /*3d70*/  LDL.LU R17, [R1+0x14c] ;  /* 0x00014c0001117983 */ /* 0x002f280000300800 */
[----:B------:R-:W4:Y:S04]  /*3d80*/  LDL.LU R18, [R1+0x148] ;  /* 0x0001480001127983 */ /* 0x000f280000300800 */
[----:B------:R-:W2:Y:S04]  /*3d90*/  LDL.LU R19, [R1+0x140] ;  /* 0x0001400001137983 */ /* 0x000ea80000300800 */
[----:B------:R-:W2:Y:S04]  /*3da0*/  LDL.LU R22, [R1+0x4] ;  /* 0x0000040001167983 */ /* 0x000ea80000300800 */
[----:B------:R-:W2:Y:S04]  /*3db0*/  LDL.LU R24, [R1+0x297c] ;  /* 0x00297c0001187983 */ /* 0x000ea80000300800 */
[----:B------:R1:W-:Y:S04]  /*3dc0*/  STS.U16 [R27+UR7+0x13200], R2 ;  /* 0x013200021b007988 */ /* 0x0003e80008000407 */
[----:B------:R0:W-:Y:S04]  /*3dd0*/  STS.U16 [R27+UR7+0x13400], R0 ;  /* 0x013400001b007988 */ /* 0x0001e80008000407 */
[----:B-1----:R-:W5:Y:S04]  /*3de0*/  LDL.LU R2, [R1+0xc] ;  /* 0x00000c0001027983 */ /* 0x002f680000300800 */
[----:B0-----:R-:W2:Y:S04]  /*3df0*/  LDL.LU R0, [R1+0x164] ;  /* 0x0001640001007983 */ /* 0x001ea80000300800 */
[----:B------:R0:W-:Y:S04]  /*3e00*/  STS.U16 [R27+UR7+0x13600], R3 ;  /* 0x013600031b007988 */ /* 0x0001e80008000407 */
[----:B0-----:R-:W4:Y:S04]  /*3e10*/  LDL.LU R3, [R1+0x1c] ;  /* 0x00001c0001037983 */ /* 0x001f280000300800 */
[----:B------:R3:W-:Y:S02]  /*3e20*/  STS.U16 [R27+UR7+0x13800], R4 ;  /* 0x013800041b007988 */ /* 0x0007e40008000407 */
[----:B---3--:R-:W-:-:S02]  /*3e30*/  IMAD R4, R20, 0x100, R21 ;  /* 0x0000010014047824 */ /* 0x008fc400078e0215 */
[----:B--2---:R-:W-:Y:S02]  /*3e40*/  IMAD R0, R0, 0x100, R25 ;  /* 0x0000010000007824 */ /* 0x004fe400078e0219 */
[----:B------:R-:W2:Y:S04]  /*3e50*/  LDL.LU R25, [R1+0x2978] ;  /* 0x0029780001197983 */ /* 0x000ea80000300800 */
[----:B------:R-:W3:Y:S04]  /*3e60*/  LDL.LU R21, [R1+0x138] ;  /* 0x0001380001157983 */ /* 0x000ee80000300800 */
[----:B------:R-:W2:Y:S01]  /*3e70*/  LDL.LU R20, [R1] ;  /* 0x0000000001147983 */ /* 0x000ea20000300800 */
[----:B----4-:R-:W-:-:S03]  /*3e80*/  IMAD R3, R3, 0x100, R28 ;  /* 0x0000010003037824 */ /* 0x010fc600078e021c */
[----:B------:R-:W4:Y:S01]  /*3e90*/  LDL.LU R28, [R1+0x2974] ;  /* 0x00297400011c7983 */ /* 0x000f220000300800 */
[----:B------:R-:W-:-:S05]  /*3ea0*/  F2FP.F16.E4M3.UNPACK_B R0, R0 ;  /* 0x00000000ff00723e */ /* 0x000fca00020006ff */
[----:B------:R0:W-:Y:S01]  /*3eb0*/  STL [R1+0x1c], R0 ;  /* 0x00001c0001007387 */ /* 0x0001e20000100800 */
[----:B----4-:R-:W-:-:S03]  /*3ec0*/  PRMT R28, R0, 0x7610, R28 ;  /* 0x00007610001c7816 */ /* 0x010fc6000000001c */
[----:B0-----:R-:W4:Y:S01]  /*3ed0*/  LDL.LU R0, [R1+0x8] ;  /* 0x0000080001007983 */ /* 0x001f220000300800 */
[----:B-----5:R-:W-:-:S03]  /*3ee0*/  IMAD R2, R2, 0x100, R26 ;  /* 0x0000010002027824 */ /* 0x020fc600078e021a */
[----:B------:R-:W5:Y:S01]  /*3ef0*/  LDL.LU R26, [R1+0x2970] ;  /* 0x00297000011a7983 */ /* 0x000f620000300800 */
[----:B----4-:R-:W-:-:S03]  /*3f00*/  IMAD R0, R0, 0x100, R29 ;  /* 0x0000010000007824 */ /* 0x010fc600078e021d */
[----:B------:R0:W4:Y:S02]  /*3f10*/  LDL.LU R29, [R1+0x296c] ;  /* 0x00296c00011d7983 */ /* 0x0001240000300800 */
[----:B----4-:R-:W-:Y:S02]  /*3f20*/  F2FP.F16.E4M3.UNPACK_B R29, R4 ;  /* 0x00000004ff1d723e */ /* 0x010fe400020006ff */
[----:B------:R-:W-:Y:S02]  /*3f30*/  PRMT R4, R28, 0x7610, R4 ;  /* 0x000076101c047816 */ /* 0x000fe40000000004 */
[----:B------:R-:W-:Y:S01]  /*3f40*/  PRMT R16, R29, 0x7610, R16 ;  /* 0x000076101d107816 */ /* 0x000fe20000000010 */
[----:B------:R1:W-:Y:S04]  /*3f50*/  STL [R1+0x18], R29 ;  /* 0x0000181d01007387 */ /* 0x0003e80000100800 */
[----:B-1----:R-:W2:Y:S04]  /*3f60*/  LDL.LU R29, [R1+0x2968] ;  /* 0x00296800011d7983 */ /* 0x002ea80000300800 */
[----:B------:R0:W4:Y:S02]  /*3f70*/  LDL.LU R28, [R1+0x2964] ;  /* 0x00296400011c7983 */ /* 0x0001240000300800 */
[----:B----4-:R-:W-:-:S04]  /*3f80*/  F2FP.F16.E4M3.UNPACK_B R28, R3 ;  /* 0x00000003ff1c723e */ /* 0x010fc800020006ff */
[----:B------:R-:W-:Y:S01]  /*3f90*/  PRMT R11, R28, 0x7610, R11 ;  /* 0x000076101c0b7816 */ /* 0x000fe2000000000b */
[----:B------:R1:W-:Y:S04]  /*3fa0*/  STL [R1+0x14], R28 ;  /* 0x0000141c01007387 */ /* 0x0003e80000100800 */
[----:B-1----:R0:W4:Y:S01]  /*3fb0*/  LDL.LU R28, [R1+0x2960] ;  /* 0x00296000011c7983 */ /* 0x0021220000300800 */
[----:B------:R-:W-:-:S04]  /*3fc0*/  F2FP.F16.E4M3.UNPACK_B R14, R0 ;  /* 0x00000000ff0e723e */ /* 0x000fc800020006ff */
[----:B------:R-:W-:Y:S01]  /*3fd0*/  PRMT R7, R14, 0x7610, R7 ;  /* 0x000076100e077816 */ /* 0x000fe20000000007 */
[----:B------:R1:W-:Y:S01]  /*3fe0*/  STS.U16 [R27+UR7+0x13a00], R4 ;  /* 0x013a00041b007988 */ /* 0x0003e20008000407 */
[----:B------:R-:W-:Y:S02]  /*3ff0*/  PRMT R0, R11, 0x7610, R0 ;  /* 0x000076100b007816 */ /* 0x000fe40000000000 */
[----:B-1----:R-:W-:-:S03]  /*4000*/  PRMT R4, R7, 0x7610, R4 ;  /* 0x0000761007047816 */ /* 0x002fc60000000004 */
[----:B------:R1:W-:Y:S01]  /*4010*/  STS.U16 [R27+UR7+0x13e00], R0 ;  /* 0x013e00001b007988 */ /* 0x0003e20008000407 */
[----:B--2---:R-:W-:Y:S02]  /*4020*/  IMAD R29, R29, 0x100, R20 ;  /* 0x000001001d1d7824 */ /* 0x004fe400078e0214 */
[----:B-1----:R-:W-:Y:S01]  /*4030*/  IMAD R0, R22, 0x100, R19 ;  /* 0x0000010016007824 */ /* 0x002fe200078e0213 */
[----:B----4-:R-:W-:-:S04]  /*4040*/  F2FP.F16.E4M3.UNPACK_B R28, R2 ;  /* 0x00000002ff1c723e */ /* 0x010fc800020006ff */
[----:B------:R-:W-:Y:S01]  /*4050*/  PRMT R9, R28, 0x7610, R9 ;  /* 0x000076101c097816 */ /* 0x000fe20000000009 */
[----:B------:R1:W-:Y:S03]  /*4060*/  STL [R1+0x10], R28 ;  /* 0x0000101c01007387 */ /* 0x0003e60000100800 */
[----:B------:R-:W-:Y:S02]  /*4070*/  PRMT R3, R9, 0x7610, R3 ;  /* 0x0000761009037816 */ /* 0x000fe40000000003 */
[----:B------:R-:W-:-:S03]  /*4080*/  PRMT R2, R16, 0x7610, R2 ;  /* 0x0000761010027816 */ /* 0x000fc60000000002 */
[----:B------:R2:W-:Y:S04]  /*4090*/  STS.U16 [R27+UR7+0x14000], R3 ;  /* 0x014000031b007988 */ /* 0x0005e80008000407 */
[----:B-1----:R-:W3:Y:S01]  /*40a0*/  LDL.LU R28, [R1+0x295c] ;  /* 0x00295c00011c7983 */ /* 0x002ee20000300800 */
[----:B--2---:R-:W-:-:S03]  /*40b0*/  IMAD R3, R13, 0x100, R15 ;  /* 0x000001000d037824 */ /* 0x004fc600078e020f */
[----:B------:R1:W-:Y:S04]  /*40c0*/  STL [R1+0xc], R14 ;  /* 0x00000c0e01007387 */ /* 0x0003e80000100800 */
[----:B------:R-:W2:Y:S01]  /*40d0*/  LDL.LU R7, [R1+0x144] ;  /* 0x0001440001077983 */ /* 0x000ea20000300800 */
[----:B------:R-:W-:-:S03]  /*40e0*/  F2FP.F16.E4M3.UNPACK_B R8, R3 ;  /* 0x00000003ff08723e */ /* 0x000fc600020006ff */
[----:B------:R4:W-:Y:S04]  /*40f0*/  STS.U16 [R27+UR7+0x13c00], R2 ;  /* 0x013c00021b007988 */ /* 0x0009e80008000407 */
[----:B-1----:R-:W2:Y:S04]  /*4100*/  LDL.LU R14, [R1+0x13c] ;  /* 0x00013c00010e7983 */ /* 0x002ea80000300800 */
[----:B------:R-:W2:Y:S01]  /*4110*/  LDL.LU R11, [R1+0x134] ;  /* 0x00013400010b7983 */ /* 0x000ea20000300800 */
[----:B----4-:R-:W-:-:S03]  /*4120*/  IMAD R2, R18, 0x100, R17 ;  /* 0x0000010012027824 */ /* 0x010fc600078e0211 */
[----:B------:R-:W2:Y:S01]  /*4130*/  LDL.LU R16, [R1+0x130] ;  /* 0x0001300001107983 */ /* 0x000ea20000300800 */
[----:B------:R-:W-:-:S03]  /*4140*/  PRMT R10, R8, 0x7610, R10 ;  /* 0x00007610080a7816 */ /* 0x000fc6000000000a */
[----:B------:R-:W4:Y:S04]  /*4150*/  LDL.LU R17, [R1+0x128] ;  /* 0x0001280001117983 */ /* 0x000f280000300800 */
[----:B------:R-:W4:Y:S04]  /*4160*/  LDL.LU R18, [R1+0x120] ;  /* 0x0001200001127983 */ /* 0x000f280000300800 */
[----:B------:R1:W-:Y:S04]  /*4170*/  STL [R1+0x8], R8 ;  /* 0x0000080801007387 */ /* 0x0003e80000100800 */
[----:B-1----:R-:W5:Y:S04]  /*4180*/  LDL.LU R8, [R1+0x11c] ;  /* 0x00011c0001087983 */ /* 0x002f680000300800 */
[----:B------:R-:W5:Y:S04]  /*4190*/  LDL.LU R9, [R1+0x104] ;  /* 0x0001040001097983 */ /* 0x000f680000300800 */
[----:B------:R-:W5:Y:S04]  /*41a0*/  LDL.LU R19, [R1+0x110] ;  /* 0x0001100001137983 */ /* 0x000f680000300800 */
[----:B------:R-:W5:Y:S01]  /*41b0*/  LDL.LU R20, [R1+0xfc] ;  /* 0x0000fc0001147983 */ /* 0x000f620000300800 */
[----:B------:R-:W-:-:S02]  /*41c0*/  F2FP.F16.E4M3.UNPACK_B R12, R2 ;  /* 0x00000002ff0c723e */ /* 0x000fc400020006ff */
[----:B------:R-:W-:Y:S01]  /*41d0*/  F2FP.F16.E4M3.UNPACK_B R6, R0 ;  /* 0x00000000ff06723e */ /* 0x000fe200020006ff */
[----:B------:R1:W-:Y:S01]  /*41e0*/  STS.U16 [R27+UR7+0x14200], R4 ;  /* 0x014200041b007988 */ /* 0x0003e20008000407 */
[----:B------:R-:W-:-:S03]  /*41f0*/  PRMT R2, R10, 0x7610, R2 ;  /* 0x000076100a027816 */ /* 0x000fc60000000002 */
[----:B------:R0:W-:Y:S01]  /*4200*/  STL [R1+0x4], R12 ;  /* 0x0000040c01007387 */ /* 0x0001e20000100800 */
[----:B------:R-:W-:-:S03]  /*4210*/  PRMT R5, R12, 0x7610, R5 ;  /* 0x000076100c057816 */ /* 0x000fc60000000005 */
[----:B------:R-:W-:Y:S01]  /*4220*/  STL [R1], R6 ;  /* 0x0000000601007387 */ /* 0x000fe20000100800 */
[----:B-1----:R-:W-:-:S03]  /*4230*/  PRMT R4, R6, 0x7610, R4 ;  /* 0x0000761006047816 */ /* 0x002fc60000000004 */
[----:B------:R-:W5:Y:S01]  /*4240*/  LDL.LU R10, [R1+0x12c] ;  /* 0x00012c00010a7983 */ /* 0x000f620000300800 */
[----:B------:R-:W-:-:S03]  /*4250*/  F2FP.F16.E4M3.UNPACK_B R29, R29 ;  /* 0x0000001dff1d723e */ /* 0x000fc600020006ff */
[----:B------:R-:W5:Y:S01]  /*4260*/  LDL.LU R15, [R1+0x124] ;  /* 0x00012400010f7983 */ /* 0x000f620000300800 */
[----:B------:R-:W-:-:S03]  /*4270*/  PRMT R3, R4, 0x7610, R3 ;  /* 0x0000761004037816 */ /* 0x000fc60000000003 */
[----:B0-----:R-:W5:Y:S04]  /*4280*/  LDL.LU R12, [R1+0x118] ;  /* 0x00011800010c7983 */ /* 0x001f680000300800 */
[----:B------:R-:W5:Y:S04]  /*4290*/  LDL.LU R13, [R1+0x114] ;  /* 0x00011400010d7983 */ /* 0x000f680000300800 */
[----:B------:R-:W5:Y:S04]  /*42a0*/  LDL.LU R22, [R1+0x108] ;  /* 0x0001080001167983 */ /* 0x000f680000300800 */
[----:B------:R2:W-:Y:S01]  /*42b0*/  STS.U16 [R27+UR7+0x14400], R2 ;  /* 0x014400021b007988 */ /* 0x0005e20008000407 */
[----:B------:R-:W-:-:S03]  /*42c0*/  PRMT R0, R5, 0x7610, R0 ;  /* 0x0000761005007816 */ /* 0x000fc60000000000 */
[----:B------:R4:W-:Y:S01]  /*42d0*/  STS.U16 [R27+UR7+0x14800], R3 ;  /* 0x014800031b007988 */ /* 0x0009e20008000407 */
[----:B---3--:R-:W-:-:S03]  /*42e0*/  IMAD R28, R28, 0x100, R21 ;  /* 0x000001001c1c7824 */ /* 0x008fc600078e0215 */
[----:B------:R-:W3:Y:S02]  /*42f0*/  LDL.LU R21, [R1+0xf0] ;  /* 0x0000f00001157983 */ /* 0x000ee40000300800 */
[----:B------:R-:W-:-:S05]  /*4300*/  F2FP.F16.E4M3.UNPACK_B R28, R28 ;  /* 0x0000001cff1c723e */ /* 0x000fca00020006ff */
[----:B------:R-:W-:Y:S04]  /*4310*/  STL [R1+0x2914], R28 ;  /* 0x0029141c01007387 */ /* 0x000fe80000100800 */
[----:B------:R-:W-:Y:S01]  /*4320*/  STL [R1+0x2918], R29 ;  /* 0x0029181d01007387 */ /* 0x000fe20000100800 */
[----:B--2---:R-:W-:-:S03]  /*4330*/  IMAD R2, R16, 0x100, R11 ;  /* 0x0000010010027824 */ /* 0x004fc600078e020b */
[----:B------:R-:W2:Y:S04]  /*4340*/  LDL.LU R11, [R1+0xf8] ;  /* 0x0000f800010b7983 */ /* 0x000ea80000300800 */
[----:B------:R-:W2:Y:S01]  /*4350*/  LDL.LU R16, [R1+0xec] ;  /* 0x0000ec0001107983 */ /* 0x000ea20000300800 */
[----:B----4-:R-:W-:-:S03]  /*4360*/  IMAD R3, R18, 0x100, R17 ;  /* 0x0000010012037824 */ /* 0x010fc600078e0211 */
[----:B------:R-:W4:Y:S04]  /*4370*/  LDL.LU R17, [R1+0xe4] ;  /* 0x0000e40001117983 */ /* 0x000f280000300800 */
[----:B------:R-:W4:Y:S01]  /*4380*/  LDL.LU R18, [R1+0xd4] ;  /* 0x0000d40001127983 */ /* 0x000f220000300800 */
[----:B-----5:R-:W-:-:S03]  /*4390*/  IMAD R5, R20, 0x100, R19 ;  /* 0x0000010014057824 */ /* 0x020fc600078e0213 */
[----:B------:R-:W5:Y:S04]  /*43a0*/  LDL.LU R19, [R1+0x10c] ;  /* 0x00010c0001137983 */ /* 0x000f680000300800 */
[----:B------:R-:W5:Y:S01]  /*43b0*/  LDL.LU R20, [R1+0x100] ;  /* 0x0001000001147983 */ /* 0x000f620000300800 */
[----:B------:R-:W-:-:S03]  /*43c0*/  IMAD R4, R9, 0x100, R8 ;  /* 0x0000010009047824 */ /* 0x000fc600078e0208 */
[----:B------:R0:W-:Y:S04]  /*43d0*/  STS.U16 [R27+UR7+0x14600], R0 ;  /* 0x014600001b007988 */ /* 0x0001e80008000407 */
[----:B------:R1:W-:Y:S01]  /*43e0*/  STS.U16 [R27+UR7+0x14a00], R28 ;  /* 0x014a001c1b007988 */ /* 0x0003e20008000407 */
[----:B0-----:R-:W-:Y:S02]  /*43f0*/  IMAD R0, R14, 0x100, R7 ;  /* 0x000001000e007824 */ /* 0x001fe400078e0207 */
[----:B------:R-:W-:Y:S01]  /*4400*/  IMAD R6, R15, 0x100, R10 ;  /* 0x000001000f067824 */ /* 0x000fe200078e020a */
[----:B-1----:R-:W5:Y:S01]  /*4410*/  LDL.LU R28, [R1+0xf4] ;  /* 0x0000f400011c7983 */ /* 0x002f620000300800 */
[----:B------:R-:W-:-:S03]  /*4420*/  IMAD R7, R13, 0x100, R12 ;  /* 0x000001000d077824 */ /* 0x000fc600078e020c */
[----:B------:R-:W5:Y:S04]  /*4430*/  LDL.LU R12, [R1+0xe8] ;  /* 0x0000e800010c7983 */ /* 0x000f680000300800 */
[----:B------:R0:W-:Y:S01]  /*4440*/  STS.U16 [R27+UR7+0x14c00], R29 ;  /* 0x014c001d1b007988 */ /* 0x0001e20008000407 */
[----:B---3--:R-:W-:-:S03]  /*4450*/  IMAD R8, R21, 0x100, R22 ;  /* 0x0000010015087824 */ /* 0x008fc600078e0216 */
[----:B------:R-:W3:Y:S04]  /*4460*/  LDL.LU R22, [R1+0xe0] ;  /* 0x0000e00001167983 */ /* 0x000ee80000300800 */
[----:B------:R-:W3:Y:S04]  /*4470*/  LDL.LU R13, [R1+0xdc] ;  /* 0x0000dc00010d7983 */ /* 0x000ee80000300800 */
[----:B------:R-:W3:Y:S04]  /*4480*/  LDL.LU R21, [R1+0xd8] ;  /* 0x0000d80001157983 */ /* 0x000ee80000300800 */
[----:B------:R-:W3:Y:S04]  /*4490*/  LDL.LU R14, [R1+0xc8] ;  /* 0x0000c800010e7983 */ /* 0x000ee80000300800 */
[----:B------:R-:W3:Y:S01]  /*44a0*/  LDL.LU R15, [R1+0xc0] ;  /* 0x0000c000010f7983 */ /* 0x000ee20000300800 */
[----:B--2---:R-:W-:-:S02]  /*44b0*/  IMAD R9, R16, 0x100, R11 ;  /* 0x0000010010097824 */ /* 0x004fc400078e020b */
[----:B----4-:R-:W-:-:S05]  /*44c0*/  IMAD R10, R18, 0x100, R17 ;  /* 0x00000100120a7824 */ /* 0x010fca00078e0211 */
[----:B------:R-:W-:-:S05]  /*44d0*/  F2FP.F16.E4M3.UNPACK_B R10, R10 ;  /* 0x0000000aff0a723e */ /* 0x000fca00020006ff */
[----:B------:R-:W-:Y:S01]  /*44e0*/  STS.U16 [R27+UR7+0x16000], R10 ;  /* 0x0160000a1b007988 */ /* 0x000fe20008000407 */
[----:B-----5:R-:W-:-:S03]  /*44f0*/  IMAD R11, R20, 0x100, R19 ;  /* 0x00000100140b7824 */ /* 0x020fc600078e0213 */
[----:B------:R-:W2:Y:S04]  /*4500*/  LDL.LU R20, [R1+0xd0] ;  /* 0x0000d00001147983 */ /* 0x000ea80000300800 */
[----:B------:R-:W2:Y:S04]  /*4510*/  LDL.LU R16, [R1+0xc4] ;  /* 0x0000c40001107983 */ /* 0x000ea80000300800 */
[----:B------:R-:W4:Y:S04]  /*4520*/  LDL.LU R17, [R1+0xb8] ;  /* 0x0000b80001117983 */ /* 0x000f280000300800 */
[----:B------:R-:W5:Y:S04]  /*4530*/  LDL.LU R18, [R1+0xac] ;  /* 0x0000ac0001127983 */ /* 0x000f680000300800 */
[----:B0-----:R-:W4:Y:S04]  /*4540*/  LDL.LU R29, [R1+0xb0] ;  /* 0x0000b000011d7983 */ /* 0x001f280000300800 */
[----:B------:R-:W4:Y:S04]  /*4550*/  LDL.LU R19, [R1+0xa8] ;  /* 0x0000a80001137983 */ /* 0x000f280000300800 */
[----:B------:R0:W-:Y:S04]  /*4560*/  STL [R1+0x291c], R10 ;  /* 0x00291c0a01007387 */ /* 0x0001e80000100800 */
[----:B0-----:R-:W4:Y:S01]  /*4570*/  LDL.LU R10, [R1+0xcc] ;  /* 0x0000cc00010a7983 */ /* 0x001f220000300800 */
[----:B------:R-:W-:Y:S01]  /*4580*/  IMAD R12, R12, 0x100, R28 ;  /* 0x000001000c0c7824 */ /* 0x000fe200078e021c */
[----:B------:R-:W-:-:S02]  /*4590*/  F2FP.F16.E4M3.UNPACK_B R11, R11 ;  /* 0x0000000bff0b723e */ /* 0x000fc400020006ff */
[----:B------:R-:W5:Y:S02]  /*45a0*/  LDL.LU R28, [R1+0xa0] ;  /* 0x0000a000011c7983 */ /* 0x000f640000300800 */
[----:B------:R-:W-:Y:S02]  /*45b0*/  F2FP.F16.E4M3.UNPACK_B R12, R12 ;  /* 0x0000000cff0c723e */ /* 0x000fe400020006ff */
[----:B------:R-:W-:Y:S04]  /*45c0*/  STS.U16 [R27+UR7+0x16200], R11 ;  /* 0x0162000b1b007988 */ /* 0x000fe80008000407 */
[----:B------:R-:W-:Y:S01]  /*45d0*/  STS.U16 [R27+UR7+0x16400], R12 ;  /* 0x0164000c1b007988 */ /* 0x000fe20008000407 */
[----:B---3--:R-:W-:-:S03]  /*45e0*/  IMAD R13, R13, 0x100, R22 ;  /* 0x000001000d0d7824 */ /* 0x008fc600078e0216 */
[----:B------:R-:W3:Y:S01]  /*45f0*/  LDL.LU R22, [R1+0x2958] ;  /* 0x0029580001167983 */ /* 0x000ee20000300800 */
[----:B------:R-:W-:-:S03]  /*4600*/  IMAD R14, R14, 0x100, R21 ;  /* 0x000001000e0e7824 */ /* 0x000fc600078e0215 */
[----:B------:R-:W3:Y:S02]  /*4610*/  LDL.LU R21, [R1+0x2954] ;  /* 0x0029540001157983 */ /* 0x000ee40000300800 */
[----:B------:R-:W-:-:S05]  /*4620*/  F2FP.F16.E4M3.UNPACK_B R14, R14 ;  /* 0x0000000eff0e723e */ /* 0x000fca00020006ff */
[----:B------:R-:W-:Y:S01]  /*4630*/  STS.U16 [R27+UR7+0x16800], R14 ;  /* 0x0168000e1b007988 */ /* 0x000fe20008000407 */
[----:B--2---:R-:W-:Y:S02]  /*4640*/  IMAD R16, R16, 0x100, R20 ;  /* 0x0000010010107824 */ /* 0x004fe400078e0214 */
[----:B----4-:R-:W-:Y:S02]  /*4650*/  IMAD R15, R15, 0x100, R10 ;  /* 0x000001000f0f7824 */ /* 0x010fe400078e020a */
[----:B------:R-:W2:Y:S04]  /*4660*/  LDL.LU R10, [R1+0x9c] ;  /* 0x00009c00010a7983 */ /* 0x000ea80000300800 */
[----:B------:R0:W-:Y:S04]  /*4670*/  STL [R1+0x2920], R11 ;  /* 0x0029200b01007387 */ /* 0x0001e80000100800 */
[----:B0-----:R-:W3:Y:S04]  /*4680*/  LDL.LU R11, [R1+0xa4] ;  /* 0x0000a400010b7983 */ /* 0x001ee80000300800 */
[----:B------:R0:W-:Y:S04]  /*4690*/  STL [R1+0x2924], R12 ;  /* 0x0029240c01007387 */ /* 0x0001e80000100800 */
[----:B0-----:R-:W4:Y:S04]  /*46a0*/  LDL.LU R12, [R1+0xb4] ;  /* 0x0000b400010c7983 */ /* 0x001f280000300800 */
[----:B------:R0:W-:Y:S04]  /*46b0*/  STL [R1+0x2928], R14 ;  /* 0x0029280e01007387 */ /* 0x0001e80000100800 */
[----:B0-----:R-:W2:Y:S04]  /*46c0*/  LDL.LU R14, [R1+0xbc] ;  /* 0x0000bc00010e7983 */ /* 0x001ea80000300800 */
[----:B------:R-:W5:Y:S01]  /*46d0*/  LDL.LU R20, [R1+0x2950] ;  /* 0x0029500001147983 */ /* 0x000f620000300800 */
[----:B------:R-:W-:Y:S01]  /*46e0*/  F2FP.F16.E4M3.UNPACK_B R15, R15 ;  /* 0x0000000fff0f723e */ /* 0x000fe200020006ff */
[----:B------:R-:W-:-:S04]  /*46f0*/  IMAD R19, R19, 0x100, R29 ;  /* 0x0000010013137824 */ /* 0x000fc800078e021d */
[----:B------:R-:W-:Y:S04]  /*4700*/  STL [R1+0x292c], R15 ;  /* 0x00292c0f01007387 */ /* 0x000fe80000100800 */
[----:B------:R-:W3:Y:S01]  /*4710*/  LDL.LU R29, [R1+0x98] ;  /* 0x00009800011d7983 */ /* 0x000ee20000300800 */
[----:B------:R-:W-:Y:S02]  /*4720*/  F2FP.F16.E4M3.UNPACK_B R16, R16 ;  /* 0x00000010ff10723e */ /* 0x000fe400020006ff */
[----:B------:R-:W-:Y:S01]  /*4730*/  F2FP.F16.E4M3.UNPACK_B R19, R19 ;  /* 0x00000013ff13723e */ /* 0x000fe200020006ff */
[----:B-----5:R-:W-:Y:S02]  /*4740*/  IMAD R20, R20, 0x100, R28 ;  /* 0x0000010014147824 */ /* 0x020fe400078e021c */
[----:B------:R-:W5:Y:S01]  /*4750*/  LDL.LU R28, [R1+0x94] ;  /* 0x00009400011c7983 */ /* 0x000f620000300800 */
[----:B--2---:R-:W-:-:S02]  /*4760*/  IMAD R17, R17, 0x100, R14 ;  /* 0x0000010011117824 */ /* 0x004fc400078e020e */
[----:B----4-:R-:W-:-:S03]  /*4770*/  IMAD R18, R18, 0x100, R12 ;  /* 0x0000010012127824 */ /* 0x010fc600078e020c */
[----:B------:R-:W-:Y:S02]  /*4780*/  F2FP.F16.E4M3.UNPACK_B R17, R17 ;  /* 0x00000011ff11723e */ /* 0x000fe400020006ff */
[----:B------:R-:W-:Y:S01]  /*4790*/  F2FP.F16.E4M3.UNPACK_B R18, R18 ;  /* 0x00000012ff12723e */ /* 0x000fe200020006ff */
[----:B------:R-:W-:Y:S01]  /*47a0*/  STL [R1+0x2930], R16 ;  /* 0x0029301001007387 */ /* 0x000fe20000100800 */
[----:B------:R-:W-:-:S03]  /*47b0*/  F2FP.F16.E4M3.UNPACK_B R20, R20 ;  /* 0x00000014ff14723e */ /* 0x000fc600020006ff */
[----:B------:R-:W-:Y:S04]  /*47c0*/  STL [R1+0x2934], R17 ;  /* 0x0029341101007387 */ /* 0x000fe80000100800 */
[----:B------:R-:W-:Y:S04]  /*47d0*/  STL [R1+0x2938], R18 ;  /* 0x0029381201007387 */ /* 0x000fe80000100800 */
[----:B------:R-:W-:Y:S04]  /*47e0*/  STL [R1+0x293c], R19 ;  /* 0x00293c1301007387 */ /* 0x000fe80000100800 */
[----:B------:R0:W-:Y:S04]  /*47f0*/  STS.U16 [R27+UR7+0x16a00], R15 ;  /* 0x016a000f1b007988 */ /* 0x0001e80008000407 */
[----:B------:R-:W-:Y:S01]  /*4800*/  STL [R1+0x2940], R20 ;  /* 0x0029401401007387 */ /* 0x000fe20000100800 */
[----:B---3--:R-:W-:-:S03]  /*4810*/  IMAD R21, R21, 0x100, R11 ;  /* 0x0000010015157824 */ /* 0x008fc600078e020b */
[----:B------:R1:W-:Y:S04]  /*4820*/  STS.U16 [R27+UR7+0x17400], R20 ;  /* 0x017400141b007988 */ /* 0x0003e80008000407 */
[----:B0-----:R-:W2:Y:S01]  /*4830*/  LDL.LU.S16 R15, [R1+0x8a] ;  /* 0x00008a00010f7983 */ /* 0x001ea20000300600 */
[----:B------:R-:W-:-:S03]  /*4840*/  IMAD R22, R22, 0x100, R10 ;  /* 0x0000010016167824 */ /* 0x000fc600078e020a */
[----:B------:R-:W3:Y:S04]  /*4850*/  LDL.LU.S16 R14, [R1+0x86] ;  /* 0x00008600010e7983 */ /* 0x000ee80000300600 */
[----:B-1----:R-:W4:Y:S01]  /*4860*/  LDL.LU.S16 R20, [R1+0x82] ;  /* 0x0000820001147983 */ /* 0x002f220000300600 */
[----:B------:R-:W-:-:S03]  /*4870*/  IMAD R23, R23, 0x100, R24 ;  /* 0x0000010017177824 */ /* 0x000fc600078e0218 */
[----:B------:R-:W2:Y:S01]  /*4880*/  LDL.LU.S16 R12, [R1+0x7e] ;  /* 0x00007e00010c7983 */ /* 0x000ea20000300600 */
[----:B------:R-:W-:-:S03]  /*4890*/  IMAD R24, R25, 0x100, R26 ;  /* 0x0000010019187824 */ /* 0x000fc600078e021a */
[----:B------:R-:W2:Y:S04]  /*48a0*/  LDL.LU.S16 R11, [R1+0x7a] ;  /* 0x00007a00010b7983 */ /* 0x000ea80000300600 */
[----:B------:R0:W-:Y:S04]  /*48b0*/  STS.U16 [R27+UR7+0x17200], R19 ;  /* 0x017200131b007988 */ /* 0x0001e80008000407 */
[----:B------:R-:W2:Y:S04]  /*48c0*/  LDL.LU.S16 R10, [R1+0x76] ;  /* 0x00007600010a7983 */ /* 0x000ea80000300600 */
[----:B------:R1:W-:Y:S04]  /*48d0*/  STS.U16 [R27+UR7+0x17000], R18 ;  /* 0x017000121b007988 */ /* 0x0003e80008000407 */
[----:B0-----:R-:W3:Y:S04]  /*48e0*/  LDL.LU.S16 R19, [R1+0x72] ;  /* 0x0000720001137983 */ /* 0x001ee80000300600 */
[----:B------:R0:W-:Y:S04]  /*48f0*/  STS.U16 [R27+UR7+0x16e00], R17 ;  /* 0x016e00111b007988 */ /* 0x0001e80008000407 */
[----:B-1----:R-:W4:Y:S04]  /*4900*/  LDL.LU.S16 R18, [R1+0x6e] ;  /* 0x00006e0001127983 */ /* 0x002f280000300600 */
[----:B0-----:R-:W4:Y:S01]  /*4910*/  LDL.LU.S16 R17, [R1+0x6a] ;  /* 0x00006a0001117983 */ /* 0x001f220000300600 */
[----:B-----5:R-:W-:-:S03]  /*4920*/  IMAD R25, R28, 0x100, R29 ;  /* 0x000001001c197824 */ /* 0x020fc600078e021d */
[----:B------:R-:W5:Y:S04]  /*4930*/  LDL.LU.S16 R29, [R1+0x66] ;  /* 0x00006600011d7983 */ /* 0x000f680000300600 */
[----:B------:R-:W4:Y:S01]  /*4940*/  LDL.LU.S16 R28, [R1+0x62] ;  /* 0x00006200011c7983 */ /* 0x000f220000300600 */
[----:B------:R-:W-:Y:S02]  /*4950*/  F2FP.F16.E4M3.UNPACK_B R21, R21 ;  /* 0x00000015ff15723e */ /* 0x000fe400020006ff */
[----:B------:R-:W-:Y:S01]  /*4960*/  F2FP.F16.E4M3.UNPACK_B R22, R22 ;  /* 0x00000016ff16723e */ /* 0x000fe200020006ff */
[----:B------:R0:W-:Y:S04]  /*4970*/  STS.U16 [R27+UR7+0x16c00], R16 ;  /* 0x016c00101b007988 */ /* 0x0001e80008000407 */
[----:B------:R-:W-:Y:S04]  /*4980*/  STS.U16 [R27+UR7+0x17600], R21 ;  /* 0x017600151b007988 */ /* 0x000fe80008000407 */
[----:B0-----:R-:W4:Y:S04]  /*4990*/  LDL.LU.S16 R16, [R1+0x5e] ;  /* 0x00005e0001107983 */ /* 0x001f280000300600 */
[----:B------:R0:W-:Y:S01]  /*49a0*/  STL [R1+0x2944], R21 ;  /* 0x0029441501007387 */ /* 0x0001e20000100800 */
[----:B------:R-:W-:-:S03]  /*49b0*/  F2FP.F16.E4M3.UNPACK_B R2, R2 ;  /* 0x00000002ff02723e */ /* 0x000fc600020006ff */
[----:B------:R-:W-:Y:S01]  /*49c0*/  STS.U16 [R27+UR7+0x17800], R22 ;  /* 0x017800161b007988 */ /* 0x000fe20008000407 */
[----:B------:R-:W-:-:S03]  /*49d0*/  F2FP.F16.E4M3.UNPACK_B R3, R3 ;  /* 0x00000003ff03723e */ /* 0x000fc600020006ff */
[----:B0-----:R-:W4:Y:S04]  /*49e0*/  LDL.LU.S16 R21, [R1+0x8e] ;  /* 0x00008e0001157983 */ /* 0x001f280000300600 */
[----:B------:R0:W-:Y:S01]  /*49f0*/  STL [R1+0x2948], R22 ;  /* 0x0029481601007387 */ /* 0x0001e20000100800 */
[----:B------:R-:W-:Y:S02]  /*4a00*/  F2FP.F16.E4M3.UNPACK_B R23, R23 ;  /* 0x00000017ff17723e */ /* 0x000fe400020006ff */
[----:B------:R-:W-:Y:S02]  /*4a10*/  F2FP.F16.E4M3.UNPACK_B R5, R5 ;  /* 0x00000005ff05723e */ /* 0x000fe400020006ff */
[----:B------:R-:W-:Y:S01]  /*4a20*/  F2FP.F16.E4M3.UNPACK_B R6, R6 ;  /* 0x00000006ff06723e */ /* 0x000fe200020006ff */
[----:B0-----:R-:W4:Y:S01]  /*4a30*/  LDL.LU.S16 R22, [R1+0x92] ;  /* 0x0000920001167983 */ /* 0x001f220000300600 */
[----:B------:R-:W-:-:S02]  /*4a40*/  F2FP.F16.E4M3.UNPACK_B R0, R0 ;  /* 0x00000000ff00723e */ /* 0x000fc400020006ff */
[----:B------:R-:W-:Y:S01]  /*4a50*/  F2FP.F16.E4M3.UNPACK_B R4, R4 ;  /* 0x00000004ff04723e */ /* 0x000fe200020006ff */
[----:B------:R2:W-:Y:S01]  /*4a60*/  STS.U16 [R27+UR7+0x15000], R2 ;  /* 0x015000021b007988 */ /* 0x0005e20008000407 */
[----:B------:R-:W-:Y:S02]  /*4a70*/  F2FP.F16.E4M3.UNPACK_B R7, R7 ;  /* 0x00000007ff07723e */ /* 0x000fe400020006ff */
[----:B------:R-:W-:Y:S01]  /*4a80*/  F2FP.F16.E4M3.UNPACK_B R8, R8 ;  /* 0x00000008ff08723e */ /* 0x000fe200020006ff */
[----:B------:R3:W-:Y:S01]  /*4a90*/  STS.U16 [R27+UR7+0x15200], R3 ;  /* 0x015200031b007988 */ /* 0x0007e20008000407 */
[----:B------:R-:W-:Y:S02]  /*4aa0*/  F2FP.F16.E4M3.UNPACK_B R9, R9 ;  /* 0x00000009ff09723e */ /* 0x000fe400020006ff */
[----:B------:R-:W-:Y:S01]  /*4ab0*/  F2FP.F16.E4M3.UNPACK_B R13, R13 ;  /* 0x0000000dff0d723e */ /* 0x000fe200020006ff */
[----:B------:R-:W-:Y:S01]  /*4ac0*/  STL [R1+0x294c], R23 ;  /* 0x00294c1701007387 */ /* 0x000fe20000100800 */
[----:B------:R-:W-:-:S02]  /*4ad0*/  F2FP.F16.E4M3.UNPACK_B R24, R24 ;  /* 0x00000018ff18723e */ /* 0x000fc400020006ff */
[----:B------:R-:W-:Y:S01]  /*4ae0*/  F2FP.F16.E4M3.UNPACK_B R25, R25 ;  /* 0x00000019ff19723e */ /* 0x000fe200020006ff */
[----:B------:R0:W-:Y:S01]  /*4af0*/  STS.U16 [R27+UR7+0x15600], R5 ;  /* 0x015600051b007988 */ /* 0x0001e20008000407 */
[----:B------:R-:W-:Y:S02]  /*4b00*/  LOP3.LUT R26, R27, 0x20, RZ, 0x3c, !PT ;  /* 0x000000201b1a7812 */ /* 0x000fe400078e3cff */
[----:B--2---:R-:W-:Y:S01]  /*4b10*/  PRMT R2, R15, 0x7610, R2 ;  /* 0x000076100f027816 */ /* 0x004fe20000000002 */
[----:B------:R1:W-:Y:S01]  /*4b20*/  STS.U16 [R27+UR7+0x15800], R6 ;  /* 0x015800061b007988 */ /* 0x0003e20008000407 */
[----:B---3--:R-:W-:-:S03]  /*4b30*/  PRMT R3, R14, 0x7610, R3 ;  /* 0x000076100e037816 */ /* 0x008fc60000000003 */
[----:B------:R-:W2:Y:S01]  /*4b40*/  LDL.LU.S16 R15, [R1+0x5a] ;  /* 0x00005a00010f7983 */ /* 0x000ea20000300600 */
[----:B0-----:R-:W-:-:S03]  /*4b50*/  PRMT R5, R12, 0x7610, R5 ;  /* 0x000076100c057816 */ /* 0x001fc60000000005 */
[----:B------:R-:W3:Y:S01]  /*4b60*/  LDL.LU.S16 R14, [R1+0x56] ;  /* 0x00005600010e7983 */ /* 0x000ee20000300600 */
[----:B-1----:R-:W-:-:S03]  /*4b70*/  PRMT R6, R11, 0x7610, R6 ;  /* 0x000076100b067816 */ /* 0x002fc60000000006 */
[----:B------:R-:W3:Y:S04]  /*4b80*/  LDL.LU.S16 R12, [R1+0x52] ;  /* 0x00005200010c7983 */ /* 0x000ee80000300600 */
[----:B------:R-:W-:Y:S04]  /*4b90*/  STS.U16 [R27+UR7+0x14e00], R0 ;  /* 0x014e00001b007988 */ /* 0x000fe80008000407 */
[----:B------:R-:W-:Y:S04]  /*4ba0*/  STS.U16 [R27+UR7+0x15400], R4 ;  /* 0x015400041b007988 */ /* 0x000fe80008000407 */
[----:B------:R0:W-:Y:S04]  /*4bb0*/  STS.U16 [R27+UR7+0x15a00], R7 ;  /* 0x015a00071b007988 */ /* 0x0001e80008000407 */
[----:B------:R-:W-:Y:S04]  /*4bc0*/  STS.U16 [R27+UR7+0x15c00], R8 ;  /* 0x015c00081b007988 */ /* 0x000fe80008000407 */
[----:B------:R-:W-:Y:S01]  /*4bd0*/  STS.U16 [R27+UR7+0x15e00], R9 ;  /* 0x015e00091b007988 */ /* 0x000fe20008000407 */
[----:B0-----:R-:W-:-:S03]  /*4be0*/  PRMT R7, R10, 0x7610, R7 ;  /* 0x000076100a077816 */ /* 0x001fc60000000007 */
[----:B------:R-:W-:Y:S04]  /*4bf0*/  STS.U16 [R27+UR7+0x16600], R13 ;  /* 0x0166000d1b007988 */ /* 0x000fe80008000407 */
[----:B------:R-:W-:Y:S04]  /*4c00*/  STS.U16 [R27+UR7+0x17e00], R23 ;  /* 0x017e00171b007988 */ /* 0x000fe80008000407 */
[----:B------:R-:W-:Y:S04]  /*4c10*/  STS.U16 [R27+UR7+0x17a00], R24 ;  /* 0x017a00181b007988 */ /* 0x000fe80008000407 */
[----:B------:R-:W-:Y:S04]  /*4c20*/  STS.U16 [R27+UR7+0x17c00], R25 ;  /* 0x017c00191b007988 */ /* 0x000fe80008000407 */
[----:B------:R-:W3:Y:S04]  /*4c30*/  LDL.LU.S16 R11, [R1+0x4e] ;  /* 0x00004e00010b7983 */ /* 0x000ee80000300600 */
[----:B------:R5:W-:Y:S04]  /*4c40*/  STS.U16 [R26+UR7+0x10500], R2 ;  /* 0x010500021a007988 */ /* 0x000be80008000407 */
[----:B------:R4:W-:Y:S04]  /*4c50*/  STS.U16 [R26+UR7+0x10700], R3 ;  /* 0x010700031a007988 */ /* 0x0009e80008000407 */
[----:B------:R-:W3:Y:S01]  /*4c60*/  LDL.LU.S16 R10, [R1+0x4a] ;  /* 0x00004a00010a7983 */ /* 0x000ee20000300600 */
[----:B-----5:R-:W-:-:S03]  /*4c70*/  PRMT R2, R29, 0x7610, R2 ;  /* 0x000076101d027816 */ /* 0x020fc60000000002 */
[----:B------:R-:W5:Y:S01]  /*4c80*/  LDL.LU.S16 R29, [R1+0x46] ;  /* 0x00004600011d7983 */ /* 0x000f620000300600 */
[----:B----4-:R-:W-:-:S03]  /*4c90*/  PRMT R3, R28, 0x7610, R3 ;  /* 0x000076101c037816 */ /* 0x010fc60000000003 */
[----:B------:R-:W4:Y:S01]  /*4ca0*/  LDL.LU.S16 R28, [R1+0x42] ;  /* 0x00004200011c7983 */ /* 0x000f220000300600 */
[----:B------:R-:W-:-:S03]  /*4cb0*/  PRMT R4, R20, 0x7610, R4 ;  /* 0x0000761014047816 */ /* 0x000fc60000000004 */
[----:B------:R-:W4:Y:S01]  /*4cc0*/  LDL.LU.S16 R23, [R1+0x3e] ;  /* 0x00003e0001177983 */ /* 0x000f220000300600 */
[----:B------:R-:W-:-:S03]  /*4cd0*/  PRMT R8, R19, 0x7610, R8 ;  /* 0x0000761013087816 */ /* 0x000fc60000000008 */
[----:B------:R-:W-:Y:S01]  /*4ce0*/  STS.U16 [R26+UR7+0x10900], R4 ;  /* 0x010900041a007988 */ /* 0x000fe20008000407 */
[----:B------:R-:W-:-:S03]  /*4cf0*/  PRMT R9, R16, 0x7610, R9 ;  /* 0x0000761010097816 */ /* 0x000fc60000000009 */
[----:B------:R-:W-:Y:S04]  /*4d00*/  STS.U16 [R26+UR7+0x10b00], R5 ;  /* 0x010b00051a007988 */ /* 0x000fe80008000407 */
[----:B------:R-:W-:Y:S01]  /*4d10*/  STS.U16 [R26+UR7+0x10d00], R6 ;  /* 0x010d00061a007988 */ /* 0x000fe20008000407 */
[----:B------:R-:W-:-:S05]  /*4d20*/  PRMT R0, R21, 0x7610, R0 ;  /* 0x0000761015007816 */ /* 0x000fca0000000000 */
[----:B------:R0:W-:Y:S01]  /*4d30*/  STS.U16 [R26+UR7+0x10300], R0 ;  /* 0x010300001a007988 */ /* 0x0001e20008000407 */
[----:B------:R-:W-:-:S03]  /*4d40*/  PRMT R13, R22, 0x7610, R13 ;  /* 0x00007610160d7816 */ /* 0x000fc6000000000d */
[----:B------:R-:W4:Y:S01]  /*4d50*/  LDL.LU.S16 R22, [R1+0x3a] ;  /* 0x00003a0001167983 */ /* 0x000f220000300600 */
[----:B0-----:R-:W-:-:S03]  /*4d60*/  PRMT R0, R17, 0x7610, R0 ;  /* 0x0000761011007816 */ /* 0x001fc60000000000 */
[----:B------:R-:W4:Y:S04]  /*4d70*/  LDL.LU.S16 R21, [R1+0x36] ;  /* 0x0000360001157983 */ /* 0x000f280000300600 */
[----:B------:R0:W-:Y:S04]  /*4d80*/  STS.U16 [R26+UR7+0x10100], R13 ;  /* 0x0101000d1a007988 */ /* 0x0001e80008000407 */
[----:B------:R-:W4:Y:S04]  /*4d90*/  LDL.LU.S16 R20, [R1+0x32] ;  /* 0x0000320001147983 */ /* 0x000f280000300600 */
[----:B------:R-:W4:Y:S01]  /*4da0*/  LDL.LU.S16 R19, [R1+0x2e] ;  /* 0x00002e0001137983 */ /* 0x000f220000300600 */
[----:B0-----:R-:W-:-:S03]  /*4db0*/  PRMT R13, R18, 0x7610, R13 ;  /* 0x00007610120d7816 */ /* 0x001fc6000000000d */
[----:B------:R-:W4:Y:S01]  /*4dc0*/  LDL.LU.S16 R18, [R1+0x2a] ;  /* 0x00002a0001127983 */ /* 0x000f220000300600 */
[----:B--2---:R-:W-:-:S03]  /*4dd0*/  PRMT R4, R15, 0x7610, R4 ;  /* 0x000076100f047816 */ /* 0x004fc60000000004 */
[----:B------:R-:W2:Y:S01]  /*4de0*/  LDL.LU.S16 R17, [R1+0x26] ;  /* 0x0000260001117983 */ /* 0x000ea20000300600 */
[----:B---3--:R-:W-:-:S03]  /*4df0*/  PRMT R5, R14, 0x7610, R5 ;  /* 0x000076100e057816 */ /* 0x008fc60000000005 */
[----:B------:R-:W3:Y:S01]  /*4e00*/  LDL.LU.S16 R16, [R1+0x22] ;  /* 0x0000220001107983 */ /* 0x000ee20000300600 */
[----:B------:R-:W-:-:S03]  /*4e10*/  PRMT R6, R12, 0x7610, R6 ;  /* 0x000076100c067816 */ /* 0x000fc60000000006 */
[----:B------:R-:W3:Y:S04]  /*4e20*/  LDL.LU.S16 R15, [R1+0x1e] ;  /* 0x00001e00010f7983 */ /* 0x000ee80000300600 */
[----:B------:R0:W-:Y:S04]  /*4e30*/  STS.U16 [R26+UR7+0x10f00], R7 ;  /* 0x010f00071a007988 */ /* 0x0001e80008000407 */
[----:B------:R-:W3:Y:S04]  /*4e40*/  LDL.LU.S16 R14, [R1+0x1a] ;  /* 0x00001a00010e7983 */ /* 0x000ee80000300600 */
[----:B------:R-:W3:Y:S04]  /*4e50*/  LDL.LU.S16 R12, [R1+0x16] ;  /* 0x00001600010c7983 */ /* 0x000ee80000300600 */
[----:B------:R1:W-:Y:S04]  /*4e60*/  STS.U16 [R26+UR7+0x11100], R8 ;  /* 0x011100081a007988 */ /* 0x0003e80008000407 */
[----:B------:R5:W-:Y:S04]  /*4e70*/  STS.U16 [R26+UR7+0x11300], R13 ;  /* 0x0113000d1a007988 */ /* 0x000be80008000407 */
[----:B------:R4:W-:Y:S01]  /*4e80*/  STS.U16 [R26+UR7+0x11500], R0 ;  /* 0x011500001a007988 */ /* 0x0009e20008000407 */
[----:B0-----:R-:W-:-:S03]  /*4e90*/  PRMT R7, R11, 0x7610, R7 ;  /* 0x000076100b077816 */ /* 0x001fc60000000007 */
[----:B------:R-:W3:Y:S01]  /*4ea0*/  LDL.LU.S16 R11, [R1+0x12] ;  /* 0x00001200010b7983 */ /* 0x000ee20000300600 */
[----:B-1----:R-:W-:-:S03]  /*4eb0*/  PRMT R8, R10, 0x7610, R8 ;  /* 0x000076100a087816 */ /* 0x002fc60000000008 */
[----:B------:R-:W3:Y:S01]  /*4ec0*/  LDL.LU.S16 R10, [R1+0xe] ;  /* 0x00000e00010a7983 */ /* 0x000ee20000300600 */
[----:B-----5:R-:W-:-:S03]  /*4ed0*/  PRMT R13, R29, 0x7610, R13 ;  /* 0x000076101d0d7816 */ /* 0x020fc6000000000d */
[----:B------:R-:W5:Y:S01]  /*4ee0*/  LDL.LU.S16 R29, [R1+0xa] ;  /* 0x00000a00011d7983 */ /* 0x000f620000300600 */
[----:B----4-:R-:W-:-:S03]  /*4ef0*/  PRMT R0, R28, 0x7610, R0 ;  /* 0x000076101c007816 */ /* 0x010fc60000000000 */
[----:B------:R-:W4:Y:S04]  /*4f00*/  LDL.LU.S16 R28, [R1+0x6] ;  /* 0x00000600011c7983 */ /* 0x000f280000300600 */
[----:B------:R0:W-:Y:S04]  /*4f10*/  STS.U16 [R26+UR7+0x11700], R2 ;  /* 0x011700021a007988 */ /* 0x0001e80008000407 */
[----:B------:R1:W-:Y:S04]  /*4f20*/  STS.U16 [R26+UR7+0x11900], R3 ;  /* 0x011900031a007988 */ /* 0x0003e80008000407 */
[----:B------:R-:W4:Y:S01]  /*4f30*/  LDL.LU.S16 R27, [R1+0x2] ;  /* 0x00000200011b7983 */ /* 0x000f220000300600 */
[----:B0-----:R-:W-:-:S03]  /*4f40*/  PRMT R2, R23, 0x7610, R2 ;  /* 0x0000761017027816 */ /* 0x001fc60000000002 */
[----:B------:R0:W-:Y:S04]  /*4f50*/  STS.U16 [R26+UR7+0x11b00], R9 ;  /* 0x011b00091a007988 */ /* 0x0001e80008000407 */
[----:B------:R-:W4:Y:S04]  /*4f60*/  LDL.LU R23, [R1+0x294c] ;  /* 0x00294c0001177983 */ /* 0x000f280000300800 */
[----:B------:R0:W-:Y:S04]  /*4f70*/  STS.U16 [R26+UR7+0x11d00], R4 ;  /* 0x011d00041a007988 */ /* 0x0001e80008000407 */
[----:B------:R0:W-:Y:S04]  /*4f80*/  STS.U16 [R26+UR7+0x11f00], R5 ;  /* 0x011f00051a007988 */ /* 0x0001e80008000407 */
[----:B------:R0:W-:Y:S04]  /*4f90*/  STS.U16 [R26+UR7+0x12100], R6 ;  /* 0x012100061a007988 */ /* 0x0001e80008000407 */
[----:B------:R2:W-:Y:S01]  /*4fa0*/  STS.U16 [R26+UR7+0x12300], R7 ;  /* 0x012300071a007988 */ /* 0x0005e20008000407 */
[----:B-1----:R-:W-:-:S03]  /*4fb0*/  PRMT R3, R22, 0x7610, R3 ;  /* 0x0000761016037816 */ /* 0x002fc60000000003 */
[----:B------:R-:W4:Y:S01]  /*4fc0*/  LDL.LU R22, [R1+0x2948] ;  /* 0x0029480001167983 */ /* 0x000f220000300800 */
[----:B0-----:R-:W-:-:S03]  /*4fd0*/  PRMT R9, R21, 0x7610, R9 ;  /* 0x0000761015097816 */ /* 0x001fc60000000009 */
[----:B------:R-:W4:Y:S01]  /*4fe0*/  LDL.LU R21, [R1+0x2944] ;  /* 0x0029440001157983 */ /* 0x000f220000300800 */
[----:B------:R-:W-:-:S03]  /*4ff0*/  PRMT R4, R20, 0x7610, R4 ;  /* 0x0000761014047816 */ /* 0x000fc60000000004 */
[----:B------:R-:W4:Y:S01]  /*5000*/  LDL.LU R20, [R1+0x2940] ;  /* 0x0029400001147983 */ /* 0x000f220000300800 */
[----:B------:R-:W-:-:S03]  /*5010*/  PRMT R5, R19, 0x7610, R5 ;  /* 0x0000761013057816 */ /* 0x000fc60000000005 */
[----:B------:R-:W4:Y:S01]  /*5020*/  LDL.LU R19, [R1+0x293c] ;  /* 0x00293c0001137983 */ /* 0x000f220000300800 */
[----:B------:R-:W-:-:S03]  /*5030*/  PRMT R6, R18, 0x7610, R6 ;  /* 0x0000761012067816 */ /* 0x000fc60000000006 */
[----:B------:R3:W-:Y:S01]  /*5040*/  STS.U16 [R26+UR7+0x12500], R8 ;  /* 0x012500081a007988 */ /* 0x0007e20008000407 */
[----:B--2---:R-:W-:-:S03]  /*5050*/  PRMT R7, R17, 0x7610, R7 ;  /* 0x0000761011077816 */ /* 0x004fc60000000007 */
[----:B------:R-:W2:Y:S04]  /*5060*/  LDL.LU R18, [R1+0x2938] ;  /* 0x0029380001127983 */ /* 0x000ea80000300800 */
[----:B------:R0:W-:Y:S01]  /*5070*/  STS.U16 [R26+UR7+0x12700], R13 ;  /* 0x0127000d1a007988 */ /* 0x0001e20008000407 */
[----:B---3--:R-:W-:-:S03]  /*5080*/  PRMT R8, R16, 0x7610, R8 ;  /* 0x0000761010087816 */ /* 0x008fc60000000008 */
[----:B------:R-:W3:Y:S04]  /*5090*/  LDL.LU R17, [R1+0x2934] ;  /* 0x0029340001117983 */ /* 0x000ee80000300800 */
[----:B------:R1:W-:Y:S01]  /*50a0*/  STS.U16 [R26+UR7+0x12900], R0 ;  /* 0x012900001a007988 */ /* 0x0003e20008000407 */
[----:B0-----:R-:W-:-:S03]  /*50b0*/  PRMT R13, R15, 0x7610, R13 ;  /* 0x000076100f0d7816 */ /* 0x001fc6000000000d */
[----:B------:R-:W2:Y:S04]  /*50c0*/  LDL.LU R16, [R1+0x2930] ;  /* 0x0029300001107983 */ /* 0x000ea80000300800 */
[----:B------:R0:W-:Y:S01]  /*50d0*/  STS.U16 [R26+UR7+0x12b00], R2 ;  /* 0x012b00021a007988 */ /* 0x0001e20008000407 */
[----:B-1----:R-:W-:-:S03]  /*50e0*/  PRMT R0, R14, 0x7610, R0 ;  /* 0x000076100e007816 */ /* 0x002fc60000000000 */
[----:B------:R-:W3:Y:S04]  /*50f0*/  LDL.LU R15, [R1+0x292c] ;  /* 0x00292c00010f7983 */ /* 0x000ee80000300800 */
[----:B------:R1:W-:Y:S01]  /*5100*/  STS.U16 [R26+UR7+0x12d00], R3 ;  /* 0x012d00031a007988 */ /* 0x0003e20008000407 */
[----:B0-----:R-:W-:-:S03]  /*5110*/  PRMT R2, R12, 0x7610, R2 ;  /* 0x000076100c027816 */ /* 0x001fc60000000002 */
[----:B------:R-:W3:Y:S04]  /*5120*/  LDL.LU R14, [R1+0x2928] ;  /* 0x00292800010e7983 */ /* 0x000ee80000300800 */
[----:B------:R-:W3:Y:S04]  /*5130*/  LDL.LU R12, [R1+0x2924] ;  /* 0x00292400010c7983 */ /* 0x000ee80000300800 */
[----:B------:R0:W-:Y:S04]  /*5140*/  STS.U16 [R26+UR7+0x12f00], R9 ;  /* 0x012f00091a007988 */ /* 0x0001e80008000407 */
[----:B------:R5:W-:Y:S01]  /*5150*/  STS.U16 [R26+UR7+0x13100], R4 ;  /* 0x013100041a007988 */ /* 0x000be20008000407 */
[----:B-1----:R-:W-:-:S03]  /*5160*/  PRMT R3, R11, 0x7610, R3 ;  /* 0x000076100b037816 */ /* 0x002fc60000000003 */
[----:B------:R-:W3:Y:S04]  /*5170*/  LDL.LU R11, [R1+0x2920] ;  /* 0x00292000010b7983 */ /* 0x000ee80000300800 */
[----:B------:R4:W-:Y:S01]  /*5180*/  STS.U16 [R26+UR7+0x13300], R5 ;  /* 0x013300051a007988 */ /* 0x0009e20008000407 */
[----:B0-----:R-:W-:-:S03]  /*5190*/  PRMT R9, R10, 0x7610, R9 ;  /* 0x000076100a097816 */ /* 0x001fc60000000009 */
[----:B------:R-:W3:Y:S01]  /*51a0*/  LDL.LU R10, [R1+0x291c] ;  /* 0x00291c00010a7983 */ /* 0x000ee20000300800 */
[----:B-----5:R-:W-:-:S03]  /*51b0*/  PRMT R4, R29, 0x7610, R4 ;  /* 0x000076101d047816 */ /* 0x020fc60000000004 */
[----:B------:R-:W5:Y:S01]  /*51c0*/  LDL.LU R29, [R1+0x2918] ;  /* 0x00291800011d7983 */ /* 0x000f620000300800 */
[----:B----4-:R-:W-:-:S03]  /*51d0*/  PRMT R5, R28, 0x7610, R5 ;  /* 0x000076101c057816 */ /* 0x010fc60000000005 */
[----:B------:R-:W4:Y:S04]  /*51e0*/  LDL.LU R28, [R1+0x2914] ;  /* 0x00291400011c7983 */ /* 0x000f280000300800 */
[----:B------:R0:W-:Y:S04]  /*51f0*/  STS.U16 [R26+UR7+0x13b00], R13 ;  /* 0x013b000d1a007988 */ /* 0x0001e80008000407 */
[----:B------:R1:W-:Y:S04]  /*5200*/  STS.U16 [R26+UR7+0x13d00], R0 ;  /* 0x013d00001a007988 */ /* 0x0003e80008000407 */
[----:B------:R1:W-:Y:S01]  /*5210*/  STS.U16 [R26+UR7+0x13f00], R2 ;  /* 0x013f00021a007988 */ /* 0x0003e20008000407 */
[----:B0-----:R-:W-:-:S03]  /*5220*/  PRMT R13, R0, 0x7632, R13 ;  /* 0x00007632000d7816 */ /* 0x001fc6000000000d */
[----:B------:R0:W-:Y:S01]  /*5230*/  STS.U16 [R26+UR7+0x14100], R3 ;  /* 0x014100031a007988 */ /* 0x0001e20008000407 */
[----:B-1----:R-:W-:Y:S02]  /*5240*/  PRMT R0, R2, 0x7632, R0 ;  /* 0x0000763202007816 */ /* 0x002fe40000000000 */
[----:B------:R-:W-:Y:S01]  /*5250*/  PRMT R2, R3, 0x7632, R2 ;  /* 0x0000763203027816 */ /* 0x000fe20000000002 */
[----:B------:R-:W-:Y:S01]  /*5260*/  STS.U16 [R26+UR7+0x14f00], R13 ;  /* 0x014f000d1a007988 */ /* 0x000fe20008000407 */
[----:B0-----:R-:W-:-:S03]  /*5270*/  PRMT R3, R4, 0x7632, R3 ;  /* 0x0000763204037816 */ /* 0x001fc60000000003 */
[----:B------:R-:W-:Y:S04]  /*5280*/  STS.U16 [R26+UR7+0x15100], R0 ;  /* 0x015100001a007988 */ /* 0x000fe80008000407 */
[----:B------:R-:W-:Y:S04]  /*5290*/  STS.U16 [R26+UR7+0x15500], R3 ;  /* 0x015500031a007988 */ /* 0x000fe80008000407 */
[----:B------:R0:W-:Y:S04]  /*52a0*/  STS.U16 [R26+UR7+0x13500], R6 ;  /* 0x013500061a007988 */ /* 0x0001e80008000407 */
[----:B------:R-:W-:Y:S04]  /*52b0*/  STS.U16 [R26+UR7+0x13700], R7 ;  /* 0x013700071a007988 */ /* 0x000fe80008000407 */
[----:B------:R-:W-:Y:S01]  /*52c0*/  STS.U16 [R26+UR7+0x15300], R2 ;  /* 0x015300021a007988 */ /* 0x000fe20008000407 */
[----:B0-----:R-:W-:-:S03]  /*52d0*/  PRMT R6, R27, 0x7610, R6 ;  /* 0x000076101b067816 */ /* 0x001fc60000000006 */
[----:B------:R0:W-:Y:S04]  /*52e0*/  STS.U16 [R26+UR7+0x14300], R9 ;  /* 0x014300091a007988 */ /* 0x0001e80008000407 */
[----:B------:R1:W-:Y:S04]  /*52f0*/  STS.U16 [R26+UR7+0x14500], R4 ;  /* 0x014500041a007988 */ /* 0x0003e80008000407 */
[----:B------:R-:W-:Y:S01]  /*5300*/  STS.U16 [R26+UR7+0x14700], R5 ;  /* 0x014700051a007988 */ /* 0x000fe20008000407 */
[----:B0-----:R-:W-:Y:S02]  /*5310*/  PRMT R9, R5, 0x7632, R9 ;  /* 0x0000763205097816 */ /* 0x001fe40000000009 */
[----:B-1----:R-:W-:-:S05]  /*5320*/  PRMT R4, R6, 0x7632, R4 ;  /* 0x0000763206047816 */ /* 0x002fca0000000004 */
[----:B------:R2:W-:Y:S02]  /*5330*/  STS.U16 [R26+UR7+0x15900], R4 ;  /* 0x015900041a007988 */ /* 0x0005e40008000407 */
[----:B--2---:R-:W-:Y:S02]  /*5340*/  PRMT R4, R16, 0x7632, R4 ;  /* 0x0000763210047816 */ /* 0x004fe40000000004 */
[----:B---3--:R-:W-:Y:S02]  /*5350*/  PRMT R3, R14, 0x7632, R3 ;  /* 0x000076320e037816 */ /* 0x008fe40000000003 */
[----:B------:R-:W-:-:S03]  /*5360*/  PRMT R0, R12, 0x7632, R0 ;  /* 0x000076320c007816 */ /* 0x000fc60000000000 */
[----:B------:R-:W-:Y:S04]  /*5370*/  STS.U16 [R26+UR7+0x16900], R3 ;  /* 0x016900031a007988 */ /* 0x000fe80008000407 */
[----:B------:R0:W-:Y:S01]  /*5380*/  STS.U16 [R26+UR7+0x16500], R0 ;  /* 0x016500001a007988 */ /* 0x0001e20008000407 */
[----:B------:R-:W-:-:S04]  /*5390*/  PRMT R13, R11, 0x7632, R13 ;  /* 0x000076320b0d7816 */ /* 0x000fc8000000000d */
[----:B------:R-:W-:Y:S02]  /*53a0*/  PRMT R2, R13, 0x7632, R2 ;  /* 0x000076320d027816 */ /* 0x000fe40000000002 */
[----:B0-----:R-:W-:Y:S02]  /*53b0*/  PRMT R0, R22, 0x7632, R0 ;  /* 0x0000763216007816 */ /* 0x001fe40000000000 */
[----:B------:R-:W-:Y:S01]  /*53c0*/  PRMT R3, R25, 0x7632, R3 ;  /* 0x0000763219037816 */ /* 0x000fe20000000003 */
[----:B------:R0:W-:Y:S04]  /*53d0*/  STS.U16 [R26+UR7+0x16700], R2 ;  /* 0x016700021a007988 */ /* 0x0001e80008000407 */
[----:B------:R1:W-:Y:S01]  /*53e0*/  STS.U16 [R26+UR7+0x17900], R0 ;  /* 0x017900001a007988 */ /* 0x0003e20008000407 */
[----:B0-----:R-:W-:-:S03]  /*53f0*/  PRMT R2, R24, 0x7632, R2 ;  /* 0x0000763218027816 */ /* 0x001fc60000000002 */
[----:B------:R0:W-:Y:S01]  /*5400*/  STS.U16 [R26+UR7+0x17d00], R3 ;  /* 0x017d00031a007988 */ /* 0x0001e20008000407 */
[----:B-1----:R-:W-:-:S03]  /*5410*/  IMAD.MOV.U32 R0, RZ, RZ, -0x800000 ;  /* 0xff800000ff007424 */ /* 0x002fc600078e00ff */
[----:B------:R1:W-:Y:S01]  /*5420*/  STS.U16 [R26+UR7+0x17b00], R2 ;  /* 0x017b00021a007988 */ /* 0x0003e20008000407 */
[----:B0-----:R-:W-:-:S03]  /*5430*/  IMAD.MOV.U32 R3, RZ, RZ, -0x800000 ;  /* 0xff800000ff037424 */ /* 0x001fc600078e00ff */
[----:B------:R0:W-:Y:S01]  /*5440*/  STS.U16 [R26+UR7+0x16d00], R4 ;  /* 0x016d00041a007988 */ /* 0x0001e20008000407 */
[----:B-1----:R-:W-:-:S03]  /*5450*/  IMAD.MOV.U32 R2, RZ, RZ, -0x800000 ;  /* 0xff800000ff027424 */ /* 0x002fc600078e00ff */
[----:B------:R-:W-:Y:S04]  /*5460*/  STL [R1+0x604], R0 ;  /* 0x0006040001007387 */ /* 0x000fe80000100800 */
[----:B------:R1:W-:Y:S01]  /*5470*/  STL [R1+0x600], R3 ;  /* 0x0006000301007387 */ /* 0x0003e20000100800 */
[----:B0-----:R-:W-:-:S03]  /*5480*/  IMAD.MOV.U32 R4, RZ, RZ, 0x3f800000 ;  /* 0x3f800000ff047424 */ /* 0x001fc600078e00ff */
[----:B------:R0:W-:Y:S04]  /*5490*/  STL [R1+0x5fc], R2 ;  /* 0x0005fc0201007387 */ /* 0x0001e80000100800 */
[----:B------:R-:W-:Y:S01]  /*54a0*/  STL [R1+0x5f8], R0 ;  /* 0x0005f80001007387 */ /* 0x000fe20000100800 */
[----:B-1----:R-:W-:Y:S02]  /*54b0*/  IMAD.MOV.U32 R3, RZ, RZ, 0x3f800000 ;  /* 0x3f800000ff037424 */ /* 0x002fe400078e00ff */
[----:B0-----:R-:W-:Y:S01]  /*54c0*/  IMAD.MOV.U32 R2, RZ, RZ, 0x3f800000 ;  /* 0x3f800000ff027424 */ /* 0x001fe200078e00ff */
[----:B------:R-:W-:Y:S01]  /*54d0*/  STS.U16 [R26+UR7+0x13900], R8 ;  /* 0x013900081a007988 */ /* 0x000fe20008000407 */
[----:B----4-:R-:W-:-:S04]  /*54e0*/  PRMT R7, R28, 0x7632, R7 ;  /* 0x000076321c077816 */ /* 0x010fc80000000007 */
[----:B------:R-:W-:-:S05]  /*54f0*/  PRMT R5, R7, 0x7632, R5 ;  /* 0x0000763207057816 */ /* 0x000fca0000000005 */
[----:B------:R0:W-:Y:S02]  /*5500*/  STS.U16 [R26+UR7+0x15b00], R5 ;  /* 0x015b00051a007988 */ /* 0x0001e40008000407 */
[----:B0-----:R-:W-:-:S05]  /*5510*/  PRMT R5, R17, 0x7632, R5 ;  /* 0x0000763211057816 */ /* 0x001fca0000000005 */
[----:B------:R0:W-:Y:S02]  /*5520*/  STS.U16 [R26+UR7+0x16f00], R5 ;  /* 0x016f00051a007988 */ /* 0x0001e40008000407 */
[----:B0-----:R-:W-:-:S05]  /*5530*/  IMAD.MOV.U32 R5, RZ, RZ, 0x3f800000 ;  /* 0x3f800000ff057424 */ /* 0x001fca00078e00ff */
[----:B------:R-:W-:Y:S04]  /*5540*/  STL.64 [R1+0xa68], R4 ;  /* 0x000a680401007387 */ /* 0x000fe80000100a00 */
[----:B------:R-:W-:Y:S04]  /*5550*/  STL [R1+0x7e0], RZ ;  /* 0x0007e0ff01007387 */ /* 0x000fe80000100800 */
[----:B------:R-:W-:Y:S04]  /*5560*/  STL.64 [R1+0xa78], R2 ;  /* 0x000a780201007387 */ /* 0x000fe80000100a00 */
[----:B------:R-:W-:Y:S04]  /*5570*/  STL [R1+0x7e4], RZ ;  /* 0x0007e4ff01007387 */ /* 0x000fe80000100800 */
        /* <DEDUP_REMOVED lines=104> */
[----:B------:R-:W-:Y:S01]  /*5c00*/  STL [R1+0x8a8], RZ ;  /* 0x0008a8ff01007387 */ /* 0x000fe20000100800 */
[----:B-----5:R-:W-:-:S03]  /*5c10*/  PRMT R8, R29, 0x7632, R8 ;  /* 0x000076321d087816 */ /* 0x020fc60000000008 */
[----:B------:R-:W-:Y:S04]  /*5c20*/  STL [R1+0x8ac], RZ ;  /* 0x0008acff01007387 */ /* 0x000fe80000100800 */
[----:B------:R-:W-:Y:S04]  /*5c30*/  STL [R1+0x8c0], RZ ;  /* 0x0008c0ff01007387 */ /* 0x000fe80000100800 */
[----:B------:R-:W-:Y:S04]  /*5c40*/  STL [R1+0x8c4], RZ ;  /* 0x0008c4ff01007387 */ /* 0x000fe80000100800 */
[----:B------:R-:W-:Y:S04]  /*5c50*/  STL [R1+0x8c8], RZ ;  /* 0x0008c8ff01007387 */ /* 0x000fe80000100800 */
[----:B------:R-:W-:Y:S04]  /*5c60*/  STL [R1+0x8cc], RZ ;  /* 0x0008ccff01007387 */ /* 0x000fe80000100800 */
[----:B------:R-:W-:Y:S04]  /*5c70*/  STL [R1+0x8d0], RZ ;  /* 0x0008d0ff01007387 */ /* 0x000fe80000100800 */
[----:B------:R-:W-:Y:S04]  /*5c80*/  STL [R1+0x8d4], RZ ;  /* 0x0008d4ff01007387 */ /* 0x000fe80000100800 */
[----:B------:R0:W-:Y:S04]  /*5c90*/  STS.U16 [R26+UR7+0x14900], R6 ;  /* 0x014900061a007988 */ /* 0x0001e80008000407 */
[----:B------:R1:W-:Y:S04]  /*5ca0*/  STS.U16 [R26+UR7+0x14b00], R7 ;  /* 0x014b00071a007988 */ /* 0x0003e80008000407 */
[----:B------:R-:W-:Y:S01]  /*5cb0*/  STL [R1+0x8d8], RZ ;  /* 0x0008d8ff01007387 */ /* 0x000fe20000100800 */
[----:B0-----:R-:W-:-:S03]  /*5cc0*/  PRMT R6, R8, 0x7632, R6 ;  /* 0x0000763208067816 */ /* 0x001fc60000000006 */
[----:B------:R0:W-:Y:S01]  /*5cd0*/  STS.U16 [R26+UR7+0x14d00], R8 ;  /* 0x014d00081a007988 */ /* 0x0001e20008000407 */
[----:B-1----:R-:W-:-:S03]  /*5ce0*/  PRMT R7, R9, 0x7632, R7 ;  /* 0x0000763209077816 */ /* 0x002fc60000000007 */
[----:B------:R1:W-:Y:S04]  /*5cf0*/  STS.U16 [R26+UR7+0x15700], R9 ;  /* 0x015700091a007988 */ /* 0x0003e80008000407 */
[----:B------:R-:W-:Y:S01]  /*5d00*/  STL [R1+0x8dc], RZ ;  /* 0x0008dcff01007387 */ /* 0x000fe20000100800 */
[----:B0-----:R-:W-:Y:S01]  /*5d10*/  PRMT R8, R10, 0x7632, R8 ;  /* 0x000076320a087816 */ /* 0x001fe20000000008 */
[----:B------:R-:W0:Y:S01]  /*5d20*/  S2R R27, SR_TID.X ;  /* 0x00000000001b7919 */ /* 0x000e220000002100 */
[----:B-1----:R-:W-:Y:S01]  /*5d30*/  PRMT R9, R15, 0x7632, R9 ;  /* 0x000076320f097816 */ /* 0x002fe20000000009 */
[----:B------:R-:W-:Y:S04]  /*5d40*/  STL [R1+0x8e0], RZ ;  /* 0x0008e0ff01007387 */ /* 0x000fe80000100800 */
[----:B------:R-:W-:Y:S04]  /*5d50*/  STL [R1+0x8e4], RZ ;  /* 0x0008e4ff01007387 */ /* 0x000fe80000100800 */
[----:B------:R-:W-:Y:S04]  /*5d60*/  STL [R1+0x8e8], RZ ;  /* 0x0008e8ff01007387 */ /* 0x000fe80000100800 */
[----:B------:R-:W-:Y:S04]  /*5d70*/  STL [R1+0x8ec], RZ ;  /* 0x0008ecff01007387 */ /* 0x000fe80000100800 */
[----:B------:R-:W-:Y:S04]  /*5d80*/  STL [R1+0x8f0], RZ ;  /* 0x0008f0ff01007387 */ /* 0x000fe80000100800 */
[----:B------:R1:W-:Y:S04]  /*5d90*/  STS.U16 [R26+UR7+0x15d00], R6 ;  /* 0x015d00061a007988 */ /* 0x0003e80008000407 */
[----:B------:R2:W-:Y:S04]  /*5da0*/  STS.U16 [R26+UR7+0x16100], R8 ;  /* 0x016100081a007988 */ /* 0x0005e80008000407 */
[----:B------:R3:W-:Y:S01]  /*5db0*/  STS.U16 [R26+UR7+0x16300], R13 ;  /* 0x0163000d1a007988 */ /* 0x0007e20008000407 */
[----:B-1----:R-:W-:-:S03]  /*5dc0*/  PRMT R6, R18, 0x7632, R6 ;  /* 0x0000763212067816 */ /* 0x002fc60000000006 */
[----:B------:R1:W-:Y:S01]  /*5dd0*/  STS.U16 [R26+UR7+0x16b00], R9 ;  /* 0x016b00091a007988 */ /* 0x0003e20008000407 */
[----:B--2---:R-:W-:-:S03]  /*5de0*/  PRMT R8, R20, 0x7632, R8 ;  /* 0x0000763214087816 */ /* 0x004fc60000000008 */
[----:B------:R-:W-:Y:S01]  /*5df0*/  STL [R1+0x8f4], RZ ;  /* 0x0008f4ff01007387 */ /* 0x000fe20000100800 */
[----:B---3--:R-:W-:-:S03]  /*5e00*/  PRMT R13, R21, 0x7632, R13 ;  /* 0x00007632150d7816 */ /* 0x008fc6000000000d */
[----:B------:R-:W-:Y:S01]  /*5e10*/  STL [R1+0x8f8], RZ ;  /* 0x0008f8ff01007387 */ /* 0x000fe20000100800 */
[----:B-1----:R-:W-:-:S03]  /*5e20*/  PRMT R9, R23, 0x7632, R9 ;  /* 0x0000763217097816 */ /* 0x002fc60000000009 */
[----:B------:R-:W-:Y:S04]  /*5e30*/  STL [R1+0x8fc], RZ ;  /* 0x0008fcff01007387 */ /* 0x000fe80000100800 */
[----:B------:R-:W-:Y:S04]  /*5e40*/  STL [R1+0x8b0], RZ ;  /* 0x0008b0ff01007387 */ /* 0x000fe80000100800 */
[----:B------:R-:W-:Y:S04]  /*5e50*/  STL [R1+0x8b4], RZ ;  /* 0x0008b4ff01007387 */ /* 0x000fe80000100800 */
[----:B------:R-:W-:Y:S04]  /*5e60*/  STL [R1+0x8b8], RZ ;  /* 0x0008b8ff01007387 */ /* 0x000fe80000100800 */
[----:B------:R-:W-:Y:S04]  /*5e70*/  STS.U16 [R26+UR7+0x17100], R6 ;  /* 0x017100061a007988 */ /* 0x000fe80008000407 */
[----:B------:R-:W-:Y:S04]  /*5e80*/  STS.U16 [R26+UR7+0x17500], R8 ;  /* 0x017500081a007988 */ /* 0x000fe80008000407 */
[----:B------:R-:W-:Y:S04]  /*5e90*/  STS.U16 [R26+UR7+0x17700], R13 ;  /* 0x0177000d1a007988 */ /* 0x000fe80008000407 */
[----:B------:R-:W-:Y:S04]  /*5ea0*/  STS.U16 [R26+UR7+0x17f00], R9 ;  /* 0x017f00091a007988 */ /* 0x000fe80008000407 */
[----:B------:R-:W-:Y:S01]  /*5eb0*/  STL [R1+0x8bc], RZ ;  /* 0x0008bcff01007387 */ /* 0x000fe20000100800 */
[----:B------:R-:W-:-:S03]  /*5ec0*/  UISETP.GE.AND UP0, UPT, UR4, 0x1, UPT ;  /* 0x000000010400788c */ /* 0x000fc6000bf06270 */
[----:B------:R1:W-:Y:S02]  /*5ed0*/  STS.U16 [R26+UR7+0x15f00], R7 ;  /* 0x015f00071a007988 */ /* 0x0003e40008000407 */
[----:B-1----:R-:W-:-:S05]  /*5ee0*/  PRMT R7, R19, 0x7632, R7 ;  /* 0x0000763213077816 */ /* 0x002fca0000000007 */
[----:B------:R0:W-:Y:S02]  /*5ef0*/  STS.U16 [R26+UR7+0x17300], R7 ;  /* 0x017300071a007988 */ /* 0x0001e40008000407 */
[----:B0-----:R-:W-:Y:S01]  /*5f00*/  LOP3.LUT R7, R27, 0x7f, RZ, 0xc0, !PT ;  /* 0x0000007f1b077812 */ /* 0x001fe200078ec0ff */
[----:B------:R-:W-:Y:S06]  /*5f10*/  BRA.U !UP0, `(.L_x_0) ;  /* 0x000005ed08887547 */ /* 0x000fec000b800000 */
[----:B------:R-:W0:Y:S01]  /*5f20*/  LDC.64 R2, c[0x0][0x3c0] ;  /* 0x0000f000ff027b82 */ /* 0x000e220000000a00 */
[----:B------:R-:W1:Y:S01]  /*5f30*/  LDCU.64 UR10, c[0x0][0x3d0] ;  /* 0x00007a00ff0a77ac */ /* 0x000e620008000a00 */
[----:B------:R-:W-:Y:S01]  /*5f40*/  LOP3.LUT P0, RZ, R27, 0x3, RZ, 0xc0, !PT ;  /* 0x000000031bff7812 */ /* 0x000fe2000780c0ff */
[----:B------:R-:W2:Y:S05]  /*5f50*/  LDCU UR14, c[0x0][0x3d8] ;  /* 0x00007b00ff0e77ac */ /* 0x000eaa0008000800 */
[----:B------:R-:W3:Y:S01]  /*5f60*/  LDC R13, c[0x0][0x3c8] ;  /* 0x0000f200ff0d7b82 */ /* 0x000ee20000000800 */
[----:B------:R-:W-:Y:S01]  /*5f70*/  UMOV UR4, URZ ;  /* 0x000000ff00047c82 */ /* 0x000fe20008000000 */
[----:B------:R-:W-:Y:S01]  /*5f80*/  UMOV UR5, URZ ;  /* 0x000000ff00057c82 */ /* 0x000fe20008000000 */
[----:B------:R-:W-:Y:S01]  /*5f90*/  UMOV UR6, URZ ;  /* 0x000000ff00067c82 */ /* 0x000fe20008000000 */
[----:B------:R-:W4:Y:S04]  /*5fa0*/  LDCU UR19, c[0x0][0x3d8] ;  /* 0x00007b00ff1377ac */ /* 0x000f280008000800 */
[----:B------:R-:W5:Y:S01]  /*5fb0*/  LDC.64 R10, c[0x0][0x388] ;  /* 0x0000e200ff0a7b82 */ /* 0x000f620000000a00 */
[----:B------:R-:W0:Y:S01]  /*5fc0*/  LDCU UR16, c[0x0][0x3f0] ;  /* 0x00007e00ff1077ac */ /* 0x000e220008000800 */
[----:B-1----:R-:W-:Y:S01]  /*5fd0*/  UIMAD UR8, UR9, UR10, URZ ;  /* 0x0000000a090872a4 */ /* 0x002fe2000f8e02ff */
[----:B------:R-:W1:Y:S05]  /*5fe0*/  LDCU UR15, c[0x0][0x3c4] ;  /* 0x00007880ff0f77ac */ /* 0x000e6a0008000800 */
[----:B------:R-:W1:Y:S01]  /*5ff0*/  LDC.64 R4, c[0x0][0x390] ;  /* 0x0000e400ff047b82 */ /* 0x000e620000000a00 */
[----:B0-----:R-:W-:Y:S01]  /*6000*/  IMAD R2, R2, UR9, RZ ;  /* 0x0000000902027c24 */ /* 0x001fe2000f8e02ff */
[----:B------:R-:W-:Y:S01]  /*6010*/  SHF.R.S32.HI R14, RZ, 0x1f, R3 ;  /* 0x0000001fff0e7819 */ /* 0x000fe20000011403 */
[----:B------:R-:W-:Y:S01]  /*6020*/  USHF.R.S32.HI UR10, URZ, 0x1f, UR8 ;  /* 0x0000001fff0a7899 */ /* 0x000fe20008011408 */
[----:B------:R-:W-:-:S02]  /*6030*/  IMAD.SHL.U32 R20, R3, 0x2, RZ ;  /* 0x0000000203147824 */ /* 0x000fc400078e00ff */
[----:B------:R-:W-:Y:S02]  /*6040*/  IMAD R18, R3, 0x3, RZ ;  /* 0x0000000303127824 */ /* 0x000fe400078e02ff */
[C---:B---3--:R-:W-:Y:S02]  /*6050*/  IMAD R0, R7.reuse, R13, RZ ;  /* 0x0000000d07007224 */ /* 0x048fe400078e02ff */
[----:B------:R-:W-:Y:S01]  /*6060*/  IMAD R7, R7, UR11, RZ ;  /* 0x0000000b07077c24 */ /* 0x000fe2000f8e02ff */
[----:B------:R-:W0:Y:S01]  /*6070*/  LDCU UR11, c[0x0][0x3d4] ;  /* 0x00007a80ff0b77ac */ /* 0x000e220008000800 */
[----:B------:R-:W-:Y:S02]  /*6080*/  IMAD R6, R13, 0x80, R0 ;  /* 0x000000800d067824 */ /* 0x000fe400078e0200 */
[C---:B------:R-:W-:Y:S01]  /*6090*/  IMAD R17, R3.reuse, 0x7, RZ ;  /* 0x0000000703117824 */ /* 0x040fe200078e02ff */
[----:B------:R-:W-:Y:S01]  /*60a0*/  SHF.R.S32.HI R8, RZ, 0x1f, R7 ;  /* 0x0000001fff087819 */ /* 0x000fe20000011407 */
[C---:B------:R-:W-:Y:S01]  /*60b0*/  IMAD.SHL.U32 R16, R3.reuse, 0x8, RZ ;  /* 0x0000000803107824 */ /* 0x040fe200078e00ff */
[----:B-----5:R-:W-:Y:S01]  /*60c0*/  IADD3 R9, P1, PT, R2, R10, RZ ;  /* 0x0000000a02097210 */ /* 0x020fe20007f3e0ff */
[----:B------:R-:W-:-:S02]  /*60d0*/  IMAD R19, R3, 0xb, RZ ;  /* 0x0000000b03137824 */ /* 0x000fc400078e02ff */
[----:B------:R-:W-:Y:S01]  /*60e0*/  IMAD R12, R3, 0xf, RZ ;  /* 0x0000000f030c7824 */ /* 0x000fe200078e02ff */
[----:B------:R-:W-:Y:S01]  /*60f0*/  LEA.HI.X.SX32 R11, R2, R11, 0x1, P1 ;  /* 0x0000000b020b7211 */ /* 0x000fe200008f0eff */
[----:B------:R-:W-:Y:S01]  /*6100*/  IMAD R2, R13, 0x80, R6 ;  /* 0x000000800d027824 */ /* 0x000fe200078e0206 */
[-C--:B------:R-:W-:Y:S01]  /*6110*/  IADD3 R27, P1, PT, R0, R9.reuse, RZ ;  /* 0x00000009001b7210 */ /* 0x080fe20007f3e0ff */
[----:B------:R-:W-:Y:S01]  /*6120*/  IMAD.SHL.U32 R15, R3, 0x10, RZ ;  /* 0x00000010030f7824 */ /* 0x000fe200078e00ff */
[----:B-1----:R-:W-:Y:S01]  /*6130*/  IADD3 R10, P5, P6, R7, UR8, R4 ;  /* 0x00000008070a7c10 */ /* 0x002fe2000febe004 */
[----:B------:R-:W-:Y:S01]  /*6140*/  IMAD R4, R13, 0x80, R2 ;  /* 0x000000800d047824 */ /* 0x000fe200078e0202 */
[-C--:B------:R-:W-:Y:S01]  /*6150*/  IADD3 R23, P3, PT, R2, R9.reuse, RZ ;  /* 0x0000000902177210 */ /* 0x080fe20007f7e0ff */
[C---:B------:R-:W-:Y:S01]  /*6160*/  IMAD R13, R3.reuse, 0x6, RZ ;  /* 0x00000006030d7824 */ /* 0x040fe200078e02ff */
[-C--:B------:R-:W-:Y:S01]  /*6170*/  IADD3 R25, P2, PT, R6, R9.reuse, RZ ;  /* 0x0000000906197210 */ /* 0x080fe20007f5e0ff */
[----:B------:R1:W-:Y:S01]  /*6180*/  STL [R1+0x544], R10 ;  /* 0x0005440a01007387 */ /* 0x0003e20000100800 */
[----:B------:R-:W-:Y:S01]  /*6190*/  IADD3 R21, P4, PT, R4, R9, RZ ;  /* 0x0000000904157210 */ /* 0x000fe20007f9e0ff */
[C---:B------:R-:W-:Y:S01]  /*61a0*/  IMAD R7, R3.reuse, 0x9, RZ ;  /* 0x0000000903077824 */ /* 0x040fe200078e02ff */
[-C--:B------:R-:W-:Y:S01]  /*61b0*/  LEA.HI.X.SX32 R24, R2, R11.reuse, 0x1, P3 ;  /* 0x0000000b02187211 */ /* 0x080fe200018f0eff */
[----:B------:R-:W-:Y:S01]  /*61c0*/  STL [R1+0x5e4], R27 ;  /* 0x0005e41b01007387 */ /* 0x000fe20000100800 */
[-C--:B------:R-:W-:Y:S01]  /*61d0*/  LEA.HI.X.SX32 R22, R0, R11.reuse, 0x1, P1 ;  /* 0x0000000b00167211 */ /* 0x080fe200008f0eff */
[----:B------:R-:W-:Y:S01]  /*61e0*/  IMAD R9, R3, 0xd, RZ ;  /* 0x0000000d03097824 */ /* 0x000fe200078e02ff */
[----:B------:R-:W-:Y:S01]  /*61f0*/  LEA.HI.X.SX32 R26, R6, R11, 0x1, P2 ;  /* 0x0000000b061a7211 */ /* 0x000fe200010f0eff */
[----:B------:R-:W-:Y:S01]  /*6200*/  STL [R1+0x5e8], R25 ;  /* 0x0005e81901007387 */ /* 0x000fe20000100800 */
[----:B------:R-:W-:Y:S01]  /*6210*/  IADD3 RZ, P3, PT, R27, R3, RZ ;  /* 0x000000031bff7210 */ /* 0x000fe20007f7e0ff */
[----:B-1----:R-:W-:Y:S01]  /*6220*/  IMAD R10, R3, 0xa, RZ ;  /* 0x0000000a030a7824 */ /* 0x002fe200078e02ff */
[----:B------:R-:W-:Y:S01]  /*6230*/  LEA.HI.X.SX32 R28, R4, R11, 0x1, P4 ;  /* 0x0000000b041c7211 */ /* 0x000fe200020f0eff */
[----:B------:R-:W-:Y:S01]  /*6240*/  STL [R1+0x5ec], R23 ;  /* 0x0005ec1701007387 */ /* 0x000fe20000100800 */
[----:B------:R-:W-:Y:S01]  /*6250*/  IADD3.X R0, PT, PT, R8, UR10, R5, P5, P6 ;  /* 0x0000000a08007c10 */ /* 0x000fe2000afec405 */
[----:B------:R-:W-:Y:S01]  /*6260*/  IMAD.X R29, R14, 0x1, R22, P3 ;  /* 0x000000010e1d7824 */ /* 0x000fe200018e0616 */
[-C--:B------:R-:W-:Y:S01]  /*6270*/  IADD3 RZ, P4, PT, R25, R3.reuse, RZ ;  /* 0x0000000319ff7210 */ /* 0x080fe20007f9e0ff */
[----:B------:R-:W-:Y:S01]  /*6280*/  STL [R1+0x5f0], R21 ;  /* 0x0005f01501007387 */ /* 0x000fe20000100800 */
[----:B------:R-:W-:Y:S01]  /*6290*/  IADD3 RZ, P1, PT, R23, R3, RZ ;  /* 0x0000000317ff7210 */ /* 0x000fe20007f3e0ff */
[C---:B------:R-:W-:Y:S01]  /*62a0*/  IMAD.SHL.U32 R11, R3.reuse, 0x4, RZ ;  /* 0x00000004030b7824 */ /* 0x040fe200078e00ff */
[C---:B------:R-:W-:Y:S01]  /*62b0*/  IADD3 RZ, P6, PT, R20.reuse, R27, RZ ;  /* 0x0000001b14ff7210 */ /* 0x040fe20007fde0ff */
[----:B------:R-:W-:Y:S01]  /*62c0*/  STL [R1+0x9d8], R26 ;  /* 0x0009d81a01007387 */ /* 0x000fe20000100800 */
[C---:B------:R-:W-:Y:S01]  /*62d0*/  IADD3 RZ, P5, PT, R20.reuse, R25, RZ ;  /* 0x0000001914ff7210 */ /* 0x040fe20007fbe0ff */
[C---:B------:R-:W-:Y:S01]  /*62e0*/  IMAD R8, R3.reuse, 0x5, RZ ;  /* 0x0000000503087824 */ /* 0x040fe200078e02ff */
[C---:B------:R-:W-:Y:S01]  /*62f0*/  IADD3 RZ, P2, PT, R20.reuse, R23, RZ ;  /* 0x0000001714ff7210 */ /* 0x040fe20007f5e0ff */
[----:B------:R-:W-:Y:S01]  /*6300*/  STL [R1+0x9d4], R22 ;  /* 0x0009d41601007387 */ /* 0x000fe20000100800 */
[----:B------:R-:W-:Y:S01]  /*6310*/  IADD3 RZ, P3, PT, R20, R21, RZ ;  /* 0x0000001514ff7210 */ /* 0x000fe20007f7e0ff */
[C---:B------:R-:W-:Y:S01]  /*6320*/  IMAD R6, R3.reuse, 0xc, RZ ;  /* 0x0000000c03067824 */ /* 0x040fe200078e02ff */
[----:B------:R-:W-:Y:S01]  /*6330*/  SHF.R.S32.HI R20, RZ, 0x1f, R20 ;  /* 0x0000001fff147819 */ /* 0x000fe20000011414 */
[----:B------:R-:W-:Y:S01]  /*6340*/  STL [R1+0x9dc], R24 ;  /* 0x0009dc1801007387 */ /* 0x000fe20000100800 */
[C---:B------:R-:W-:Y:S01]  /*6350*/  IMAD R5, R3.reuse, 0xe, RZ ;  /* 0x0000000e03057824 */ /* 0x040fe200078e02ff */
[----:B------:R-:W1:Y:S01]  /*6360*/  LDCU UR10, c[0x0][0x3a8] ;  /* 0x00007500ff0a77ac */ /* 0x000e620008000800 */
[C---:B------:R-:W-:Y:S01]  /*6370*/  IMAD R4, R3.reuse, 0x11, RZ ;  /* 0x0000001103047824 */ /* 0x040fe200078e02ff */
[----:B------:R-:W-:Y:S01]  /*6380*/  STL [R1+0x9e0], R28 ;  /* 0x0009e01c01007387 */ /* 0x000fe20000100800 */
[----:B------:R-:W-:-:S03]  /*6390*/  IMAD R2, R3, 0x12, RZ ;  /* 0x0000001203027824 */ /* 0x000fc600078e02ff */
[----:B------:R3:W-:Y:S04]  /*63a0*/  STL [R1+0x5e0], R0 ;  /* 0x0005e00001007387 */ /* 0x0007e80000100800 */
[----:B------:R5:W-:Y:S01]  /*63b0*/  STL [R1+0x2908], R29 ;  /* 0x0029081d01007387 */ /* 0x000be20000100800 */
[----:B---3--:R-:W-:Y:S02]  /*63c0*/  IMAD R0, R3, 0x13, RZ ;  /* 0x0000001303007824 */ /* 0x008fe400078e02ff */
[----:B-----5:R-:W-:Y:S01]  /*63d0*/  IMAD.X R29, R14, 0x1, R26, P4 ;  /* 0x000000010e1d7824 */ /* 0x020fe200020e061a */
[----:B------:R-:W-:-:S04]  /*63e0*/  IADD3 RZ, P4, PT, R21, R3, RZ ;  /* 0x0000000315ff7210 */ /* 0x000fc80007f9e0ff */
[----:B------:R3:W-:Y:S02]  /*63f0*/  STL [R1+0x290c], R29 ;  /* 0x00290c1d01007387 */ /* 0x0007e40000100800 */
[----:B---3--:R-:W-:Y:S01]  /*6400*/  IMAD.X R29, R14, 0x1, R24, P1 ;  /* 0x000000010e1d7824 */ /* 0x008fe200008e0618 */
[----:B------:R-:W-:Y:S01]  /*6410*/  IADD3 RZ, P1, PT, R18, R27, RZ ;  /* 0x0000001b12ff7210 */ /* 0x000fe20007f3e0ff */
[----:B------:R-:W-:Y:S01]  /*6420*/  IMAD.X R14, R14, 0x1, R28, P4 ;  /* 0x000000010e0e7824 */ /* 0x000fe200020e061c */
[----:B------:R-:W-:Y:S02]  /*6430*/  IADD3 RZ, P4, PT, R18, R25, RZ ;  /* 0x0000001912ff7210 */ /* 0x000fe40007f9e0ff */
[----:B------:R3:W-:Y:S04]  /*6440*/  STL [R1+0x2904], R29 ;  /* 0x0029041d01007387 */ /* 0x0007e80000100800 */
[----:B------:R5:W-:Y:S01]  /*6450*/  STL [R1+0x28f8], R14 ;  /* 0x0028f80e01007387 */ /* 0x000be20000100800 */
[----:B---3--:R-:W-:Y:S01]  /*6460*/  IMAD.X R29, R20, 0x1, R22, P6 ;  /* 0x00000001141d7824 */ /* 0x008fe200030e0616 */
[----:B------:R-:W-:Y:S01]  /*6470*/  IADD3 RZ, P6, PT, R18, R23, RZ ;  /* 0x0000001712ff7210 */ /* 0x000fe20007fde0ff */
[----:B-----5:R-:W-:-:S03]  /*6480*/  IMAD.X R14, R20, 0x1, R26, P5 ;  /* 0x00000001140e7824 */ /* 0x020fc600028e061a */
[----:B------:R3:W-:Y:S01]  /*6490*/  STL [R1+0x28fc], R29 ;  /* 0x0028fc1d01007387 */ /* 0x0007e20000100800 */
[----:B------:R-:W-:Y:S02]  /*64a0*/  IADD3 RZ, P5, PT, R18, R21, RZ ;  /* 0x0000001512ff7210 */ /* 0x000fe40007fbe0ff */
[----:B------:R-:W-:Y:S01]  /*64b0*/  SHF.R.S32.HI R18, RZ, 0x1f, R18 ;  /* 0x0000001fff127819 */ /* 0x000fe20000011412 */
[----:B------:R5:W-:Y:S01]  /*64c0*/  STL [R1+0x2900], R14 ;  /* 0x0029000e01007387 */ /* 0x000be20000100800 */
[C---:B---3--:R-:W-:Y:S01]  /*64d0*/  IMAD.X R29, R20.reuse, 0x1, R24, P2 ;  /* 0x00000001141d7824 */ /* 0x048fe200010e0618 */
[----:B------:R-:W-:Y:S01]  /*64e0*/  IADD3 RZ, P2, PT, R11, R27, RZ ;  /* 0x0000001b0bff7210 */ /* 0x000fe20007f5e0ff */
[----:B-----5:R-:W-:-:S03]  /*64f0*/  IMAD.X R14, R20, 0x1, R28, P3 ;  /* 0x00000001140e7824 */ /* 0x020fc600018e061c */
[----:B------:R3:W-:Y:S01]  /*6500*/  STL [R1+0x28f4], R29 ;  /* 0x0028f41d01007387 */ /* 0x0007e20000100800 */
[----:B------:R-:W-:Y:S01]  /*6510*/  IMAD.X R20, R18, 0x1, R22, P1 ;  /* 0x0000000112147824 */ /* 0x000fe200008e0616 */
[C---:B------:R-:W-:Y:S02]  /*6520*/  IADD3 RZ, P3, PT, R11.reuse, R25, RZ ;  /* 0x000000190bff7210 */ /* 0x040fe40007f7e0ff */
[----:B------:R5:W-:Y:S01]  /*6530*/  STL [R1+0x28e8], R14 ;  /* 0x0028e80e01007387 */ /* 0x000be20000100800 */
[----:B------:R-:W-:-:S03]  /*6540*/  IADD3 RZ, P1, PT, R11, R23, RZ ;  /* 0x000000170bff7210 */ /* 0x000fc60007f3e0ff */
[----:B------:R0:W-:Y:S01]  /*6550*/  STL [R1+0x28ec], R20 ;  /* 0x0028ec1401007387 */ /* 0x0001e20000100800 */
[----:B---3--:R-:W-:Y:S02]  /*6560*/  IMAD R29, R3, 0x7e, RZ ;  /* 0x0000007e031d7824 */ /* 0x008fe400078e02ff */
[C---:B-----5:R-:W-:Y:S01]  /*6570*/  IMAD.X R14, R18.reuse, 0x1, R26, P4 ;  /* 0x00000001120e7824 */ /* 0x060fe200020e061a */
[----:B------:R-:W-:Y:S02]  /*6580*/  IADD3 RZ, P4, PT, R11, R21, RZ ;  /* 0x000000150bff7210 */ /* 0x000fe40007f9e0ff */
[----:B------:R-:W-:Y:S01]  /*6590*/  SHF.R.S32.HI R11, RZ, 0x1f, R11 ;  /* 0x0000001fff0b7819 */ /* 0x000fe2000001140b */
[----:B0-----:R-:W-:Y:S01]  /*65a0*/  IMAD.X R20, R18, 0x1, R24, P6 ;  /* 0x0000000112147824 */ /* 0x001fe200030e0618 */
[----:B------:R0:W-:Y:S01]  /*65b0*/  STL [R1+0x28f0], R14 ;  /* 0x0028f00e01007387 */ /* 0x0001e20000100800 */
[----:B------:R-:W-:-:S03]  /*65c0*/  IADD3 RZ, P6, PT, R8, R27, RZ ;  /* 0x0000001b08ff7210 */ /* 0x000fc60007fde0ff */
[----:B------:R3:W-:Y:S01]  /*65d0*/  STL [R1+0x28e4], R20 ;  /* 0x0028e41401007387 */ /* 0x0007e20000100800 */
[----:B0-----:R-:W-:Y:S01]  /*65e0*/  IMAD.X R14, R18, 0x1, R28, P5 ;  /* 0x00000001120e7824 */ /* 0x001fe200028e061c */
[C---:B------:R-:W-:Y:S01]  /*65f0*/  IADD3 RZ, P5, PT, R8.reuse, R25, RZ ;  /* 0x0000001908ff7210 */ /* 0x040fe20007fbe0ff */
[----:B------:R-:W-:Y:S01]  /*6600*/  IMAD.X R18, R11, 0x1, R22, P2 ;  /* 0x000000010b127824 */ /* 0x000fe200010e0616 */
[C---:B------:R-:W-:Y:S01]  /*6610*/  IADD3 RZ, P2, PT, R8.reuse, R23, RZ ;  /* 0x0000001708ff7210 */ /* 0x040fe20007f5e0ff */
[----:B---3--:R-:W-:Y:S01]  /*6620*/  IMAD R20, R3, 0x75, RZ ;  /* 0x0000007503147824 */ /* 0x008fe200078e02ff */
[----:B------:R0:W-:Y:S04]  /*6630*/  STL [R1+0x28d8], R14 ;  /* 0x0028d80e01007387 */ /* 0x0001e80000100800 */
[----:B------:R3:W-:Y:S01]  /*6640*/  STL [R1+0x28dc], R18 ;  /* 0x0028dc1201007387 */ /* 0x0007e20000100800 */
[----:B0-----:R-:W-:Y:S01]  /*6650*/  IMAD.X R14, R11, 0x1, R26, P3 ;  /* 0x000000010b0e7824 */ /* 0x001fe200018e061a */
[----:B------:R-:W-:-:S02]  /*6660*/  IADD3 RZ, P3, PT, R8, R21, RZ ;  /* 0x0000001508ff7210 */ /* 0x000fc40007f7e0ff */
[----:B------:R-:W-:Y:S01]  /*6670*/  SHF.R.S32.HI R8, RZ, 0x1f, R8 ;  /* 0x0000001fff087819 */ /* 0x000fe20000011408 */
[----:B---3--:R-:W-:Y:S01]  /*6680*/  IMAD R18, R3, 0x73, RZ ;  /* 0x0000007303127824 */ /* 0x008fe200078e02ff */
[----:B------:R0:W-:Y:S02]  /*6690*/  STL [R1+0x28e0], R14 ;  /* 0x0028e00e01007387 */ /* 0x0001e40000100800 */
[----:B0-----:R-:W-:Y:S01]  /*66a0*/  IMAD.X R14, R11, 0x1, R24, P1 ;  /* 0x000000010b0e7824 */ /* 0x001fe200008e0618 */
[----:B------:R-:W-:Y:S01]  /*66b0*/  IADD3 RZ, P1, PT, R13, R27, RZ ;  /* 0x0000001b0dff7210 */ /* 0x000fe20007f3e0ff */
[----:B------:R-:W-:Y:S01]  /*66c0*/  IMAD.X R11, R11, 0x1, R28, P4 ;  /* 0x000000010b0b7824 */ /* 0x000fe200020e061c */
[C---:B------:R-:W-:Y:S02]  /*66d0*/  IADD3 RZ, P4, PT, R13.reuse, R25, RZ ;  /* 0x000000190dff7210 */ /* 0x040fe40007f9e0ff */
[----:B------:R0:W-:Y:S04]  /*66e0*/  STL [R1+0x28d4], R14 ;  /* 0x0028d40e01007387 */ /* 0x0001e80000100800 */
[----:B------:R3:W-:Y:S01]  /*66f0*/  STL [R1+0x28c8], R11 ;  /* 0x0028c80b01007387 */ /* 0x0007e20000100800 */
[C---:B0-----:R-:W-:Y:S01]  /*6700*/  IMAD.X R14, R8.reuse, 0x1, R22, P6 ;  /* 0x00000001080e7824 */ /* 0x041fe200030e0616 */
[----:B------:R-:W-:Y:S01]  /*6710*/  IADD3 RZ, P6, PT, R13, R23, RZ ;  /* 0x000000170dff7210 */ /* 0x000fe20007fde0ff */
[----:B---3--:R-:W-:-:S03]  /*6720*/  IMAD.X R11, R8, 0x1, R26, P5 ;  /* 0x00000001080b7824 */ /* 0x008fc600028e061a */
[----:B------:R0:W-:Y:S01]  /*6730*/  STL [R1+0x28cc], R14 ;  /* 0x0028cc0e01007387 */ /* 0x0001e20000100800 */
[----:B------:R-:W-:Y:S02]  /*6740*/  IADD3 RZ, P5, PT, R13, R21, RZ ;  /* 0x000000150dff7210 */ /* 0x000fe40007fbe0ff */
[----:B------:R-:W-:Y:S01]  /*6750*/  SHF.R.S32.HI R13, RZ, 0x1f, R13 ;  /* 0x0000001fff0d7819 */ /* 0x000fe2000001140d */
[----:B------:R3:W-:Y:S01]  /*6760*/  STL [R1+0x28d0], R11 ;  /* 0x0028d00b01007387 */ /* 0x0007e20000100800 */
[----:B0-----:R-:W-:Y:S02]  /*6770*/  IMAD R14, R3, 0x6f, RZ ;  /* 0x0000006f030e7824 */ /* 0x001fe400078e02ff */
[C---:B---3--:R-:W-:Y:S01]  /*6780*/  IMAD.X R11, R8.reuse, 0x1, R24, P2 ;  /* 0x00000001080b7824 */ /* 0x048fe200010e0618 */
[C---:B------:R-:W-:Y:S01]  /*6790*/  IADD3 RZ, P2, PT, R17.reuse, R27, RZ ;  /* 0x0000001b11ff7210 */ /* 0x040fe20007f5e0ff */
[----:B------:R-:W-:Y:S01]  /*67a0*/  IMAD.X R8, R8, 0x1, R28, P3 ;  /* 0x0000000108087824 */ /* 0x000fe200018e061c */
[----:B------:R-:W-:-:S02]  /*67b0*/  IADD3 RZ, P3, PT, R17, R25, RZ ;  /* 0x0000001911ff7210 */ /* 0x000fc40007f7e0ff */
[----:B------:R0:W-:Y:S04]  /*67c0*/  STL [R1+0x28c4], R11 ;  /* 0x0028c40b01007387 */ /* 0x0001e80000100800 */
[----:B------:R3:W-:Y:S01]  /*67d0*/  STL [R1+0x28b8], R8 ;  /* 0x0028b80801007387 */ /* 0x0007e20000100800 */
[----:B0-----:R-:W-:Y:S01]  /*67e0*/  IMAD.X R11, R13, 0x1, R22, P1 ;  /* 0x000000010d0b7824 */ /* 0x001fe200008e0616 */
[----:B------:R-:W-:Y:S01]  /*67f0*/  IADD3 RZ, P1, PT, R17, R23, RZ ;  /* 0x0000001711ff7210 */ /* 0x000fe20007f3e0ff */
[----:B---3--:R-:W-:-:S03]  /*6800*/  IMAD.X R8, R13, 0x1, R26, P4 ;  /* 0x000000010d087824 */ /* 0x008fc600020e061a */
[----:B------:R0:W-:Y:S01]  /*6810*/  STL [R1+0x28bc], R11 ;  /* 0x0028bc0b01007387 */ /* 0x0001e20000100800 */
[----:B------:R-:W-:Y:S02]  /*6820*/  IADD3 RZ, P4, PT, R17, R21, RZ ;  /* 0x0000001511ff7210 */ /* 0x000fe40007f9e0ff */
[----:B------:R-:W-:Y:S01]  /*6830*/  SHF.R.S32.HI R17, RZ, 0x1f, R17 ;  /* 0x0000001fff117819 */ /* 0x000fe20000011411 */
[----:B------:R3:W-:Y:S01]  /*6840*/  STL [R1+0x28c0], R8 ;  /* 0x0028c00801007387 */ /* 0x0007e20000100800 */
[C---:B0-----:R-:W-:Y:S01]  /*6850*/  IMAD.X R11, R13.reuse, 0x1, R24, P6 ;  /* 0x000000010d0b7824 */ /* 0x041fe200030e0618 */
[----:B------:R-:W-:Y:S01]  /*6860*/  IADD3 RZ, P6, PT, R16, R27, RZ ;  /* 0x0000001b10ff7210 */ /* 0x000fe20007fde0ff */
[----:B---3--:R-:W-:-:S03]  /*6870*/  IMAD.X R8, R13, 0x1, R28, P5 ;  /* 0x000000010d087824 */ /* 0x008fc600028e061c */
[----:B------:R0:W-:Y:S01]  /*6880*/  STL [R1+0x28a8], R11 ;  /* 0x0028a80b01007387 */ /* 0x0001e20000100800 */
[C---:B------:R-:W-:Y:S01]  /*6890*/  IADD3 RZ, P5, PT, R16.reuse, R25, RZ ;  /* 0x0000001910ff7210 */ /* 0x040fe20007fbe0ff */
[----:B------:R-:W-:Y:S02]  /*68a0*/  IMAD R13, R3, 0x6e, RZ ;  /* 0x0000006e030d7824 */ /* 0x000fe400078e02ff */
        /* <DEDUP_REMOVED lines=8> */
[----:B0-----:R-:W-:Y:S01]  /*6930*/  IMAD.X R11, R17, 0x1, R24, P1 ;  /* 0x00000001110b7824 */ /* 0x001fe200008e0618 */
[----:B------:R-:W-:Y:S01]  /*6940*/  IADD3 RZ, P1, PT, R7, R27, RZ ;  /* 0x0000001b07ff7210 */ /* 0x000fe20007f3e0ff */
[----:B---3--:R-:W-:-:S03]  /*6950*/  IMAD.X R8, R17, 0x1, R28, P4 ;  /* 0x0000000111087824 */ /* 0x008fc600020e061c */
[----:B------:R0:W-:Y:S01]  /*6960*/  STL [R1+0x2898], R11 ;  /* 0x0028980b01007387 */ /* 0x0001e20000100800 */
[----:B------:R-:W-:Y:S01]  /*6970*/  IADD3 RZ, P4, PT, R7, R25, RZ ;  /* 0x0000001907ff7210 */ /* 0x000fe20007f9e0ff */
        /* <DEDUP_REMOVED lines=24> */
[----:B---3--:R-:W-:Y:S01]  /*6b00*/  IMAD.X R8, R7, 0x1, R24, P6 ;  /* 0x0000000107087824 */ /* 0x008fe200030e0618 */
[----:B------:R-:W-:Y:S01]  /*6b10*/  IADD3 RZ, P6, PT, R19, R27, RZ ;  /* 0x0000001b13ff7210 */ /* 0x000fe20007fde0ff */
[----:B------:R-:W-:Y:S01]  /*6b20*/  IMAD.X R7, R7, 0x1, R28, P5 ;  /* 0x0000000107077824 */ /* 0x000fe200028e061c */
[----:B------:R-:W-:-:S02]  /*6b30*/  IADD3 RZ, P5, PT, R19, R25, RZ ;  /* 0x0000001913ff7210 */ /* 0x000fc40007fbe0ff */
        /* <DEDUP_REMOVED lines=65> */
[----:B0-----:R-:W-:Y:S01]  /*6f50*/  SHF.R.S32.HI R7, RZ, 0x1f, R15 ;  /* 0x0000001fff077819 */ /* 0x001fe2000001140f */
[----:B---3--:R-:W-:Y:S01]  /*6f60*/  IMAD.X R6, R5, 0x1, R24, P2 ;  /* 0x0000000105067824 */ /* 0x008fe200010e0618 */
        /* <DEDUP_REMOVED lines=9> */
[----:B------:R-:W-:Y:S01]  /*7000*/  IADD3 RZ, P4, PT, R15, R21, RZ ;  /* 0x000000150fff7210 */ /* 0x000fe20007f9e0ff */
[----:B------:R-:W-:Y:S02]  /*7010*/  IMAD R15, R3, 0x70, RZ ;  /* 0x00000070030f7824 */ /* 0x000fe400078e02ff */
[----:B------:R3:W-:Y:S01]  /*7020*/  STL [R1+0x2834], R5 ;  /* 0x0028340501007387 */ /* 0x0007e20000100800 */
[----:B0-----:R-:W-:Y:S01]  /*7030*/  IMAD.X R6, R12, 0x1, R24, P6 ;  /* 0x000000010c067824 */ /* 0x001fe200030e0618 */
[----:B------:R-:W-:Y:S01]  /*7040*/  IADD3 RZ, P6, PT, R4, R27, RZ ;  /* 0x0000001b04ff7210 */ /* 0x000fe20007fde0ff */
[----:B---3--:R-:W-:-:S03]  /*7050*/  IMAD.X R5, R12, 0x1, R28, P5 ;  /* 0x000000010c057824 */ /* 0x008fc600028e061c */
[----:B------:R0:W-:Y:S01]  /*7060*/  STL [R1+0x2818], R6 ;  /* 0x0028180601007387 */ /* 0x0001e20000100800 */
[----:B------:R-:W-:Y:S01]  /*7070*/  IADD3 RZ, P5, PT, R4, R25, RZ ;  /* 0x0000001904ff7210 */ /* 0x000fe20007fbe0ff */
[C---:B------:R-:W-:Y:S02]  /*7080*/  IMAD R12, R3.reuse, 0x6d, RZ ;  /* 0x0000006d030c7824 */ /* 0x040fe400078e02ff */
[----:B------:R-:W-:Y:S01]  /*7090*/  STL [R1+0x144], R7 ;  /* 0x0001440701007387 */ /* 0x000fe20000100800 */
[----:B------:R-:W-:-:S03]  /*70a0*/  IMAD R28, R3, 0x7d, RZ ;  /* 0x0000007d031c7824 */ /* 0x000fc600078e02ff */
[----:B------:R3:W-:Y:S01]  /*70b0*/  STL [R1+0x281c], R5 ;  /* 0x00281c0501007387 */ /* 0x0007e20000100800 */
[----:B0-----:R-:W-:Y:S01]  /*70c0*/  IMAD.X R6, R7, 0x1, R22, P2 ;  /* 0x0000000107067824 */ /* 0x001fe200010e0616 */
[----:B------:R-:W-:-:S04]  /*70d0*/  IADD3 RZ, P2, PT, R4, R23, RZ ;  /* 0x0000001704ff7210 */ /* 0x000fc80007f5e0ff */
[----:B------:R0:W-:Y:S01]  /*70e0*/  STL [R1+0x2820], R6 ;  /* 0x0028200601007387 */ /* 0x0001e20000100800 */
[----:B---3--:R-:W-:Y:S01]  /*70f0*/  IMAD.X R5, R7, 0x1, R26, P3 ;  /* 0x0000000107057824 */ /* 0x008fe200018e061a */
[----:B------:R-:W-:-:S04]  /*7100*/  IADD3 RZ, P3, PT, R4, R21, RZ ;  /* 0x0000001504ff7210 */ /* 0x000fc80007f7e0ff */
[----:B------:R3:W-:Y:S01]  /*7110*/  STL [R1+0x2824], R5 ;  /* 0x0028240501007387 */ /* 0x0007e20000100800 */
[----:B0-----:R-:W-:Y:S01]  /*7120*/  SHF.R.S32.HI R6, RZ, 0x1f, R4 ;  /* 0x0000001fff067819 */ /* 0x001fe20000011404 */
[----:B------:R-:W-:Y:S01]  /*7130*/  IMAD.X R4, R7, 0x1, R24, P1 ;  /* 0x0000000107047824 */ /* 0x000fe200008e0618 */
[----:B------:R-:W-:-:S03]  /*7140*/  IADD3 RZ, P1, PT, R2, R27, RZ ;  /* 0x0000001b02ff7210 */ /* 0x000fc60007f3e0ff */
[----:B------:R-:W-:Y:S01]  /*7150*/  STL [R1+0x140], R6 ;  /* 0x0001400601007387 */ /* 0x000fe20000100800 */
[----:B------:R-:W-:Y:S01]  /*7160*/  IMAD.X R7, R6, 0x1, R26, P5 ;  /* 0x0000000106077824 */ /* 0x000fe200028e061a */
[----:B------:R-:W-:Y:S02]  /*7170*/  IADD3 RZ, P5, PT, R2, R23, RZ ;  /* 0x0000001702ff7210 */ /* 0x000fe40007fbe0ff */
[----:B---3--:R-:W-:Y:S01]  /*7180*/  SHF.R.S32.HI R5, RZ, 0x1f, R2 ;  /* 0x0000001fff057819 */ /* 0x008fe20000011402 */
[----:B------:R0:W-:Y:S04]  /*7190*/  STL [R1+0x2808], R4 ;  /* 0x0028080401007387 */ /* 0x0001e80000100800 */
[----:B------:R-:W-:Y:S01]  /*71a0*/  STL [R1+0x13c], R5 ;  /* 0x00013c0501007387 */ /* 0x000fe20000100800 */
[----:B0-----:R-:W-:Y:S01]  /*71b0*/  IMAD.X R4, R6, 0x1, R22, P6 ;  /* 0x0000000106047824 */ /* 0x001fe200030e0616 */
[----:B------:R-:W-:-:S04]  /*71c0*/  IADD3 RZ, P6, PT, R2, R25, RZ ;  /* 0x0000001902ff7210 */ /* 0x000fc80007fde0ff */
[----:B------:R0:W-:Y:S04]  /*71d0*/  STL [R1+0x280c], R4 ;  /* 0x00280c0401007387 */ /* 0x0001e80000100800 */
[----:B------:R3:W-:Y:S01]  /*71e0*/  STL [R1+0x2810], R7 ;  /* 0x0028100701007387 */ /* 0x0007e20000100800 */
[----:B0-----:R-:W-:Y:S01]  /*71f0*/  IMAD.X R4, R6, 0x1, R24, P2 ;  /* 0x0000000106047824 */ /* 0x001fe200010e0618 */
[----:B------:R-:W-:Y:S01]  /*7200*/  IADD3 RZ, P2, PT, R2, R21, RZ ;  /* 0x0000001502ff7210 */ /* 0x000fe20007f5e0ff */
[C---:B------:R-:W-:Y:S01]  /*7210*/  IMAD.X R6, R5.reuse, 0x1, R22, P1 ;  /* 0x0000000105067824 */ /* 0x040fe200008e0616 */
[C---:B------:R-:W-:Y:S01]  /*7220*/  IADD3 RZ, P1, PT, R0.reuse, R27, RZ ;  /* 0x0000001b00ff7210 */ /* 0x040fe20007f3e0ff */
[C---:B------:R-:W-:Y:S01]  /*7230*/  IMAD.X R2, R5.reuse, 0x1, R26, P6 ;  /* 0x0000000105027824 */ /* 0x040fe200030e061a */
[----:B------:R0:W-:Y:S01]  /*7240*/  STL [R1+0x2814], R4 ;  /* 0x0028140401007387 */ /* 0x0001e20000100800 */
[----:B------:R-:W-:Y:S01]  /*7250*/  IMAD.X R5, R5, 0x1, R24, P5 ;  /* 0x0000000105057824 */ /* 0x000fe200028e0618 */
[C---:B------:R-:W-:Y:S01]  /*7260*/  IADD3 RZ, P6, PT, R0.reuse, R25, RZ ;  /* 0x0000001900ff7210 */ /* 0x040fe20007fde0ff */
[C---:B---3--:R-:W-:Y:S01]  /*7270*/  IMAD R7, R3.reuse, 0x69, RZ ;  /* 0x0000006903077824 */ /* 0x048fe200078e02ff */
[----:B------:R3:W-:Y:S01]  /*7280*/  STL [R1+0x27f8], R6 ;  /* 0x0027f80601007387 */ /* 0x0007e20000100800 */
[----:B------:R-:W-:Y:S01]  /*7290*/  IADD3 RZ, P5, PT, R0, R23, RZ ;  /* 0x0000001700ff7210 */ /* 0x000fe20007fbe0ff */
[----:B------:R-:W-:-:S02]  /*72a0*/  IMAD R23, R3, 0x78, RZ ;  /* 0x0000007803177824 */ /* 0x000fc400078e02ff */
[C---:B------:R-:W-:Y:S01]  /*72b0*/  IMAD R24, R3.reuse, 0x79, RZ ;  /* 0x0000007903187824 */ /* 0x040fe200078e02ff */
[----:B0-----:R-:W-:Y:S01]  /*72c0*/  SHF.R.S32.HI R4, RZ, 0x1f, R0 ;  /* 0x0000001fff047819 */ /* 0x001fe20000011400 */
[C---:B------:R-:W-:Y:S02]  /*72d0*/  IMAD R25, R3.reuse, 0x7a, RZ ;  /* 0x0000007a03197824 */ /* 0x040fe400078e02ff */
[C---:B------:R-:W-:Y:S02]  /*72e0*/  IMAD R26, R3.reuse, 0x7b, RZ ;  /* 0x0000007b031a7824 */ /* 0x040fe400078e02ff */
[----:B------:R-:W-:Y:S01]  /*72f0*/  STL [R1+0x148], R4 ;  /* 0x0001480401007387 */ /* 0x000fe20000100800 */
[C---:B---3--:R-:W-:Y:S02]  /*7300*/  IMAD R6, R3.reuse, 0x68, RZ ;  /* 0x0000006803067824 */ /* 0x048fe400078e02ff */
[C---:B------:R-:W-:Y:S01]  /*7310*/  IMAD R27, R3.reuse, 0x7c, RZ ;  /* 0x0000007c031b7824 */ /* 0x040fe200078e02ff */
[----:B------:R0:W-:Y:S04]  /*7320*/  STL [R1+0x27fc], R2 ;  /* 0x0027fc0201007387 */ /* 0x0001e80000100800 */
[----:B------:R3:W-:Y:S01]  /*7330*/  STL [R1+0x2800], R5 ;  /* 0x0028000501007387 */ /* 0x0007e20000100800 */
[----:B0-----:R-:W-:Y:S01]  /*7340*/  IMAD.X R2, R4, 0x1, R22, P1 ;  /* 0x0000000104027824 */ /* 0x001fe200008e0616 */
[----:B------:R-:W-:Y:S01]  /*7350*/  IADD3 RZ, P1, PT, R0, R21, RZ ;  /* 0x0000001500ff7210 */ /* 0x000fe20007f3e0ff */
[----:B------:R-:W-:-:S02]  /*7360*/  IMAD R4, R3, 0x16, RZ ;  /* 0x0000001603047824 */ /* 0x000fc400078e02ff */
[C---:B---3--:R-:W-:Y:S01]  /*7370*/  IMAD R5, R3.reuse, 0x18, RZ ;  /* 0x0000001803057824 */ /* 0x048fe200078e02ff */
[----:B------:R0:W-:Y:S01]  /*7380*/  STL [R1+0x2804], R2 ;  /* 0x0028040201007387 */ /* 0x0001e20000100800 */
[C---:B------:R-:W-:Y:S02]  /*7390*/  IMAD R0, R3.reuse, 0x15, RZ ;  /* 0x0000001503007824 */ /* 0x040fe400078e02ff */
[C---:B------:R-:W-:Y:S01]  /*73a0*/  IMAD R21, R3.reuse, 0x76, RZ ;  /* 0x0000007603157824 */ /* 0x040fe200078e02ff */
[----:B------:R3:W-:Y:S01]  /*73b0*/  STL [R1+0x138], R4 ;  /* 0x0001380401007387 */ /* 0x0007e20000100800 */
[C---:B------:R-:W-:Y:S02]  /*73c0*/  IMAD R22, R3.reuse, 0x77, RZ ;  /* 0x0000007703167824 */ /* 0x040fe400078e02ff */
[C---:B0-----:R-:W-:Y:S02]  /*73d0*/  IMAD R2, R3.reuse, 0x17, RZ ;  /* 0x0000001703027824 */ /* 0x041fe400078e02ff */
[----:B---3--:R-:W-:-:S03]  /*73e0*/  IMAD R4, R3, 0x19, RZ ;  /* 0x0000001903047824 */ /* 0x008fc600078e02ff */
[----:B------:R0:W-:Y:S04]  /*73f0*/  STL [R1+0x134], R2 ;  /* 0x0001340201007387 */ /* 0x0001e80000100800 */
[----:B------:R3:W-:Y:S04]  /*7400*/  STL [R1+0x130], R5 ;  /* 0x0001300501007387 */ /* 0x0007e80000100800 */
[----:B------:R5:W-:Y:S01]  /*7410*/  STL [R1+0x12c], R4 ;  /* 0x00012c0401007387 */ /* 0x000be20000100800 */
[C---:B0-----:R-:W-:Y:S02]  /*7420*/  IMAD R2, R3.reuse, 0x1a, RZ ;  /* 0x0000001a03027824 */ /* 0x041fe400078e02ff */
[----:B---3--:R-:W-:-:S03]  /*7430*/  IMAD R5, R3, 0x1b, RZ ;  /* 0x0000001b03057824 */ /* 0x008fc600078e02ff */
[----:B------:R0:W-:Y:S01]  /*7440*/  STL [R1+0x128], R2 ;  /* 0x0001280201007387 */ /* 0x0001e20000100800 */
[----:B-----5:R-:W-:-:S03]  /*7450*/  IMAD R4, R3, 0x1c, RZ ;  /* 0x0000001c03047824 */ /* 0x020fc600078e02ff */
        /* <DEDUP_REMOVED lines=8> */
[C---:B0-----:R-:W-:Y:S02]  /*74e0*/  IMAD.SHL.U32 R2, R3.reuse, 0x20, RZ ;  /* 0x0000002003027824 */ /* 0x041fe400078e00ff */
        /* <DEDUP_REMOVED lines=62> */
[----:B-----5:R-:W-:-:S03]  /*78d0*/  IMAD.SHL.U32 R4, R3, 0x40, RZ ;  /* 0x0000004003047824 */ /* 0x020fc600078e00ff */
        /* <DEDUP_REMOVED lines=72> */
[----:B------:R3:W-:Y:S01]  /*7d60*/  STL [R1+0x4], R5 ;  /* 0x0000040501007387 */ /* 0x0007e20000100800 */
[C---:B0-----:R-:W-:Y:S02]  /*7d70*/  IMAD R2, R3.reuse, 0x65, RZ ;  /* 0x0000006503027824 */ /* 0x041fe400078e02ff */
[----:B---3--:R-:W-:-:S03]  /*7d80*/  IMAD R5, R3, 0x67, RZ ;  /* 0x0000006703057824 */ /* 0x008fc600078e02ff */
[----:B------:R-:W-:Y:S04]  /*7d90*/  STL [R1+0x29dc], R2 ;  /* 0x0029dc0201007387 */ /* 0x000fe80000100800 */
[----:B------:R0:W-:Y:S02]  /*7da0*/  STL [R1], R4 ;  /* 0x0000000401007387 */ /* 0x0001e40000100800 */
[C---:B0-----:R-:W-:Y:S02]  /*7db0*/  IMAD R4, R3.reuse, 0x66, RZ ;  /* 0x0000006603047824 */ /* 0x041fe400078e02ff */
[----:B------:R-:W-:-:S03]  /*7dc0*/  IMAD R3, R3, 0x7f, RZ ;  /* 0x0000007f03037824 */ /* 0x000fc600078e02ff */
[----:B------:R-:W-:Y:S04]  /*7dd0*/  STL [R1+0x29d0], R4 ;  /* 0x0029d00401007387 */ /* 0x000fe80000100800 */
[----:B------:R-:W-:Y:S04]  /*7de0*/  STL [R1+0x29d4], R5 ;  /* 0x0029d40501007387 */ /* 0x000fe80000100800 */
[----:B------:R0:W-:Y:S04]  /*7df0*/  STL [R1+0x29cc], R6 ;  /* 0x0029cc0601007387 */ /* 0x0001e80000100800 */
[----:B------:R-:W-:Y:S04]  /*7e00*/  STL [R1+0x29d8], R7 ;  /* 0x0029d80701007387 */ /* 0x000fe80000100800 */
[----:B------:R-:W-:Y:S04]  /*7e10*/  STL [R1+0x29c8], R8 ;  /* 0x0029c80801007387 */ /* 0x000fe80000100800 */
[----:B------:R-:W-:Y:S04]  /*7e20*/  STL [R1+0x29c4], R9 ;  /* 0x0029c40901007387 */ /* 0x000fe80000100800 */
[----:B------:R-:W-:Y:S04]  /*7e30*/  STL [R1+0x29bc], R10 ;  /* 0x0029bc0a01007387 */ /* 0x000fe80000100800 */
[----:B------:R-:W-:Y:S04]  /*7e40*/  STL [R1+0x29c0], R12 ;  /* 0x0029c00c01007387 */ /* 0x000fe80000100800 */
[----:B------:R3:W-:Y:S04]  /*7e50*/  STL [R1+0x29e0], R13 ;  /* 0x0029e00d01007387 */ /* 0x0007e80000100800 */
[----:B------:R-:W-:Y:S04]  /*7e60*/  STL [R1+0x29e4], R14 ;  /* 0x0029e40e01007387 */ /* 0x000fe80000100800 */
[----:B------:R5:W-:Y:S04]  /*7e70*/  STL [R1+0x29e8], R15 ;  /* 0x0029e80f01007387 */ /* 0x000be80000100800 */
[----:B------:R-:W-:Y:S04]  /*7e80*/  STL [R1+0x29ec], R16 ;  /* 0x0029ec1001007387 */ /* 0x000fe80000100800 */
[----:B0-----:R-:W5:Y:S04]  /*7e90*/  LDL R6, [R1+0x9d8] ;  /* 0x0009d80001067983 */ /* 0x001f680000100800 */
[----:B---3--:R-:W5:Y:S04]  /*7ea0*/  LDL R13, [R1+0x148] ;  /* 0x00014800010d7983 */ /* 0x008f680000100800 */
[----:B------:R-:W3:Y:S04]  /*7eb0*/  LDL R10, [R1+0x5e4] ;  /* 0x0005e400010a7983 */ /* 0x000ee80000100800 */
[----:B------:R-:W2:Y:S04]  /*7ec0*/  LDL R4, [R1+0x9dc] ;  /* 0x0009dc0001047983 */ /* 0x000ea80000100800 */
[----:B------:R-:W4:Y:S04]  /*7ed0*/  LDL R5, [R1+0x9d4] ;  /* 0x0009d40001057983 */ /* 0x000f280000100800 */
[----:B------:R-:W4:Y:S04]  /*7ee0*/  LDL R12, [R1+0x5e8] ;  /* 0x0005e800010c7983 */ /* 0x000f280000100800 */
[----:B------:R-:W4:Y:S01]  /*7ef0*/  LDL R8, [R1+0x5ec] ;  /* 0x0005ec0001087983 */ /* 0x000f220000100800 */
[----:B------:R-:W-:-:S03]  /*7f00*/  SHF.R.S32.HI R7, RZ, 0x1f, R11 ;  /* 0x0000001fff077819 */ /* 0x000fc6000001140b */
[----:B------:R-:W4:Y:S04]  /*7f10*/  LDL R9, [R1+0x138] ;  /* 0x0001380001097983 */ /* 0x000f280000100800 */
[----:B------:R-:W4:Y:S01]  /*7f20*/  LDL R2, [R1+0x134] ;  /* 0x0001340001027983 */ /* 0x000f220000100800 */
[----:B-----5:R-:W-:Y:S01]  /*7f30*/  IMAD.X R15, R13, 0x1, R6, P6 ;  /* 0x000000010d0f7824 */ /* 0x020fe200030e0606 */
[----:B---3--:R-:W-:-:S04]  /*7f40*/  IADD3 RZ, P6, PT, R11, R10, RZ ;  /* 0x0000000a0bff7210 */ /* 0x008fc80007fde0ff */
[----:B------:R0:W-:Y:S01]  /*7f50*/  STL [R1+0xe14], R15 ;  /* 0x000e140f01007387 */ /* 0x0001e20000100800 */
[----:B--2---:R-:W-:-:S03]  /*7f60*/  IMAD.X R14, R13, 0x1, R4, P5 ;  /* 0x000000010d0e7824 */ /* 0x004fc600028e0604 */
[----:B------:R-:W-:Y:S01]  /*7f70*/  STL [R1+0x14c], R7 ;  /* 0x00014c0701007387 */ /* 0x000fe20000100800 */
[----:B----4-:R-:W-:-:S03]  /*7f80*/  IMAD.X R5, R7, 0x1, R5, P6 ;  /* 0x0000000107057824 */ /* 0x010fc600030e0605 */
[----:B------:R-:W2:Y:S01]  /*7f90*/  LDL R13, [R1+0x130] ;  /* 0x00013000010d7983 */ /* 0x000ea20000100800 */
[----:B0-----:R-:W-:-:S03]  /*7fa0*/  SHF.R.S32.HI R15, RZ, 0x1f, R0 ;  /* 0x0000001fff0f7819 */ /* 0x001fc60000011400 */
[----:B------:R-:W-:Y:S01]  /*7fb0*/  STL [R1+0xe18], R14 ;  /* 0x000e180e01007387 */ /* 0x000fe20000100800 */
[----:B------:R-:W-:-:S03]  /*7fc0*/  IADD3 RZ, P5, PT, R11, R12, RZ ;  /* 0x0000000c0bff7210 */ /* 0x000fc60007fbe0ff */
[----:B------:R0:W-:Y:S01]  /*7fd0*/  STL [R1+0x2974], R11 ;  /* 0x0029740b01007387 */ /* 0x0001e20000100800 */
[----:B------:R-:W-:-:S03]  /*7fe0*/  IADD3 RZ, P6, PT, R11, R8, RZ ;  /* 0x000000080bff7210 */ /* 0x000fc60007fde0ff */
[----:B------:R3:W-:Y:S04]  /*7ff0*/  STL [R1+0xe1c], R5 ;  /* 0x000e1c0501007387 */ /* 0x0007e80000100800 */
[----:B------:R-:W-:Y:S04]  /*8000*/  STL [R1+0x150], R15 ;  /* 0x0001500f01007387 */ /* 0x000fe80000100800 */
[----:B0-----:R-:W4:Y:S04]  /*8010*/  LDL R11, [R1+0x9d4] ;  /* 0x0009d400010b7983 */ /* 0x001f280000100800 */
[----:B---3--:R-:W3:Y:S01]  /*8020*/  LDL R5, [R1+0x12c] ;  /* 0x00012c0001057983 */ /* 0x008ee20000100800 */
[C---:B------:R-:W-:Y:S01]  /*8030*/  IMAD.X R14, R7.reuse, 0x1, R6, P5 ;  /* 0x00000001070e7824 */ /* 0x040fe200028e0606 */
[----:B------:R-:W-:Y:S01]  /*8040*/  IADD3 RZ, P5, PT, R0, R10, RZ ;  /* 0x0000000a00ff7210 */ /* 0x000fe20007fbe0ff */
[----:B------:R-:W-:-:S03]  /*8050*/  IMAD.X R7, R7, 0x1, R4, P6 ;  /* 0x0000000107077824 */ /* 0x000fc600030e0604 */
[----:B------:R4:W-:Y:S04]  /*8060*/  STL [R1+0xe20], R14 ;  /* 0x000e200e01007387 */ /* 0x0009e80000100800 */
[----:B------:R0:W-:Y:S04]  /*8070*/  STL [R1+0xe24], R7 ;  /* 0x000e240701007387 */ /* 0x0001e80000100800 */
[----:B------:R-:W-:Y:S01]  /*8080*/  STL [R1+0x2978], R0 ;  /* 0x0029780001007387 */ /* 0x000fe20000100800 */
[----:B------:R-:W-:-:S05]  /*8090*/  IADD3 RZ, P6, PT, R0, R12, RZ ;  /* 0x0000000c00ff7210 */ /* 0x000fca0007fde0ff */
[C---:B------:R-:W-:Y:S02]  /*80a0*/  IMAD.X R16, R15.reuse, 0x1, R6, P6 ;  /* 0x000000010f107824 */ /* 0x040fe400030e0606 */
[----:B----4-:R-:W-:Y:S01]  /*80b0*/  IMAD.X R14, R15, 0x1, R11, P5 ;  /* 0x000000010f0e7824 */ /* 0x010fe200028e060b */
[----:B0-----:R-:W-:-:S04]  /*80c0*/  IADD3 R7, P5, PT, R0, R8, RZ ;  /* 0x0000000800077210 */ /* 0x001fc80007fbe0ff */
[----:B------:R-:W-:Y:S04]  /*80d0*/  STL [R1+0xe28], R14 ;  /* 0x000e280e01007387 */ /* 0x000fe80000100800 */
[----:B------:R0:W-:Y:S04]  /*80e0*/  STL [R1+0xe34], R7 ;  /* 0x000e340701007387 */ /* 0x0001e80000100800 */
[----:B0-----:R-:W4:Y:S01]  /*80f0*/  LDL R7, [R1+0x128] ;  /* 0x0001280001077983 */ /* 0x001f220000100800 */
[----:B------:R-:W-:Y:S02]  /*8100*/  SHF.R.S32.HI R14, RZ, 0x1f, R9 ;  /* 0x0000001fff0e7819 */ /* 0x000fe40000011409 */
[----:B------:R-:W-:Y:S01]  /*8110*/  IADD3 R0, P6, PT, R9, R10, RZ ;  /* 0x0000000a09007210 */ /* 0x000fe20007fde0ff */
[----:B------:R0:W-:Y:S04]  /*8120*/  STL [R1+0xe2c], R16 ;  /* 0x000e2c1001007387 */ /* 0x0001e80000100800 */
[----:B------:R-:W-:Y:S01]  /*8130*/  STL [R1+0x154], R14 ;  /* 0x0001540e01007387 */ /* 0x000fe20000100800 */
[----:B0-----:R-:W-:Y:S01]  /*8140*/  IMAD.X R16, R15, 0x1, R4, P5 ;  /* 0x000000010f107824 */ /* 0x001fe200028e0604 */
[----:B------:R-:W-:-:S02]  /*8150*/  IADD3 R15, P5, PT, R9, R12, RZ ;  /* 0x0000000c090f7210 */ /* 0x000fc40007fbe0ff */
[----:B------:R-:W-:Y:S04]  /*8160*/  STL [R1+0xe3c], R0 ;  /* 0x000e3c0001007387 */ /* 0x000fe80000100800 */
[----:B------:R0:W-:Y:S04]  /*8170*/  STL [R1+0xe30], R16 ;  /* 0x000e301001007387 */ /* 0x0001e80000100800 */
[----:B------:R5:W-:Y:S01]  /*8180*/  STL [R1+0xe44], R15 ;  /* 0x000e440f01007387 */ /* 0x000be20000100800 */
[----:B0-----:R-:W-:Y:S01]  /*8190*/  IMAD.X R16, R14, 0x1, R11, P6 ;  /* 0x000000010e107824 */ /* 0x001fe200030e060b */
[----:B-----5:R-:W-:-:S02]  /*81a0*/  IADD3 R15, P6, PT, R9, R8, RZ ;  /* 0x00000008090f7210 */ /* 0x020fc40007fde0ff */
[----:B------:R-:W5:Y:S01]  /*81b0*/  LDL R9, [R1+0x124] ;  /* 0x0001240001097983 */ /* 0x000f620000100800 */
[----:B------:R-:W-:-:S03]  /*81c0*/  SHF.R.S32.HI R0, RZ, 0x1f, R2 ;  /* 0x0000001fff007819 */ /* 0x000fc60000011402 */
[----:B------:R0:W-:Y:S04]  /*81d0*/  STL [R1+0xe38], R16 ;  /* 0x000e381001007387 */ /* 0x0001e80000100800 */
[----:B------:R-:W-:Y:S04]  /*81e0*/  STL [R1+0x158], R0 ;  /* 0x0001580001007387 */ /* 0x000fe80000100800 */
[----:B------:R1:W-:Y:S01]  /*81f0*/  STL [R1+0xe4c], R15 ;  /* 0x000e4c0f01007387 */ /* 0x0003e20000100800 */
[----:B0-----:R-:W-:-:S05]  /*8200*/  IMAD.X R16, R14, 0x1, R6, P5 ;  /* 0x000000010e107824 */ /* 0x001fca00028e0606 */
[----:B------:R0:W-:Y:S01]  /*8210*/  STL [R1+0xe40], R16 ;  /* 0x000e401001007387 */ /* 0x0001e20000100800 */
[----:B-1----:R-:W-:-:S05]  /*8220*/  IADD3 R15, P5, PT, R2, R10, RZ ;  /* 0x0000000a020f7210 */ /* 0x002fca0007fbe0ff */
[----:B------:R1:W-:Y:S01]  /*8230*/  STL [R1+0xe54], R15 ;  /* 0x000e540f01007387 */ /* 0x0003e20000100800 */
[----:B0-----:R-:W-:Y:S01]  /*8240*/  IMAD.X R16, R14, 0x1, R4, P6 ;  /* 0x000000010e107824 */ /* 0x001fe200030e0604 */
[----:B------:R-:W-:-:S04]  /*8250*/  IADD3 R14, P6, PT, R2, R12, RZ ;  /* 0x0000000c020e7210 */ /* 0x000fc80007fde0ff */
[----:B------:R-:W-:Y:S01]  /*8260*/  STL [R1+0xe48], R16 ;  /* 0x000e481001007387 */ /* 0x000fe20000100800 */
[----:B-1----:R-:W-:Y:S01]  /*8270*/  IMAD.X R15, R0, 0x1, R11, P5 ;  /* 0x00000001000f7824 */ /* 0x002fe200028e060b */
[----:B------:R-:W-:Y:S02]  /*8280*/  IADD3 R2, P5, PT, R2, R8, RZ ;  /* 0x0000000802027210 */ /* 0x000fe40007fbe0ff */
[----:B------:R-:W-:Y:S04]  /*8290*/  STL [R1+0xe5c], R14 ;  /* 0x000e5c0e01007387 */ /* 0x000fe80000100800 */
[----:B------:R-:W-:Y:S04]  /*82a0*/  STL [R1+0xe50], R15 ;  /* 0x000e500f01007387 */ /* 0x000fe80000100800 */
[----:B------:R0:W-:Y:S04]  /*82b0*/  STL [R1+0xe64], R2 ;  /* 0x000e640201007387 */ /* 0x0001e80000100800 */
[----:B0-----:R-:W5:Y:S01]  /*82c0*/  LDL R2, [R1+0x120] ;  /* 0x0001200001027983 */ /* 0x001f620000100800 */
[----:B------:R-:W-:Y:S01]  /*82d0*/  IMAD.X R16, R0, 0x1, R6, P6 ;  /* 0x0000000100107824 */ /* 0x000fe200030e0606 */
[----:B--2---:R-:W-:-:S02]  /*82e0*/  SHF.R.S32.HI R14, RZ, 0x1f, R13 ;  /* 0x0000001fff0e7819 */ /* 0x004fc4000001140d */
[C---:B------:R-:W-:Y:S02]  /*82f0*/  IADD3 R15, P6, PT, R13.reuse, R10, RZ ;  /* 0x0000000a0d0f7210 */ /* 0x040fe40007fde0ff */
[----:B------:R0:W-:Y:S04]  /*8300*/  STL [R1+0xe58], R16 ;  /* 0x000e581001007387 */ /* 0x0001e80000100800 */
[----:B------:R-:W-:Y:S04]  /*8310*/  STL [R1+0x15c], R14 ;  /* 0x00015c0e01007387 */ /* 0x000fe80000100800 */
[----:B------:R1:W-:Y:S01]  /*8320*/  STL [R1+0xe6c], R15 ;  /* 0x000e6c0f01007387 */ /* 0x0003e20000100800 */
[----:B0-----:R-:W-:Y:S01]  /*8330*/  IMAD.X R16, R0, 0x1, R4, P5 ;  /* 0x0000000100107824 */ /* 0x001fe200028e0604 */
[----:B-1----:R-:W-:-:S04]  /*8340*/  IADD3 R15, P5, PT, R13, R12, RZ ;  /* 0x0000000c0d0f7210 */ /* 0x002fc80007fbe0ff */
[----:B------:R0:W-:Y:S04]  /*8350*/  STL [R1+0xe60], R16 ;  /* 0x000e601001007387 */ /* 0x0001e80000100800 */
[----:B------:R1:W-:Y:S01]  /*8360*/  STL [R1+0xe74], R15 ;  /* 0x000e740f01007387 */ /* 0x0003e20000100800 */
[----:B0-----:R-:W-:Y:S01]  /*8370*/  IMAD.X R16, R14, 0x1, R11, P6 ;  /* 0x000000010e107824 */ /* 0x001fe200030e060b */
[----:B-1----:R-:W-:Y:S02]  /*8380*/  IADD3 R15, P6, PT, R13, R8, RZ ;  /* 0x000000080d0f7210 */ /* 0x002fe40007fde0ff */
[----:B------:R-:W2:Y:S01]  /*8390*/  LDL R13, [R1+0x11c] ;  /* 0x00011c00010d7983 */ /* 0x000ea20000100800 */
[----:B---3--:R-:W-:-:S03]  /*83a0*/  SHF.R.S32.HI R0, RZ, 0x1f, R5 ;  /* 0x0000001fff007819 */ /* 0x008fc60000011405 */
        /* <DEDUP_REMOVED lines=9> */
[----:B------:R0:W-:Y:S01]  /*8440*/  STL [R1+0xe78], R16 ;  /* 0x000e781001007387 */ /* 0x0001e20000100800 */
[C---:B-1----:R-:W-:Y:S01]  /*8450*/  IMAD.X R15, R0.reuse, 0x1, R11, P5 ;  /* 0x00000001000f7824 */ /* 0x042fe200028e060b */
[----:B------:R-:W-:Y:S02]  /*8460*/  IADD3 R5, P5, PT, R5, R8, RZ ;  /* 0x0000000805057210 */ /* 0x000fe40007fbe0ff */
[----:B------:R-:W-:Y:S04]  /*8470*/  STL [R1+0xe8c], R14 ;  /* 0x000e8c0e01007387 */ /* 0x000fe80000100800 */
[----:B------:R-:W-:Y:S01]  /*8480*/  STL [R1+0xe80], R15 ;  /* 0x000e800f01007387 */ /* 0x000fe20000100800 */
[----:B0-----:R-:W-:-:S03]  /*8490*/  IMAD.X R16, R0, 0x1, R6, P6 ;  /* 0x0000000100107824 */ /* 0x001fc600030e0606 */
[----:B------:R0:W-:Y:S04]  /*84a0*/  STL [R1+0xe94], R5 ;  /* 0x000e940501007387 */ /* 0x0001e80000100800 */
[----:B0-----:R-:W3:Y:S04]  /*84b0*/  LDL R5, [R1+0x118] ;  /* 0x0001180001057983 */ /* 0x001ee80000100800 */
[----:B------:R0:W-:Y:S02]  /*84c0*/  STL [R1+0xe88], R16 ;  /* 0x000e881001007387 */ /* 0x0001e40000100800 */
[----:B0-----:R-:W-:Y:S01]  /*84d0*/  IMAD.X R16, R0, 0x1, R4, P5 ;  /* 0x0000000100107824 */ /* 0x001fe200028e0604 */
[----:B----4-:R-:W-:-:S02]  /*84e0*/  SHF.R.S32.HI R14, RZ, 0x1f, R7 ;  /* 0x0000001fff0e7819 */ /* 0x010fc40000011407 */
[----:B------:R-:W-:-:S03]  /*84f0*/  IADD3 R15, P6, PT, R7, R10, RZ ;  /* 0x0000000a070f7210 */ /* 0x000fc60007fde0ff */
[----:B------:R-:W-:Y:S04]  /*8500*/  STL [R1+0x164], R14 ;  /* 0x0001640e01007387 */ /* 0x000fe80000100800 */
[----:B------:R0:W-:Y:S04]  /*8510*/  STL [R1+0xe9c], R15 ;  /* 0x000e9c0f01007387 */ /* 0x0001e80000100800 */
[----:B------:R1:W-:Y:S01]  /*8520*/  STL [R1+0xe90], R16 ;  /* 0x000e901001007387 */ /* 0x0003e20000100800 */
[----:B0-----:R-:W-:Y:S01]  /*8530*/  IADD3 R15, P5, PT, R7, R12, RZ ;  /* 0x0000000c070f7210 */ /* 0x001fe20007fbe0ff */
[----:B-1----:R-:W-:-:S04]  /*8540*/  IMAD.X R16, R14, 0x1, R11, P6 ;  /* 0x000000010e107824 */ /* 0x002fc800030e060b */
[----:B------:R0:W-:Y:S02]  /*8550*/  STL [R1+0xea4], R15 ;  /* 0x000ea40f01007387 */ /* 0x0001e40000100800 */
[----:B0-----:R-:W-:Y:S02]  /*8560*/  IADD3 R15, P6, PT, R7, R8, RZ ;  /* 0x00000008070f7210 */ /* 0x001fe40007fde0ff */
[----:B------:R-:W4:Y:S01]  /*8570*/  LDL R7, [R1+0x114] ;  /* 0x0001140001077983 */ /* 0x000f220000100800 */
[----:B-----5:R-:W-:-:S03]  /*8580*/  SHF.R.S32.HI R0, RZ, 0x1f, R9 ;  /* 0x0000001fff007819 */ /* 0x020fc60000011409 */
        /* <DEDUP_REMOVED lines=10> */
[C---:B-1----:R-:W-:Y:S01]  /*8630*/  IMAD.X R15, R0.reuse, 0x1, R11, P5 ;  /* 0x00000001000f7824 */ /* 0x042fe200028e060b */
[----:B------:R-:W-:Y:S02]  /*8640*/  IADD3 R9, P5, PT, R9, R8, RZ ;  /* 0x0000000809097210 */ /* 0x000fe40007fbe0ff */
[----:B------:R-:W-:Y:S04]  /*8650*/  STL [R1+0xebc], R14 ;  /* 0x000ebc0e01007387 */ /* 0x000fe80000100800 */
[----:B------:R-:W-:Y:S04]  /*8660*/  STL [R1+0xeb0], R15 ;  /* 0x000eb00f01007387 */ /* 0x000fe80000100800 */
[----:B------:R0:W-:Y:S04]  /*8670*/  STL [R1+0xec4], R9 ;  /* 0x000ec40901007387 */ /* 0x0001e80000100800 */
[----:B0-----:R-:W5:Y:S01]  /*8680*/  LDL R9, [R1+0x110] ;  /* 0x0001100001097983 */ /* 0x001f620000100800 */
[----:B------:R-:W-:Y:S01]  /*8690*/  IMAD.X R16, R0, 0x1, R6, P6 ;  /* 0x0000000100107824 */ /* 0x000fe200030e0606 */
[----:B------:R-:W-:-:S02]  /*86a0*/  SHF.R.S32.HI R14, RZ, 0x1f, R2 ;  /* 0x0000001fff0e7819 */ /* 0x000fc40000011402 */
[----:B------:R-:W-:Y:S02]  /*86b0*/  IADD3 R15, P6, PT, R2, R10, RZ ;  /* 0x0000000a020f7210 */ /* 0x000fe40007fde0ff */
        /* <DEDUP_REMOVED lines=9> */
[----:B------:R-:W5:Y:S01]  /*8750*/  LDL R2, [R1+0x10c] ;  /* 0x00010c0001027983 */ /* 0x000f620000100800 */
[----:B--2---:R-:W-:-:S03]  /*8760*/  SHF.R.S32.HI R0, RZ, 0x1f, R13 ;  /* 0x0000001fff007819 */ /* 0x004fc6000001140d */
        /* <DEDUP_REMOVED lines=15> */
[----:B0-----:R-:W2:Y:S01]  /*8860*/  LDL R13, [R1+0x108] ;  /* 0x00010800010d7983 */ /* 0x001ea20000100800 */
[----:B------:R-:W-:Y:S01]  /*8870*/  IMAD.X R16, R0, 0x1, R6, P6 ;  /* 0x0000000100107824 */ /* 0x000fe200030e0606 */
[----:B---3--:R-:W-:-:S02]  /*8880*/  SHF.R.S32.HI R14, RZ, 0x1f, R5 ;  /* 0x0000001fff0e7819 */ /* 0x008fc40000011405 */
[----:B------:R-:W-:Y:S02]  /*8890*/  IADD3 R15, P6, PT, R5, R10, RZ ;  /* 0x0000000a050f7210 */ /* 0x000fe40007fde0ff */
[----:B------:R0:W-:Y:S04]  /*88a0*/  STL [R1+0xee8], R16 ;  /* 0x000ee81001007387 */ /* 0x0001e80000100800 */
[----:B------:R-:W-:Y:S04]  /*88b0*/  STL [R1+0x174], R14 ;  /* 0x0001740e01007387 */ /* 0x000fe80000100800 */
[----:B------:R1:W-:Y:S01]  /*88c0*/  STL [R1+0xefc], R15 ;  /* 0x000efc0f01007387 */ /* 0x0003e20000100800 */
[----:B0-----:R-:W-:-:S05]  /*88d0*/  IMAD.X R16, R0, 0x1, R4, P5 ;  /* 0x0000000100107824 */ /* 0x001fca00028e0604 */
[----:B------:R0:W-:Y:S01]  /*88e0*/  STL [R1+0xef0], R16 ;  /* 0x000ef01001007387 */ /* 0x0001e20000100800 */
[----:B-1----:R-:W-:-:S05]  /*88f0*/  IADD3 R15, P5, PT, R5, R12, RZ ;  /* 0x0000000c050f7210 */ /* 0x002fca0007fbe0ff */
[----:B------:R1:W-:Y:S01]  /*8900*/  STL [R1+0xf04], R15 ;  /* 0x000f040f01007387 */ /* 0x0003e20000100800 */
[C---:B0-----:R-:W-:Y:S01]  /*8910*/  IMAD.X R16, R14.reuse, 0x1, R11, P6 ;  /* 0x000000010e107824 */ /* 0x041fe200030e060b */
[----:B-1----:R-:W-:Y:S02]  /*8920*/  IADD3 R15, P6, PT, R5, R8, RZ ;  /* 0x00000008050f7210 */ /* 0x002fe40007fde0ff */
[----:B------:R-:W3:Y:S04]  /*8930*/  LDL R5, [R1+0x104] ;  /* 0x0001040001057983 */ /* 0x000ee80000100800 */
[----:B------:R0:W-:Y:S02]  /*8940*/  STL [R1+0xef8], R16 ;  /* 0x000ef81001007387 */ /* 0x0001e40000100800 */
[----:B0-----:R-:W-:Y:S01]  /*8950*/  IMAD.X R16, R14, 0x1, R6, P5 ;  /* 0x000000010e107824 */ /* 0x001fe200028e0606 */
[----:B----4-:R-:W-:-:S05]  /*8960*/  SHF.R.S32.HI R0, RZ, 0x1f, R7 ;  /* 0x0000001fff007819 */ /* 0x010fca0000011407 */
[----:B------:R-:W-:Y:S04]  /*8970*/  STL [R1+0x178], R0 ;  /* 0x0001780001007387 */ /* 0x000fe80000100800 */
[----:B------:R0:W-:Y:S04]  /*8980*/  STL [R1+0xf0c], R15 ;  /* 0x000f0c0f01007387 */ /* 0x0001e80000100800 */
[----:B------:R1:W-:Y:S01]  /*8990*/  STL [R1+0xf00], R16 ;  /* 0x000f001001007387 */ /* 0x0003e20000100800 */
[C---:B0-----:R-:W-:Y:S01]  /*89a0*/  IADD3 R15, P5, PT, R7.reuse, R10, RZ ;  /* 0x0000000a070f7210 */ /* 0x041fe20007fbe0ff */
[----:B-1----:R-:W-:Y:S01]  /*89b0*/  IMAD.X R16, R14, 0x1, R4, P6 ;  /* 0x000000010e107824 */ /* 0x002fe200030e0604 */
[----:B------:R-:W-:-:S03]  /*89c0*/  IADD3 R14, P6, PT, R7, R12, RZ ;  /* 0x0000000c070e7210 */ /* 0x000fc60007fde0ff */
[----:B------:R0:W-:Y:S04]  /*89d0*/  STL [R1+0xf14], R15 ;  /* 0x000f140f01007387 */ /* 0x0001e80000100800 */
[----:B------:R1:W-:Y:S01]  /*89e0*/  STL [R1+0xf08], R16 ;  /* 0x000f081001007387 */ /* 0x0003e20000100800 */
[C---:B0-----:R-:W-:Y:S01]  /*89f0*/  IMAD.X R15, R0.reuse, 0x1, R11, P5 ;  /* 0x00000001000f7824 */ /* 0x041fe200028e060b */
[----:B------:R-:W-:Y:S02]  /*8a00*/  IADD3 R7, P5, PT, R7, R8, RZ ;  /* 0x0000000807077210 */ /* 0x000fe40007fbe0ff */
[----:B------:R-:W-:Y:S04]  /*8a10*/  STL [R1+0xf1c], R14 ;  /* 0x000f1c0e01007387 */ /* 0x000fe80000100800 */
[----:B------:R-:W-:Y:S04]  /*8a20*/  STL [R1+0xf10], R15 ;  /* 0x000f100f01007387 */ /* 0x000fe80000100800 */
[----:B------:R0:W-:Y:S01]  /*8a30*/  STL [R1+0xf24], R7 ;  /* 0x000f240701007387 */ /* 0x0001e20000100800 */
[----:B-1----:R-:W-:-:S03]  /*8a40*/  IMAD.X R16, R0, 0x1, R6, P6 ;  /* 0x0000000100107824 */ /* 0x002fc600030e0606 */
[----:B0-----:R-:W4:Y:S01]  /*8a50*/  LDL R7, [R1+0x100] ;  /* 0x0001000001077983 */ /* 0x001f220000100800 */
[----:B-----5:R-:W-:Y:S02]  /*8a60*/  SHF.R.S32.HI R14, RZ, 0x1f, R9 ;  /* 0x0000001fff0e7819 */ /* 0x020fe40000011409 */
[C---:B------:R-:W-:Y:S01]  /*8a70*/  IADD3 R15, P6, PT, R9.reuse, R10, RZ ;  /* 0x0000000a090f7210 */ /* 0x040fe20007fde0ff */
        /* <DEDUP_REMOVED lines=669> */
[----:B------:R-:W4:Y:S04]  /*b450*/  LDL R7, [R1+0x4c] ;  /* 0x00004c0001077983 */ /* 0x000f280000100800 */
[----:B------:R0:W-:Y:S01]  /*b460*/  STL [R1+0x1348], R16 ;  /* 0x0013481001007387 */ /* 0x0001e20000100800 */
[----:B-----5:R-:W-:-:S05]  /*b470*/  SHF.R.S32.HI R0, RZ, 0x1f, R9 ;  /* 0x0000001fff007819 */ /* 0x020fca0000011409 */
[----:B------:R-:W-:Y:S01]  /*b480*/  STL [R1+0x230], R0 ;  /* 0x0002300001007387 */ /* 0x000fe20000100800 */
[----:B0-----:R-:W-:-:S03]  /*b490*/  IMAD.X R16, R14, 0x1, R6, P5 ;  /* 0x000000010e107824 */ /* 0x001fc600028e0606 */
[----:B------:R0:W-:Y:S04]  /*b4a0*/  STL [R1+0x135c], R15 ;  /* 0x00135c0f01007387 */ /* 0x0001e80000100800 */
[----:B------:R1:W-:Y:S01]  /*b4b0*/  STL [R1+0x1350], R16 ;  /* 0x0013501001007387 */ /* 0x0003e20000100800 */
[C---:B0-----:R-:W-:Y:S01]  /*b4c0*/  IADD3 R15, P5, PT, R9.reuse, R10, RZ ;  /* 0x0000000a090f7210 */ /* 0x041fe20007fbe0ff */
[----:B-1----:R-:W-:Y:S01]  /*b4d0*/  IMAD.X R16, R14, 0x1, R4, P6 ;  /* 0x000000010e107824 */ /* 0x002fe200030e0604 */
[----:B------:R-:W-:-:S03]  /*b4e0*/  IADD3 R14, P6, PT, R9, R12, RZ ;  /* 0x0000000c090e7210 */ /* 0x000fc60007fde0ff */
[----:B------:R0:W-:Y:S04]  /*b4f0*/  STL [R1+0x1364], R15 ;  /* 0x0013640f01007387 */ /* 0x0001e80000100800 */
[----:B------:R-:W-:Y:S01]  /*b500*/  STL [R1+0x1358], R16 ;  /* 0x0013581001007387 */ /* 0x000fe20000100800 */
[C---:B0-----:R-:W-:Y:S01]  /*b510*/  IMAD.X R15, R0.reuse, 0x1, R11, P5 ;  /* 0x00000001000f7824 */ /* 0x041fe200028e060b */
        /* <DEDUP_REMOVED lines=65> */
[----:B0-----:R-:W4:Y:S04]  /*b930*/  LDL R7, [R1+0x38] ;  /* 0x0000380001077983 */ /* 0x001f280000100800 */
[----:B------:R0:W-:Y:S01]  /*b940*/  STL [R1+0x13c8], R16 ;  /* 0x0013c81001007387 */ /* 0x0001e20000100800 */
[----:B-----5:R-:W-:Y:S02]  /*b950*/  SHF.R.S32.HI R14, RZ, 0x1f, R9 ;  /* 0x0000001fff0e7819 */ /* 0x020fe40000011409 */
[----:B------:R-:W-:-:S03]  /*b960*/  IADD3 R15, P6, PT, R9, R10, RZ ;  /* 0x0000000a090f7210 */ /* 0x000fc60007fde0ff */
[----:B------:R-:W-:Y:S01]  /*b970*/  STL [R1+0x244], R14 ;  /* 0x0002440e01007387 */ /* 0x000fe20000100800 */
[----:B0-----:R-:W-:-:S03]  /*b980*/  IMAD.X R16, R0, 0x1, R4, P5 ;  /* 0x0000000100107824 */ /* 0x001fc600028e0604 */
[----:B------:R0:W-:Y:S04]  /*b990*/  STL [R1+0x13dc], R15 ;  /* 0x0013dc0f01007387 */ /* 0x0001e80000100800 */
[----:B------:R1:W-:Y:S01]  /*b9a0*/  STL [R1+0x13d0], R16 ;  /* 0x0013d01001007387 */ /* 0x0003e20000100800 */
[----:B0-----:R-:W-:Y:S01]  /*b9b0*/  IADD3 R15, P5, PT, R9, R12, RZ ;  /* 0x0000000c090f7210 */ /* 0x001fe20007fbe0ff */
[----:B-1----:R-:W-:-:S04]  /*b9c0*/  IMAD.X R16, R14, 0x1, R11, P6 ;  /* 0x000000010e107824 */ /* 0x002fc800030e060b */
[----:B------:R0:W-:Y:S02]  /*b9d0*/  STL [R1+0x13e4], R15 ;  /* 0x0013e40f01007387 */ /* 0x0001e40000100800 */
[----:B0-----:R-:W-:Y:S02]  /*b9e0*/  IADD3 R15, P6, PT, R9, R8, RZ ;  /* 0x00000008090f7210 */ /* 0x001fe40007fde0ff */
        /* <DEDUP_REMOVED lines=95> */
[C---:B0-----:R-:W-:Y:S02]  /*bfe0*/  IMAD.X R16, R14.reuse, 0x1, R6, P5 ;  /* 0x000000010e107824 */ /* 0x041fe400028e0606 */
[----:B------:R-:W-:Y:S01]  /*bff0*/  IMAD.X R14, R14, 0x1, R4, P6 ;  /* 0x000000010e0e7824 */ /* 0x000fe200030e0604 */
[----:B-1----:R-:W-:-:S02]  /*c000*/  IADD3 R15, P5, PT, R13, R10, RZ ;  /* 0x0000000a0d0f7210 */ /* 0x002fc40007fbe0ff */
[----:B------:R0:W-:Y:S04]  /*c010*/  STL [R1+0x1470], R16 ;  /* 0x0014701001007387 */ /* 0x0001e80000100800 */
[----:B------:R1:W-:Y:S04]  /*c020*/  STL [R1+0x1484], R15 ;  /* 0x0014840f01007387 */ /* 0x0003e80000100800 */
[----:B------:R2:W-:Y:S01]  /*c030*/  STL [R1+0x1478], R14 ;  /* 0x0014780e01007387 */ /* 0x0005e20000100800 */
[----:B0-----:R-:W-:Y:S01]  /*c040*/  IADD3 R16, P6, PT, R13, R12, RZ ;  /* 0x0000000c0d107210 */ /* 0x001fe20007fde0ff */
[----:B-1----:R-:W-:-:S04]  /*c050*/  IMAD.X R15, R0, 0x1, R11, P5 ;  /* 0x00000001000f7824 */ /* 0x002fc800028e060b */
[----:B------:R-:W-:Y:S01]  /*c060*/  STL [R1+0x148c], R16 ;  /* 0x00148c1001007387 */ /* 0x000fe20000100800 */
[----:B--2---:R-:W-:-:S03]  /*c070*/  IADD3 R14, P5, PT, R13, R8, RZ ;  /* 0x000000080d0e7210 */ /* 0x004fc60007fbe0ff */
[----:B------:R0:W-:Y:S04]  /*c080*/  STL [R1+0x1480], R15 ;  /* 0x0014800f01007387 */ /* 0x0001e80000100800 */
[----:B------:R1:W-:Y:S04]  /*c090*/  STL [R1+0x1494], R14 ;  /* 0x0014940e01007387 */ /* 0x0003e80000100800 */
[----:B0-----:R-:W2:Y:S01]  /*c0a0*/  LDL R15, [R1+0x18] ;  /* 0x00001800010f7983 */ /* 0x001ea20000100800 */
[----:B------:R-:W-:-:S05]  /*c0b0*/  IMAD.X R16, R0, 0x1, R6, P6 ;  /* 0x0000000100107824 */ /* 0x000fca00030e0606 */
[----:B------:R0:W-:Y:S01]  /*c0c0*/  STL [R1+0x1488], R16 ;  /* 0x0014881001007387 */ /* 0x0001e20000100800 */
[----:B---3--:R-:W-:Y:S02]  /*c0d0*/  SHF.R.S32.HI R13, RZ, 0x1f, R5 ;  /* 0x0000001fff0d7819 */ /* 0x008fe40000011405 */
[----:B-1----:R-:W-:-:S03]  /*c0e0*/  IADD3 R14, P6, PT, R5, R10, RZ ;  /* 0x0000000a050e7210 */ /* 0x002fc60007fde0ff */
[----:B------:R-:W-:Y:S01]  /*c0f0*/  STL [R1+0x264], R13 ;  /* 0x0002640d01007387 */ /* 0x000fe20000100800 */
[----:B0-----:R-:W-:-:S03]  /*c100*/  IMAD.X R16, R0, 0x1, R4, P5 ;  /* 0x0000000100107824 */ /* 0x001fc600028e0604 */
[----:B------:R0:W-:Y:S04]  /*c110*/  STL [R1+0x149c], R14 ;  /* 0x00149c0e01007387 */ /* 0x0001e80000100800 */
[----:B------:R1:W-:Y:S01]  /*c120*/  STL [R1+0x1490], R16 ;  /* 0x0014901001007387 */ /* 0x0003e20000100800 */
[----:B0-----:R-:W-:Y:S01]  /*c130*/  IADD3 R14, P5, PT, R5, R12, RZ ;  /* 0x0000000c050e7210 */ /* 0x001fe20007fbe0ff */
[----:B-1----:R-:W-:Y:S01]  /*c140*/  IMAD.X R16, R13, 0x1, R11, P6 ;  /* 0x000000010d107824 */ /* 0x002fe200030e060b */
[----:B------:R-:W-:-:S03]  /*c150*/  IADD3 R5, P6, PT, R5, R8, RZ ;  /* 0x0000000805057210 */ /* 0x000fc60007fde0ff */
[----:B------:R0:W-:Y:S04]  /*c160*/  STL [R1+0x14a4], R14 ;  /* 0x0014a40e01007387 */ /* 0x0001e80000100800 */
[----:B------:R-:W-:Y:S01]  /*c170*/  STL [R1+0x1498], R16 ;  /* 0x0014981001007387 */ /* 0x000fe20000100800 */
[C---:B0-----:R-:W-:Y:S02]  /*c180*/  IMAD.X R14, R13.reuse, 0x1, R6, P5 ;  /* 0x000000010d0e7824 */ /* 0x041fe400028e0606 */
[----:B------:R-:W-:Y:S01]  /*c190*/  IMAD.X R13, R13, 0x1, R4, P6 ;  /* 0x000000010d0d7824 */ /* 0x000fe200030e0604 */
[----:B----4-:R-:W-:-:S05]  /*c1a0*/  SHF.R.S32.HI R0, RZ, 0x1f, R7 ;  /* 0x0000001fff007819 */ /* 0x010fca0000011407 */
[----:B------:R-:W-:Y:S04]  /*c1b0*/  STL [R1+0x268], R0 ;  /* 0x0002680001007387 */ /* 0x000fe80000100800 */
[----:B------:R0:W-:Y:S04]  /*c1c0*/  STL [R1+0x14ac], R5 ;  /* 0x0014ac0501007387 */ /* 0x0001e80000100800 */
[----:B0-----:R-:W3:Y:S04]  /*c1d0*/  LDL R5, [R1+0x14] ;  /* 0x0000140001057983 */ /* 0x001ee80000100800 */
[----:B------:R0:W-:Y:S01]  /*c1e0*/  STL [R1+0x14a0], R14 ;  /* 0x0014a00e01007387 */ /* 0x0001e20000100800 */
[----:B------:R-:W-:-:S02]  /*c1f0*/  IADD3 R16, P6, PT, R7, R12, RZ ;  /* 0x0000000c07107210 */ /* 0x000fc40007fde0ff */
[----:B0-----:R-:W-:-:S05]  /*c200*/  IADD3 R14, P5, PT, R7, R10, RZ ;  /* 0x0000000a070e7210 */ /* 0x001fca0007fbe0ff */
[----:B------:R0:W-:Y:S04]  /*c210*/  STL [R1+0x14b4], R14 ;  /* 0x0014b40e01007387 */ /* 0x0001e80000100800 */
[----:B------:R1:W-:Y:S01]  /*c220*/  STL [R1+0x14a8], R13 ;  /* 0x0014a80d01007387 */ /* 0x0003e20000100800 */
[----:B0-----:R-:W-:-:S03]  /*c230*/  IMAD.X R14, R0, 0x1, R11, P5 ;  /* 0x00000001000e7824 */ /* 0x001fc600028e060b */
[----:B------:R-:W-:Y:S01]  /*c240*/  STL [R1+0x14bc], R16 ;  /* 0x0014bc1001007387 */ /* 0x000fe20000100800 */
[----:B-1----:R-:W-:-:S03]  /*c250*/  IADD3 R13, P5, PT, R7, R8, RZ ;  /* 0x00000008070d7210 */ /* 0x002fc60007fbe0ff */
[----:B------:R0:W-:Y:S04]  /*c260*/  STL [R1+0x14b0], R14 ;  /* 0x0014b00e01007387 */ /* 0x0001e80000100800 */
[----:B------:R1:W-:Y:S01]  /*c270*/  STL [R1+0x14c4], R13 ;  /* 0x0014c40d01007387 */ /* 0x0003e20000100800 */
[C---:B0-----:R-:W-:Y:S01]  /*c280*/  IMAD.X R14, R0.reuse, 0x1, R6, P6 ;  /* 0x00000001000e7824 */ /* 0x041fe200030e0606 */
[----:B-----5:R-:W-:Y:S02]  /*c290*/  SHF.R.S32.HI R7, RZ, 0x1f, R9 ;  /* 0x0000001fff077819 */ /* 0x020fe40000011409 */
[C---:B-1----:R-:W-:Y:S02]  /*c2a0*/  IADD3 R13, P6, PT, R9.reuse, R10, RZ ;  /* 0x0000000a090d7210 */ /* 0x042fe40007fde0ff */
[----:B------:R0:W-:Y:S04]  /*c2b0*/  STL [R1+0x14b8], R14 ;  /* 0x0014b80e01007387 */ /* 0x0001e80000100800 */
[----:B------:R-:W-:Y:S04]  /*c2c0*/  STL [R1+0x26c], R7 ;  /* 0x00026c0701007387 */ /* 0x000fe80000100800 */
[----:B------:R1:W-:Y:S04]  /*c2d0*/  STL [R1+0x14cc], R13 ;  /* 0x0014cc0d01007387 */ /* 0x0003e80000100800 */
[----:B0-----:R-:W4:Y:S01]  /*c2e0*/  LDL R14, [R1+0x10] ;  /* 0x00001000010e7983 */ /* 0x001f220000100800 */
[----:B------:R-:W-:Y:S01]  /*c2f0*/  IMAD.X R0, R0, 0x1, R4, P5 ;  /* 0x0000000100007824 */ /* 0x000fe200028e0604 */
[----:B-1----:R-:W-:-:S04]  /*c300*/  IADD3 R13, P5, PT, R9, R12, RZ ;  /* 0x0000000c090d7210 */ /* 0x002fc80007fbe0ff */
[----:B------:R-:W-:Y:S01]  /*c310*/  STL [R1+0x14c0], R0 ;  /* 0x0014c00001007387 */ /* 0x000fe20000100800 */
[----:B------:R-:W-:-:S03]  /*c320*/  IMAD.X R16, R7, 0x1, R11, P6 ;  /* 0x0000000107107824 */ /* 0x000fc600030e060b */
[----:B------:R0:W-:Y:S02]  /*c330*/  STL [R1+0x14d4], R13 ;  /* 0x0014d40d01007387 */ /* 0x0001e40000100800 */
[----:B0-----:R-:W-:Y:S02]  /*c340*/  IADD3 R13, P6, PT, R9, R8, RZ ;  /* 0x00000008090d7210 */ /* 0x001fe40007fde0ff */
[----:B------:R-:W5:Y:S01]  /*c350*/  LDL R9, [R1+0xc] ;  /* 0x00000c0001097983 */ /* 0x000f620000100800 */
[----:B------:R-:W-:-:S03]  /*c360*/  SHF.R.S32.HI R0, RZ, 0x1f, R2 ;  /* 0x0000001fff007819 */ /* 0x000fc60000011402 */
[----:B------:R0:W-:Y:S04]  /*c370*/  STL [R1+0x14c8], R16 ;  /* 0x0014c81001007387 */ /* 0x0001e80000100800 */
[----:B------:R-:W-:Y:S04]  /*c380*/  STL [R1+0x270], R0 ;  /* 0x0002700001007387 */ /* 0x000fe80000100800 */
[----:B------:R1:W-:Y:S01]  /*c390*/  STL [R1+0x14dc], R13 ;  /* 0x0014dc0d01007387 */ /* 0x0003e20000100800 */
[----:B0-----:R-:W-:Y:S01]  /*c3a0*/  IMAD.X R16, R7, 0x1, R6, P5 ;  /* 0x0000000107107824 */ /* 0x001fe200028e0606 */
[----:B-1----:R-:W-:-:S04]  /*c3b0*/  IADD3 R13, P5, PT, R2, R10, RZ ;  /* 0x0000000a020d7210 */ /* 0x002fc80007fbe0ff */
[----:B------:R0:W-:Y:S04]  /*c3c0*/  STL [R1+0x14d0], R16 ;  /* 0x0014d01001007387 */ /* 0x0001e80000100800 */
[----:B------:R1:W-:Y:S01]  /*c3d0*/  STL [R1+0x14e4], R13 ;  /* 0x0014e40d01007387 */ /* 0x0003e20000100800 */
[----:B0-----:R-:W-:Y:S02]  /*c3e0*/  IMAD.X R16, R7, 0x1, R4, P6 ;  /* 0x0000000107107824 */ /* 0x001fe400030e0604 */
[----:B------:R-:W-:Y:S01]  /*c3f0*/  IMAD.X R7, R0, 0x1, R11, P5 ;  /* 0x0000000100077824 */ /* 0x000fe200028e060b */
[C---:B-1----:R-:W-:Y:S02]  /*c400*/  IADD3 R13, P6, PT, R2.reuse, R12, RZ ;  /* 0x0000000c020d7210 */ /* 0x042fe40007fde0ff */
[----:B------:R-:W-:Y:S01]  /*c410*/  IADD3 R2, P5, PT, R2, R8, RZ ;  /* 0x0000000802027210 */ /* 0x000fe20007fbe0ff */
[----:B------:R-:W-:Y:S04]  /*c420*/  STL [R1+0x14d8], R16 ;  /* 0x0014d81001007387 */ /* 0x000fe80000100800 */
[----:B------:R-:W-:Y:S04]  /*c430*/  STL [R1+0x14ec], R13 ;  /* 0x0014ec0d01007387 */ /* 0x000fe80000100800 */
[----:B------:R-:W-:Y:S04]  /*c440*/  STL [R1+0x14e0], R7 ;  /* 0x0014e00701007387 */ /* 0x000fe80000100800 */
[----:B------:R0:W-:Y:S04]  /*c450*/  STL [R1+0x14f4], R2 ;  /* 0x0014f40201007387 */ /* 0x0001e80000100800 */
[----:B0-----:R-:W5:Y:S01]  /*c460*/  LDL R2, [R1+0x8] ;  /* 0x0000080001027983 */ /* 0x001f620000100800 */
[----:B------:R-:W-:Y:S01]  /*c470*/  IMAD.X R16, R0, 0x1, R6, P6 ;  /* 0x0000000100107824 */ /* 0x000fe200030e0606 */
[----:B--2---:R-:W-:-:S02]  /*c480*/  SHF.R.S32.HI R13, RZ, 0x1f, R15 ;  /* 0x0000001fff0d7819 */ /* 0x004fc4000001140f */
[C---:B------:R-:W-:Y:S02]  /*c490*/  IADD3 R7, P6, PT, R15.reuse, R10, RZ ;  /* 0x0000000a0f077210 */ /* 0x040fe40007fde0ff */
[----:B------:R-:W-:Y:S04]  /*c4a0*/  STL [R1+0x14e8], R16 ;  /* 0x0014e81001007387 */ /* 0x000fe80000100800 */
[----:B------:R-:W-:Y:S04]  /*c4b0*/  STL [R1+0x274], R13 ;  /* 0x0002740d01007387 */ /* 0x000fe80000100800 */
[----:B------:R0:W-:Y:S04]  /*c4c0*/  STL [R1+0x14fc], R7 ;  /* 0x0014fc0701007387 */ /* 0x0001e80000100800 */
[----:B0-----:R-:W2:Y:S01]  /*c4d0*/  LDL R7, [R1+0x4] ;  /* 0x0000040001077983 */ /* 0x001ea20000100800 */
[----:B------:R-:W-:Y:S01]  /*c4e0*/  IMAD.X R0, R0, 0x1, R4, P5 ;  /* 0x0000000100007824 */ /* 0x000fe200028e0604 */
[----:B------:R-:W-:-:S04]  /*c4f0*/  IADD3 R16, P5, PT, R15, R12, RZ ;  /* 0x0000000c0f107210 */ /* 0x000fc80007fbe0ff */
[----:B------:R-:W-:Y:S04]  /*c500*/  STL [R1+0x14f0], R0 ;  /* 0x0014f00001007387 */ /* 0x000fe80000100800 */
[----:B------:R0:W-:Y:S02]  /*c510*/  STL [R1+0x1504], R16 ;  /* 0x0015041001007387 */ /* 0x0001e40000100800 */
[----:B0-----:R-:W-:Y:S01]  /*c520*/  IMAD.X R16, R13, 0x1, R11, P6 ;  /* 0x000000010d107824 */ /* 0x001fe200030e060b */
[----:B------:R-:W-:-:S04]  /*c530*/  IADD3 R15, P6, PT, R15, R8, RZ ;  /* 0x000000080f0f7210 */ /* 0x000fc80007fde0ff */
[----:B------:R0:W-:Y:S04]  /*c540*/  STL [R1+0x14f8], R16 ;  /* 0x0014f81001007387 */ /* 0x0001e80000100800 */
[----:B0-----:R-:W2:Y:S04]  /*c550*/  LDL.LU R16, [R1+0x29ec] ;  /* 0x0029ec0001107983 */ /* 0x001ea80000300800 */
[----:B------:R0:W-:Y:S02]  /*c560*/  STL [R1+0x150c], R15 ;  /* 0x00150c0f01007387 */ /* 0x0001e40000100800 */
[----:B0-----:R-:W-:-:S02]  /*c570*/  IMAD.X R15, R13, 0x1, R6, P5 ;  /* 0x000000010d0f7824 */ /* 0x001fc400028e0606 */
[----:B------:R-:W-:Y:S01]  /*c580*/  IMAD.X R13, R13, 0x1, R4, P6 ;  /* 0x000000010d0d7824 */ /* 0x000fe200030e0604 */
[----:B---3--:R-:W-:-:S05]  /*c590*/  SHF.R.S32.HI R0, RZ, 0x1f, R5 ;  /* 0x0000001fff007819 */ /* 0x008fca0000011405 */
[----:B------:R-:W-:Y:S04]  /*c5a0*/  STL [R1+0x278], R0 ;  /* 0x0002780001007387 */ /* 0x000fe80000100800 */
[----:B------:R0:W-:Y:S02]  /*c5b0*/  STL [R1+0x1500], R15 ;  /* 0x0015000f01007387 */ /* 0x0001e40000100800 */
[----:B0-----:R-:W-:-:S05]  /*c5c0*/  IADD3 R15, P5, PT, R5, R10, RZ ;  /* 0x0000000a050f7210 */ /* 0x001fca0007fbe0ff */
[----:B------:R0:W-:Y:S04]  /*c5d0*/  STL [R1+0x1514], R15 ;  /* 0x0015140f01007387 */ /* 0x0001e80000100800 */
[----:B------:R1:W-:Y:S01]  /*c5e0*/  STL [R1+0x1508], R13 ;  /* 0x0015080d01007387 */ /* 0x0003e20000100800 */
[----:B0-----:R-:W-:Y:S01]  /*c5f0*/  IADD3 R15, P6, PT, R5, R12, RZ ;  /* 0x0000000c050f7210 */ /* 0x001fe20007fde0ff */
[----:B-1----:R-:W-:-:S04]  /*c600*/  IMAD.X R13, R0, 0x1, R11, P5 ;  /* 0x00000001000d7824 */ /* 0x002fc800028e060b */
[----:B------:R0:W-:Y:S02]  /*c610*/  STL [R1+0x151c], R15 ;  /* 0x00151c0f01007387 */ /* 0x0001e40000100800 */
[----:B0-----:R-:W-:Y:S02]  /*c620*/  IADD3 R15, P5, PT, R5, R8, RZ ;  /* 0x00000008050f7210 */ /* 0x001fe40007fbe0ff */
[----:B------:R-:W3:Y:S04]  /*c630*/  LDL R5, [R1] ;  /* 0x0000000001057983 */ /* 0x000ee80000100800 */
[----:B------:R-:W-:Y:S04]  /*c640*/  STL [R1+0x1510], R13 ;  /* 0x0015100d01007387 */ /* 0x000fe80000100800 */
[----:B------:R0:W-:Y:S02]  /*c650*/  STL [R1+0x1524], R15 ;  /* 0x0015240f01007387 */ /* 0x0001e40000100800 */
[----:B0-----:R-:W-:Y:S01]  /*c660*/  IMAD.X R15, R0, 0x1, R6, P6 ;  /* 0x00000001000f7824 */ /* 0x001fe200030e0606 */
[----:B----4-:R-:W-:-:S04]  /*c670*/  SHF.R.S32.HI R13, RZ, 0x1f, R14 ;  /* 0x0000001fff0d7819 */ /* 0x010fc8000001140e */
[----:B------:R0:W-:Y:S01]  /*c680*/  STL [R1+0x1518], R15 ;  /* 0x0015180f01007387 */ /* 0x0001e20000100800 */
[----:B------:R-:W-:-:S03]  /*c690*/  IMAD.X R0, R0, 0x1, R4, P5 ;  /* 0x0000000100007824 */ /* 0x000fc600028e0604 */
[----:B------:R-:W-:Y:S01]  /*c6a0*/  STL [R1+0x27c], R13 ;  /* 0x00027c0d01007387 */ /* 0x000fe20000100800 */
[----:B0-----:R-:W-:-:S05]  /*c6b0*/  IADD3 R15, P6, PT, R14, R10, RZ ;  /* 0x0000000a0e0f7210 */ /* 0x001fca0007fde0ff */
[----:B------:R0:W-:Y:S04]  /*c6c0*/  STL [R1+0x152c], R15 ;  /* 0x00152c0f01007387 */ /* 0x0001e80000100800 */
[----:B------:R5:W-:Y:S01]  /*c6d0*/  STL [R1+0x1520], R0 ;  /* 0x0015200001007387 */ /* 0x000be20000100800 */
[----:B0-----:R-:W-:-:S05]  /*c6e0*/  IADD3 R15, P5, PT, R14, R12, RZ ;  /* 0x0000000c0e0f7210 */ /* 0x001fca0007fbe0ff */
[----:B------:R0:W-:Y:S01]  /*c6f0*/  STL [R1+0x1534], R15 ;  /* 0x0015340f01007387 */ /* 0x0001e20000100800 */
[----:B-----5:R-:W-:Y:S01]  /*c700*/  SHF.R.S32.HI R0, RZ, 0x1f, R9 ;  /* 0x0000001fff007819 */ /* 0x020fe20000011409 */
[----:B0-----:R-:W-:Y:S01]  /*c710*/  IMAD.X R15, R13, 0x1, R11, P6 ;  /* 0x000000010d0f7824 */ /* 0x001fe200030e060b */
[----:B------:R-:W-:-:S04]  /*c720*/  IADD3 R14, P6, PT, R14, R8, RZ ;  /* 0x000000080e0e7210 */ /* 0x000fc80007fde0ff */
[----:B------:R0:W-:Y:S04]  /*c730*/  STL [R1+0x1528], R15 ;  /* 0x0015280f01007387 */ /* 0x0001e80000100800 */
[----:B0-----:R-:W4:Y:S04]  /*c740*/  LDL.LU R15, [R1+0x29e8] ;  /* 0x0029e800010f7983 */ /* 0x001f280000300800 */
[----:B------:R0:W-:Y:S04]  /*c750*/  STL [R1+0x153c], R14 ;  /* 0x00153c0e01007387 */ /* 0x0001e80000100800 */
[----:B------:R-:W-:Y:S01]  /*c760*/  STL [R1+0x280], R0 ;  /* 0x0002800001007387 */ /* 0x000fe20000100800 */
[----:B0-----:R-:W-:-:S02]  /*c770*/  IMAD.X R14, R13, 0x1, R6, P5 ;  /* 0x000000010d0e7824 */ /* 0x001fc400028e0606 */
[----:B------:R-:W-:-:S03]  /*c780*/  IMAD.X R13, R13, 0x1, R4, P6 ;  /* 0x000000010d0d7824 */ /* 0x000fc600030e0604 */
[----:B------:R0:W-:Y:S02]  /*c790*/  STL [R1+0x1530], R14 ;  /* 0x0015300e01007387 */ /* 0x0001e40000100800 */
[----:B0-----:R-:W-:-:S05]  /*c7a0*/  IADD3 R14, P5, PT, R9, R10, RZ ;  /* 0x0000000a090e7210 */ /* 0x001fca0007fbe0ff */
[----:B------:R0:W-:Y:S04]  /*c7b0*/  STL [R1+0x1544], R14 ;  /* 0x0015440e01007387 */ /* 0x0001e80000100800 */
[----:B0-----:R-:W5:Y:S04]  /*c7c0*/  LDL.LU R14, [R1+0x29e4] ;  /* 0x0029e400010e7983 */ /* 0x001f680000300800 */
[----:B------:R0:W-:Y:S02]  /*c7d0*/  STL [R1+0x1538], R13 ;  /* 0x0015380d01007387 */ /* 0x0001e40000100800 */
[----:B0-----:R-:W-:-:S05]  /*c7e0*/  IADD3 R13, P6, PT, R9, R12, RZ ;  /* 0x0000000c090d7210 */ /* 0x001fca0007fde0ff */
[----:B------:R0:W-:Y:S02]  /*c7f0*/  STL [R1+0x154c], R13 ;  /* 0x00154c0d01007387 */ /* 0x0001e40000100800 */
[----:B0-----:R-:W-:-:S05]  /*c800*/  IMAD.X R13, R0, 0x1, R11, P5 ;  /* 0x00000001000d7824 */ /* 0x001fca00028e060b */
[----:B------:R0:W-:Y:S02]  /*c810*/  STL [R1+0x1540], R13 ;  /* 0x0015400d01007387 */ /* 0x0001e40000100800 */
[----:B0-----:R-:W-:-:S05]  /*c820*/  IADD3 R13, P5, PT, R9, R8, RZ ;  /* 0x00000008090d7210 */ /* 0x001fca0007fbe0ff */
[----:B------:R0:W-:Y:S01]  /*c830*/  STL [R1+0x1554], R13 ;  /* 0x0015540d01007387 */ /* 0x0001e20000100800 */
[----:B------:R-:W-:Y:S01]  /*c840*/  SHF.R.S32.HI R9, RZ, 0x1f, R2 ;  /* 0x0000001fff097819 */ /* 0x000fe20000011402 */
[----:B0-----:R-:W-:-:S05]  /*c850*/  IMAD.X R13, R0, 0x1, R6, P6 ;  /* 0x00000001000d7824 */ /* 0x001fca00030e0606 */
        /* <DEDUP_REMOVED lines=8> */
[----:B--2---:R-:W-:Y:S01]  /*c8e0*/  SHF.R.S32.HI R0, RZ, 0x1f, R7 ;  /* 0x0000001fff007819 */ /* 0x004fe20000011407 */
[----:B0-----:R-:W-:Y:S01]  /*c8f0*/  IMAD.X R13, R9, 0x1, R11, P6 ;  /* 0x00000001090d7824 */ /* 0x001fe200030e060b */
[----:B------:R-:W-:-:S04]  /*c900*/  IADD3 R2, P6, PT, R2, R8, RZ ;  /* 0x0000000802027210 */ /* 0x000fc80007fde0ff */
[----:B------:R0:W-:Y:S04]  /*c910*/  STL [R1+0x1558], R13 ;  /* 0x0015580d01007387 */ /* 0x0001e80000100800 */
[----:B0-----:R-:W2:Y:S04]  /*c920*/  LDL.LU R13, [R1+0x29e0] ;  /* 0x0029e000010d7983 */ /* 0x001ea80000300800 */
[----:B------:R0:W-:Y:S04]  /*c930*/  STL [R1+0x156c], R2 ;  /* 0x00156c0201007387 */ /* 0x0001e80000100800 */
[----:B------:R-:W-:Y:S01]  /*c940*/  STL [R1+0x288], R0 ;  /* 0x0002880001007387 */ /* 0x000fe20000100800 */
[----:B0-----:R-:W-:-:S05]  /*c950*/  IMAD.X R2, R9, 0x1, R6, P5 ;  /* 0x0000000109027824 */ /* 0x001fca00028e0606 */
[----:B------:R0:W-:Y:S02]  /*c960*/  STL [R1+0x1560], R2 ;  /* 0x0015600201007387 */ /* 0x0001e40000100800 */
[----:B0-----:R-:W-:-:S05]  /*c970*/  IADD3 R2, P5, PT, R7, R10, RZ ;  /* 0x0000000a07027210 */ /* 0x001fca0007fbe0ff */
[----:B------:R0:W-:Y:S04]  /*c980*/  STL [R1+0x1574], R2 ;  /* 0x0015740201007387 */ /* 0x0001e80000100800 */
[----:B0-----:R-:W2:Y:S01]  /*c990*/  LDL.LU R2, [R1+0x29dc] ;  /* 0x0029dc0001027983 */ /* 0x001ea20000300800 */
[----:B------:R-:W-:-:S05]  /*c9a0*/  IMAD.X R9, R9, 0x1, R4, P6 ;  /* 0x0000000109097824 */ /* 0x000fca00030e0604 */
[----:B------:R0:W-:Y:S02]  /*c9b0*/  STL [R1+0x1568], R9 ;  /* 0x0015680901007387 */ /* 0x0001e40000100800 */
[----:B0-----:R-:W-:-:S05]  /*c9c0*/  IADD3 R9, P6, PT, R7, R12, RZ ;  /* 0x0000000c07097210 */ /* 0x001fca0007fde0ff */
[----:B------:R0:W-:Y:S02]  /*c9d0*/  STL [R1+0x157c], R9 ;  /* 0x00157c0901007387 */ /* 0x0001e40000100800 */
[----:B0-----:R-:W-:Y:S01]  /*c9e0*/  IMAD.X R9, R0, 0x1, R11, P5 ;  /* 0x0000000100097824 */ /* 0x001fe200028e060b */
[----:B------:R-:W-:-:S04]  /*c9f0*/  IADD3 R7, P5, PT, R7, R8, RZ ;  /* 0x0000000807077210 */ /* 0x000fc80007fbe0ff */
[----:B------:R-:W-:Y:S04]  /*ca00*/  STL [R1+0x1570], R9 ;  /* 0x0015700901007387 */ /* 0x000fe80000100800 */
[----:B------:R0:W-:Y:S02]  /*ca10*/  STL [R1+0x1584], R7 ;  /* 0x0015840701007387 */ /* 0x0001e40000100800 */
[----:B0-----:R-:W-:Y:S01]  /*ca20*/  IMAD.X R7, R0, 0x1, R6, P6 ;  /* 0x0000000100077824 */ /* 0x001fe200030e0606 */
[----:B---3--:R-:W-:-:S04]  /*ca30*/  SHF.R.S32.HI R9, RZ, 0x1f, R5 ;  /* 0x0000001fff097819 */ /* 0x008fc80000011405 */
[----:B------:R0:W-:Y:S01]  /*ca40*/  STL [R1+0x1578], R7 ;  /* 0x0015780701007387 */ /* 0x0001e20000100800 */
[----:B------:R-:W-:-:S03]  /*ca50*/  IMAD.X R0, R0, 0x1, R4, P5 ;  /* 0x0000000100007824 */ /* 0x000fc600028e0604 */
[----:B------:R-:W-:Y:S01]  /*ca60*/  STL [R1+0x28c], R9 ;  /* 0x00028c0901007387 */ /* 0x000fe20000100800 */
[----:B0-----:R-:W-:-:S05]  /*ca70*/  IADD3 R7, P6, PT, R5, R10, RZ ;  /* 0x0000000a05077210 */ /* 0x001fca0007fde0ff */
[----:B------:R0:W-:Y:S04]  /*ca80*/  STL [R1+0x158c], R7 ;  /* 0x00158c0701007387 */ /* 0x0001e80000100800 */
[----:B------:R-:W-:Y:S01]  /*ca90*/  STL [R1+0x1580], R0 ;  /* 0x0015800001007387 */ /* 0x000fe20000100800 */
[----:B0-----:R-:W-:-:S05]  /*caa0*/  IADD3 R7, P5, PT, R5, R12, RZ ;  /* 0x0000000c05077210 */ /* 0x001fca0007fbe0ff */
[----:B------:R0:W-:Y:S02]  /*cab0*/  STL [R1+0x1594], R7 ;  /* 0x0015940701007387 */ /* 0x0001e40000100800 */
[----:B0-----:R-:W-:Y:S01]  /*cac0*/  IMAD.X R7, R9, 0x1, R11, P6 ;  /* 0x0000000109077824 */ /* 0x001fe200030e060b */
[----:B------:R-:W-:-:S04]  /*cad0*/  IADD3 R5, P6, PT, R5, R8, RZ ;  /* 0x0000000805057210 */ /* 0x000fc80007fde0ff */
[----:B------:R0:W-:Y:S04]  /*cae0*/  STL [R1+0x1588], R7 ;  /* 0x0015880701007387 */ /* 0x0001e80000100800 */
[----:B0-----:R-:W3:Y:S04]  /*caf0*/  LDL.LU R7, [R1+0x29d8] ;  /* 0x0029d80001077983 */ /* 0x001ee80000300800 */
[----:B------:R0:W-:Y:S02]  /*cb00*/  STL [R1+0x159c], R5 ;  /* 0x00159c0501007387 */ /* 0x0001e40000100800 */
[----:B0-----:R-:W-:-:S02]  /*cb10*/  IMAD.X R5, R9, 0x1, R6, P5 ;  /* 0x0000000109057824 */ /* 0x001fc400028e0606 */
[----:B------:R-:W-:Y:S01]  /*cb20*/  IMAD.X R9, R9, 0x1, R4, P6 ;  /* 0x0000000109097824 */ /* 0x000fe200030e0604 */
[----:B--2---:R-:W-:-:S05]  /*cb30*/  SHF.R.S32.HI R0, RZ, 0x1f, R2 ;  /* 0x0000001fff007819 */ /* 0x004fca0000011402 */
[----:B------:R-:W-:Y:S04]  /*cb40*/  STL [R1+0x290], R0 ;  /* 0x0002900001007387 */ /* 0x000fe80000100800 */
[----:B------:R0:W-:Y:S02]  /*cb50*/  STL [R1+0x1590], R5 ;  /* 0x0015900501007387 */ /* 0x0001e40000100800 */
[----:B0-----:R-:W-:-:S05]  /*cb60*/  IADD3 R5, P5, PT, R2, R10, RZ ;  /* 0x0000000a02057210 */ /* 0x001fca0007fbe0ff */
[----:B------:R0:W-:Y:S04]  /*cb70*/  STL [R1+0x15a4], R5 ;  /* 0x0015a40501007387 */ /* 0x0001e80000100800 */
[----:B0-----:R-:W2:Y:S04]  /*cb80*/  LDL.LU R5, [R1+0x29d4] ;  /* 0x0029d40001057983 */ /* 0x001ea80000300800 */
[----:B------:R-:W2:Y:S04]  /*cb90*/  LDL.LU R4, [R1+0x29d0] ;  /* 0x0029d00001047983 */ /* 0x000ea80000300800 */
[----:B------:R0:W-:Y:S02]  /*cba0*/  STL [R1+0x1598], R9 ;  /* 0x0015980901007387 */ /* 0x0001e40000100800 */
[----:B0-----:R-:W-:-:S05]  /*cbb0*/  IADD3 R9, P6, PT, R2, R12, RZ ;  /* 0x0000000c02097210 */ /* 0x001fca0007fde0ff */
[----:B------:R0:W-:Y:S02]  /*cbc0*/  STL [R1+0x15ac], R9 ;  /* 0x0015ac0901007387 */ /* 0x0001e40000100800 */
[----:B0-----:R-:W-:-:S05]  /*cbd0*/  IMAD.X R9, R0, 0x1, R11, P5 ;  /* 0x0000000100097824 */ /* 0x001fca00028e060b */
[----:B------:R0:W-:Y:S04]  /*cbe0*/  STL [R1+0x15a0], R9 ;  /* 0x0015a00901007387 */ /* 0x0001e80000100800 */
[----:B------:R1:W-:Y:S01]  /*cbf0*/  STL [R1+0x2930], R2 ;  /* 0x0029300201007387 */ /* 0x0003e20000100800 */
[----:B0-----:R-:W-:-:S03]  /*cc00*/  IADD3 R9, P5, PT, R2, R8, RZ ;  /* 0x0000000802097210 */ /* 0x001fc60007fbe0ff */
[----:B-1----:R-:W3:Y:S01]  /*cc10*/  LDL R2, [R1+0x9dc] ;  /* 0x0009dc0001027983 */ /* 0x002ee20000100800 */
[----:B------:R-:W-:-:S03]  /*cc20*/  IMAD.X R6, R0, 0x1, R6, P6 ;  /* 0x0000000100067824 */ /* 0x000fc600030e0606 */
[----:B------:R2:W-:Y:S04]  /*cc30*/  STL [R1+0x15b4], R9 ;  /* 0x0015b40901007387 */ /* 0x0005e80000100800 */
[----:B------:R0:W-:Y:S01]  /*cc40*/  STL [R1+0x15a8], R6 ;  /* 0x0015a80601007387 */ /* 0x0001e20000100800 */
[----:B--2---:R-:W-:Y:S02]  /*cc50*/  SHF.R.S32.HI R9, RZ, 0x1f, R4 ;  /* 0x0000001fff097819 */ /* 0x004fe40000011404 */
[----:B0-----:R-:W-:-:S03]  /*cc60*/  IADD3 R6, P6, PT, R4, R10, RZ ;  /* 0x0000000a04067210 */ /* 0x001fc60007fde0ff */
[----:B------:R-:W-:Y:S04]  /*cc70*/  STL [R1+0x294], R9 ;  /* 0x0002940901007387 */ /* 0x000fe80000100800 */
[----:B------:R0:W-:Y:S01]  /*cc80*/  STL [R1+0x15bc], R6 ;  /* 0x0015bc0601007387 */ /* 0x0001e20000100800 */
[----:B---3--:R-:W-:Y:S01]  /*cc90*/  IMAD.X R0, R0, 0x1, R2, P5 ;  /* 0x0000000100007824 */ /* 0x008fe200028e0602 */
[----:B0-----:R-:W-:-:S04]  /*cca0*/  IADD3 R6, P5, PT, R4, R12, RZ ;  /* 0x0000000c04067210 */ /* 0x001fc80007fbe0ff */
[----:B------:R-:W-:Y:S04]  /*ccb0*/  STL [R1+0x15b0], R0 ;  /* 0x0015b00001007387 */ /* 0x000fe80000100800 */
[----:B------:R0:W-:Y:S02]  /*ccc0*/  STL [R1+0x15c4], R6 ;  /* 0x0015c40601007387 */ /* 0x0001e40000100800 */
[----:B0-----:R-:W-:Y:S01]  /*ccd0*/  IMAD.X R6, R9, 0x1, R11, P6 ;  /* 0x0000000109067824 */ /* 0x001fe200030e060b */
[----:B------:R-:W-:-:S04]  /*cce0*/  SHF.R.S32.HI R0, RZ, 0x1f, R5 ;  /* 0x0000001fff007819 */ /* 0x000fc80000011405 */
[----:B------:R0:W-:Y:S04]  /*ccf0*/  STL [R1+0x15b8], R6 ;  /* 0x0015b80601007387 */ /* 0x0001e80000100800 */
[----:B------:R1:W-:Y:S01]  /*cd00*/  STL [R1+0x292c], R4 ;  /* 0x00292c0401007387 */ /* 0x0003e20000100800 */
[----:B0-----:R-:W-:-:S03]  /*cd10*/  IADD3 R6, P6, PT, R4, R8, RZ ;  /* 0x0000000804067210 */ /* 0x001fc60007fde0ff */
[----:B------:R-:W-:Y:S04]  /*cd20*/  STL [R1+0x298], R0 ;  /* 0x0002980001007387 */ /* 0x000fe80000100800 */
[----:B------:R0:W-:Y:S04]  /*cd30*/  STL [R1+0x15cc], R6 ;  /* 0x0015cc0601007387 */ /* 0x0001e80000100800 */
[----:B-1----:R-:W0:Y:S02]  /*cd40*/  LDL R4, [R1+0x9d8] ;  /* 0x0009d80001047983 */ /* 0x002e240000100800 */
[----:B0-----:R-:W-:-:S05]  /*cd50*/  IMAD.X R6, R9, 0x1, R4, P5 ;  /* 0x0000000109067824 */ /* 0x001fca00028e0604 */
[----:B------:R0:W-:Y:S01]  /*cd60*/  STL [R1+0x15c0], R6 ;  /* 0x0015c00601007387 */ /* 0x0001e20000100800 */
[----:B------:R-:W-:Y:S01]  /*cd70*/  IMAD.X R9, R9, 0x1, R2, P6 ;  /* 0x0000000109097824 */ /* 0x000fe200030e0602 */
[----:B0-----:R-:W-:-:S05]  /*cd80*/  IADD3 R6, P5, PT, R5, R10, RZ ;  /* 0x0000000a05067210 */ /* 0x001fca0007fbe0ff */
[----:B------:R0:W-:Y:S04]  /*cd90*/  STL [R1+0x15d4], R6 ;  /* 0x0015d40601007387 */ /* 0x0001e80000100800 */
[----:B0-----:R-:W2:Y:S04]  /*cda0*/  LDL.LU R6, [R1+0x29cc] ;  /* 0x0029cc0001067983 */ /* 0x001ea80000300800 */
[----:B------:R0:W-:Y:S02]  /*cdb0*/  STL [R1+0x15c8], R9 ;  /* 0x0015c80901007387 */ /* 0x0001e40000100800 */
[----:B0-----:R-:W-:-:S05]  /*cdc0*/  IADD3 R9, P6, PT, R5, R12, RZ ;  /* 0x0000000c05097210 */ /* 0x001fca0007fde0ff */
[----:B------:R0:W-:Y:S04]  /*cdd0*/  STL [R1+0x15dc], R9 ;  /* 0x0015dc0901007387 */ /* 0x0001e80000100800 */
[----:B------:R1:W-:Y:S01]  /*cde0*/  STL [R1+0x2934], R5 ;  /* 0x0029340501007387 */ /* 0x0003e20000100800 */
[----:B0-----:R-:W-:Y:S01]  /*cdf0*/  IMAD.X R9, R0, 0x1, R11, P5 ;  /* 0x0000000100097824 */ /* 0x001fe200028e060b */
[----:B------:R-:W-:-:S04]  /*ce00*/  IADD3 R8, P5, PT, R5, R8, RZ ;  /* 0x0000000805087210 */ /* 0x000fc80007fbe0ff */
[----:B------:R-:W-:Y:S04]  /*ce10*/  STL [R1+0x15d0], R9 ;  /* 0x0015d00901007387 */ /* 0x000fe80000100800 */
[----:B-1----:R-:W3:Y:S04]  /*ce20*/  LDL R5, [R1+0x5ec] ;  /* 0x0005ec0001057983 */ /* 0x002ee80000100800 */
[----:B------:R0:W-:Y:S02]  /*ce30*/  STL [R1+0x15e4], R8 ;  /* 0x0015e40801007387 */ /* 0x0001e40000100800 */
[----:B0-----:R-:W-:-:S05]  /*ce40*/  IMAD.X R8, R0, 0x1, R4, P6 ;  /* 0x0000000100087824 */ /* 0x001fca00030e0604 */
[----:B------:R0:W-:Y:S01]  /*ce50*/  STL [R1+0x15d8], R8 ;  /* 0x0015d80801007387 */ /* 0x0001e20000100800 */
[----:B------:R-:W-:Y:S01]  /*ce60*/  IMAD.X R0, R0, 0x1, R2, P5 ;  /* 0x0000000100007824 */ /* 0x000fe200028e0602 */
[----:B--2---:R-:W-:Y:S02]  /*ce70*/  SHF.R.S32.HI R9, RZ, 0x1f, R6 ;  /* 0x0000001fff097819 */ /* 0x004fe40000011406 */
[----:B0-----:R-:W-:-:S03]  /*ce80*/  IADD3 R8, P6, PT, R6, R10, RZ ;  /* 0x0000000a06087210 */ /* 0x001fc60007fde0ff */
[----:B------:R-:W-:Y:S04]  /*ce90*/  STL [R1+0x29c], R9 ;  /* 0x00029c0901007387 */ /* 0x000fe80000100800 */
[----:B------:R0:W-:Y:S04]  /*cea0*/  STL [R1+0x15ec], R8 ;  /* 0x0015ec0801007387 */ /* 0x0001e80000100800 */
[----:B------:R-:W-:Y:S01]  /*ceb0*/  STL [R1+0x15e0], R0 ;  /* 0x0015e00001007387 */ /* 0x000fe20000100800 */
[----:B0-----:R-:W-:-:S05]  /*cec0*/  IADD3 R8, P5, PT, R6, R12, RZ ;  /* 0x0000000c06087210 */ /* 0x001fca0007fbe0ff */
[----:B------:R0:W-:Y:S02]  /*ced0*/  STL [R1+0x15f4], R8 ;  /* 0x0015f40801007387 */ /* 0x0001e40000100800 */
[----:B0-----:R-:W-:-:S05]  /*cee0*/  IMAD.X R8, R9, 0x1, R11, P6 ;  /* 0x0000000109087824 */ /* 0x001fca00030e060b */
[----:B------:R3:W-:Y:S01]  /*cef0*/  STL [R1+0x15e8], R8 ;  /* 0x0015e80801007387 */ /* 0x0007e20000100800 */
[----:B------:R-:W-:Y:S02]  /*cf00*/  SHF.R.S32.HI R0, RZ, 0x1f, R7 ;  /* 0x0000001fff007819 */ /* 0x000fe40000011407 */
[----:B---3--:R-:W-:-:S05]  /*cf10*/  IADD3 R8, P6, PT, R6, R5, RZ ;  /* 0x0000000506087210 */ /* 0x008fca0007fde0ff */
[----:B------:R0:W-:Y:S04]  /*cf20*/  STL [R1+0x15fc], R8 ;  /* 0x0015fc0801007387 */ /* 0x0001e80000100800 */
[----:B0-----:R-:W2:Y:S04]  /*cf30*/  LDL.LU R8, [R1+0x29c8] ;  /* 0x0029c80001087983 */ /* 0x001ea80000300800 */
[----:B------:R0:W-:Y:S04]  /*cf40*/  STL [R1+0x2928], R6 ;  /* 0x0029280601007387 */ /* 0x0001e80000100800 */
[----:B------:R-:W-:Y:S01]  /*cf50*/  STL [R1+0x2a0], R0 ;  /* 0x0002a00001007387 */ /* 0x000fe20000100800 */
[----:B0-----:R-:W-:-:S05]  /*cf60*/  IMAD.X R6, R9, 0x1, R4, P5 ;  /* 0x0000000109067824 */ /* 0x001fca00028e0604 */
[----:B------:R0:W-:Y:S02]  /*cf70*/  STL [R1+0x15f0], R6 ;  /* 0x0015f00601007387 */ /* 0x0001e40000100800 */
[----:B0-----:R-:W-:-:S05]  /*cf80*/  IADD3 R6, P5, PT, R7, R10, RZ ;  /* 0x0000000a07067210 */ /* 0x001fca0007fbe0ff */
[----:B------:R0:W-:Y:S02]  /*cf90*/  STL [R1+0x1604], R6 ;  /* 0x0016040601007387 */ /* 0x0001e40000100800 */
[----:B0-----:R-:W-:Y:S02]  /*cfa0*/  IMAD.X R6, R9, 0x1, R2, P6 ;  /* 0x0000000109067824 */ /* 0x001fe400030e0602 */
[----:B------:R-:W3:Y:S04]  /*cfb0*/  LDL.LU R9, [R1+0x29c4] ;  /* 0x0029c40001097983 */ /* 0x000ee80000300800 */
[----:B------:R0:W-:Y:S02]  /*cfc0*/  STL [R1+0x15f8], R6 ;  /* 0x0015f80601007387 */ /* 0x0001e40000100800 */
[----:B0-----:R-:W-:Y:S01]  /*cfd0*/  IADD3 R6, P6, PT, R7, R12, RZ ;  /* 0x0000000c07067210 */ /* 0x001fe20007fde0ff */
[----:B------:R-:W-:-:S04]  /*cfe0*/  IMAD.X R12, R0, 0x1, R11, P5 ;  /* 0x00000001000c7824 */ /* 0x000fc800028e060b */
[----:B------:R0:W-:Y:S04]  /*cff0*/  STL [R1+0x160c], R6 ;  /* 0x00160c0601007387 */ /* 0x0001e80000100800 */
[----:B------:R1:W-:Y:S04]  /*d000*/  STL [R1+0x2924], R7 ;  /* 0x0029240701007387 */ /* 0x0003e80000100800 */
[----:B------:R4:W-:Y:S01]  /*d010*/  STL [R1+0x1600], R12 ;  /* 0x0016000c01007387 */ /* 0x0009e20000100800 */
[----:B0-----:R-:W-:-:S03]  /*d020*/  IADD3 R6, P5, PT, R7, R5, RZ ;  /* 0x0000000507067210 */ /* 0x001fc60007fbe0ff */
[----:B-1----:R-:W5:Y:S01]  /*d030*/  LDL R7, [R1+0x5e8] ;  /* 0x0005e80001077983 */ /* 0x002f620000100800 */
[----:B----4-:R-:W-:-:S03]  /*d040*/  IMAD.X R12, R0, 0x1, R4, P6 ;  /* 0x00000001000c7824 */ /* 0x010fc600030e0604 */
[----:B------:R2:W-:Y:S04]  /*d050*/  STL [R1+0x1614], R6 ;  /* 0x0016140601007387 */ /* 0x0005e80000100800 */
[----:B------:R0:W-:Y:S01]  /*d060*/  STL [R1+0x1608], R12 ;  /* 0x0016080c01007387 */ /* 0x0001e20000100800 */
[----:B------:R-:W-:Y:S01]  /*d070*/  IMAD.X R0, R0, 0x1, R2, P5 ;  /* 0x0000000100007824 */ /* 0x000fe200028e0602 */
[----:B--2---:R-:W-:Y:S02]  /*d080*/  SHF.R.S32.HI R6, RZ, 0x1f, R8 ;  /* 0x0000001fff067819 */ /* 0x004fe40000011408 */
[----:B0-----:R-:W-:-:S03]  /*d090*/  IADD3 R12, P6, PT, R8, R10, RZ ;  /* 0x0000000a080c7210 */ /* 0x001fc60007fde0ff */
[----:B------:R-:W-:Y:S04]  /*d0a0*/  STL [R1+0x2a4], R6 ;  /* 0x0002a40601007387 */ /* 0x000fe80000100800 */
[----:B------:R-:W-:Y:S04]  /*d0b0*/  STL [R1+0x161c], R12 ;  /* 0x00161c0c01007387 */ /* 0x000fe80000100800 */
[----:B------:R3:W-:Y:S02]  /*d0c0*/  STL [R1+0x1610], R0 ;  /* 0x0016100001007387 */ /* 0x0007e40000100800 */
[----:B---3--:R-:W-:-:S02]  /*d0d0*/  SHF.R.S32.HI R0, RZ, 0x1f, R9 ;  /* 0x0000001fff007819 */ /* 0x008fc40000011409 */
[----:B-----5:R-:W-:-:S05]  /*d0e0*/  IADD3 R12, P5, PT, R8, R7, RZ ;  /* 0x00000007080c7210 */ /* 0x020fca0007fbe0ff */
[----:B------:R0:W-:Y:S02]  /*d0f0*/  STL [R1+0x1624], R12 ;  /* 0x0016240c01007387 */ /* 0x0001e40000100800 */
[----:B0-----:R-:W-:-:S05]  /*d100*/  IMAD.X R12, R6, 0x1, R11, P6 ;  /* 0x00000001060c7824 */ /* 0x001fca00030e060b */
[----:B------:R0:W-:Y:S02]  /*d110*/  STL [R1+0x1618], R12 ;  /* 0x0016180c01007387 */ /* 0x0001e40000100800 */
[----:B0-----:R-:W-:-:S05]  /*d120*/  IADD3 R12, P6, PT, R8, R5, RZ ;  /* 0x00000005080c7210 */ /* 0x001fca0007fde0ff */
[----:B------:R0:W-:Y:S04]  /*d130*/  STL [R1+0x162c], R12 ;  /* 0x00162c0c01007387 */ /* 0x0001e80000100800 */
[----:B0-----:R-:W2:Y:S04]  /*d140*/  LDL.LU R12, [R1+0x29c0] ;  /* 0x0029c000010c7983 */ /* 0x001ea80000300800 */
[----:B------:R0:W-:Y:S04]  /*d150*/  STL [R1+0x291c], R8 ;  /* 0x00291c0801007387 */ /* 0x0001e80000100800 */
[----:B------:R-:W-:Y:S01]  /*d160*/  STL [R1+0x2a8], R0 ;  /* 0x0002a80001007387 */ /* 0x000fe20000100800 */
[----:B0-----:R-:W-:-:S05]  /*d170*/  IMAD.X R8, R6, 0x1, R4, P5 ;  /* 0x0000000106087824 */ /* 0x001fca00028e0604 */
[----:B------:R0:W-:Y:S02]  /*d180*/  STL [R1+0x1620], R8 ;  /* 0x0016200801007387 */ /* 0x0001e40000100800 */
[C---:B0-----:R-:W-:Y:S02]  /*d190*/  IADD3 R8, P5, PT, R9.reuse, R10, RZ ;  /* 0x0000000a09087210 */ /* 0x041fe40007fbe0ff */
[----:B------:R-:W3:Y:S04]  /*d1a0*/  LDL.LU R10, [R1+0x29bc] ;  /* 0x0029bc00010a7983 */ /* 0x000ee80000300800 */
[----:B------:R0:W-:Y:S02]  /*d1b0*/  STL [R1+0x1634], R8 ;  /* 0x0016340801007387 */ /* 0x0001e40000100800 */
[----:B0-----:R-:W-:Y:S01]  /*d1c0*/  IMAD.X R8, R6, 0x1, R2, P6 ;  /* 0x0000000106087824 */ /* 0x001fe200030e0602 */
[----:B------:R-:W-:-:S04]  /*d1d0*/  IADD3 R6, P6, PT, R9, R7, RZ ;  /* 0x0000000709067210 */ /* 0x000fc80007fde0ff */
[----:B------:R0:W-:Y:S04]  /*d1e0*/  STL [R1+0x1628], R8 ;  /* 0x0016280801007387 */ /* 0x0001e80000100800 */
[----:B------:R1:W-:Y:S01]  /*d1f0*/  STL [R1+0x163c], R6 ;  /* 0x00163c0601007387 */ /* 0x0003e20000100800 */
[----:B0-----:R-:W-:-:S03]  /*d200*/  IMAD.X R8, R0, 0x1, R11, P5 ;  /* 0x0000000100087824 */ /* 0x001fc600028e060b */
[----:B------:R0:W-:Y:S01]  /*d210*/  STL [R1+0x2920], R9 ;  /* 0x0029200901007387 */ /* 0x0001e20000100800 */
[----:B-1----:R-:W-:-:S03]  /*d220*/  IADD3 R6, P5, PT, R9, R5, RZ ;  /* 0x0000000509067210 */ /* 0x002fc60007fbe0ff */
[----:B------:R1:W-:Y:S04]  /*d230*/  STL [R1+0x1630], R8 ;  /* 0x0016300801007387 */ /* 0x0003e80000100800 */
[----:B0-----:R-:W4:Y:S01]  /*d240*/  LDL R9, [R1+0x5e4] ;  /* 0x0005e40001097983 */ /* 0x001f220000100800 */
[----:B-1----:R-:W-:-:S03]  /*d250*/  IMAD.X R8, R0, 0x1, R4, P6 ;  /* 0x0000000100087824 */ /* 0x002fc600030e0604 */
[----:B------:R3:W-:Y:S04]  /*d260*/  STL [R1+0x1644], R6 ;  /* 0x0016440601007387 */ /* 0x0007e80000100800 */
[----:B------:R4:W-:Y:S01]  /*d270*/  STL [R1+0x1638], R8 ;  /* 0x0016380801007387 */ /* 0x0009e20000100800 */
[----:B------:R-:W-:Y:S01]  /*d280*/  IMAD.X R0, R0, 0x1, R2, P5 ;  /* 0x0000000100007824 */ /* 0x000fe200028e0602 */
[----:B---3--:R-:W-:-:S05]  /*d290*/  SHF.R.S32.HI R6, RZ, 0x1f, R10 ;  /* 0x0000001fff067819 */ /* 0x008fca000001140a */
[----:B------:R-:W-:Y:S01]  /*d2a0*/  STL [R1+0x2ac], R6 ;  /* 0x0002ac0601007387 */ /* 0x000fe20000100800 */
[----:B----4-:R-:W-:-:S05]  /*d2b0*/  IADD3 R8, P6, PT, R10, R9, RZ ;  /* 0x000000090a087210 */ /* 0x010fca0007fde0ff */
[----:B------:R0:W-:Y:S04]  /*d2c0*/  STL [R1+0x164c], R8 ;  /* 0x00164c0801007387 */ /* 0x0001e80000100800 */
[----:B------:R2:W-:Y:S01]  /*d2d0*/  STL [R1+0x1640], R0 ;  /* 0x0016400001007387 */ /* 0x0005e20000100800 */
[----:B0-----:R-:W-:-:S05]  /*d2e0*/  IADD3 R8, P5, PT, R10, R7, RZ ;  /* 0x000000070a087210 */ /* 0x001fca0007fbe0ff */
[----:B------:R0:W-:Y:S01]  /*d2f0*/  STL [R1+0x1654], R8 ;  /* 0x0016540801007387 */ /* 0x0001e20000100800 */
[----:B--2---:R-:W-:Y:S01]  /*d300*/  SHF.R.S32.HI R0, RZ, 0x1f, R12 ;  /* 0x0000001fff007819 */ /* 0x004fe2000001140c */
[----:B0-----:R-:W-:-:S05]  /*d310*/  IMAD.X R8, R6, 0x1, R11, P6 ;  /* 0x0000000106087824 */ /* 0x001fca00030e060b */
[----:B------:R0:W-:Y:S04]  /*d320*/  STL [R1+0x1648], R8 ;  /* 0x0016480801007387 */ /* 0x0001e80000100800 */
[----:B------:R-:W-:Y:S01]  /*d330*/  STL [R1+0x2938], R10 ;  /* 0x0029380a01007387 */ /* 0x000fe20000100800 */
[----:B0-----:R-:W-:-:S03]  /*d340*/  IADD3 R8, P6, PT, R10, R5, RZ ;  /* 0x000000050a087210 */ /* 0x001fc60007fde0ff */
[----:B------:R-:W-:Y:S04]  /*d350*/  STL [R1+0x2b0], R0 ;  /* 0x0002b00001007387 */ /* 0x000fe80000100800 */
[----:B------:R0:W-:Y:S02]  /*d360*/  STL [R1+0x165c], R8 ;  /* 0x00165c0801007387 */ /* 0x0001e40000100800 */
[----:B0-----:R-:W-:Y:S01]  /*d370*/  IMAD.X R8, R6, 0x1, R4, P5 ;  /* 0x0000000106087824 */ /* 0x001fe200028e0604 */
[----:B------:R-:W-:-:S04]  /*d380*/  IADD3 R10, P5, PT, R12, R9, RZ ;  /* 0x000000090c0a7210 */ /* 0x000fc80007fbe0ff */
[----:B------:R0:W-:Y:S04]  /*d390*/  STL [R1+0x1650], R8 ;  /* 0x0016500801007387 */ /* 0x0001e80000100800 */
[----:B------:R1:W-:Y:S01]  /*d3a0*/  STL [R1+0x1664], R10 ;  /* 0x0016640a01007387 */ /* 0x0003e20000100800 */
[----:B0-----:R-:W-:Y:S02]  /*d3b0*/  IMAD.X R8, R6, 0x1, R2, P6 ;  /* 0x0000000106087824 */ /* 0x001fe400030e0602 */
[----:B------:R-:W-:Y:S01]  /*d3c0*/  IMAD.X R6, R0, 0x1, R11, P5 ;  /* 0x0000000100067824 */ /* 0x000fe200028e060b */
[C---:B-1----:R-:W-:Y:S02]  /*d3d0*/  IADD3 R10, P6, PT, R12.reuse, R7, RZ ;  /* 0x000000070c0a7210 */ /* 0x042fe40007fde0ff */
[----:B------:R0:W-:Y:S04]  /*d3e0*/  STL [R1+0x1658], R8 ;  /* 0x0016580801007387 */ /* 0x0001e80000100800 */
[----:B------:R1:W-:Y:S01]  /*d3f0*/  STL [R1+0x166c], R10 ;  /* 0x00166c0a01007387 */ /* 0x0003e20000100800 */
[----:B0-----:R-:W-:-:S03]  /*d400*/  IADD3 R8, P5, PT, R12, R5, RZ ;  /* 0x000000050c087210 */ /* 0x001fc60007fbe0ff */
[----:B------:R-:W-:Y:S01]  /*d410*/  STL [R1+0x293c], R12 ;  /* 0x00293c0c01007387 */ /* 0x000fe20000100800 */
[----:B-1----:R-:W-:-:S03]  /*d420*/  IMAD.X R10, R0, 0x1, R4, P6 ;  /* 0x00000001000a7824 */ /* 0x002fc600030e0604 */
[----:B------:R0:W-:Y:S04]  /*d430*/  STL [R1+0x1660], R6 ;  /* 0x0016600601007387 */ /* 0x0001e80000100800 */
[----:B------:R1:W-:Y:S01]  /*d440*/  STL [R1+0x1674], R8 ;  /* 0x0016740801007387 */ /* 0x0003e20000100800 */
[----:B0-----:R-:W-:-:S03]  /*d450*/  SHF.R.S32.HI R6, RZ, 0x1f, R13 ;  /* 0x0000001fff067819 */ /* 0x001fc6000001140d */
[----:B------:R0:W-:Y:S01]  /*d460*/  STL [R1+0x1668], R10 ;  /* 0x0016680a01007387 */ /* 0x0001e20000100800 */
[----:B-1----:R-:W-:-:S03]  /*d470*/  IADD3 R8, P6, PT, R13, R9, RZ ;  /* 0x000000090d087210 */ /* 0x002fc60007fde0ff */
[----:B------:R-:W-:Y:S01]  /*d480*/  STL [R1+0x2b4], R6 ;  /* 0x0002b40601007387 */ /* 0x000fe20000100800 */
[----:B------:R-:W-:-:S03]  /*d490*/  IMAD.X R0, R0, 0x1, R2, P5 ;  /* 0x0000000100007824 */ /* 0x000fc600028e0602 */
[----:B------:R1:W-:Y:S01]  /*d4a0*/  STL [R1+0x167c], R8 ;  /* 0x00167c0801007387 */ /* 0x0003e20000100800 */
[----:B0-----:R-:W-:-:S03]  /*d4b0*/  IMAD.X R10, R6, 0x1, R11, P6 ;  /* 0x00000001060a7824 */ /* 0x001fc600030e060b */
[----:B------:R0:W-:Y:S01]  /*d4c0*/  STL [R1+0x1670], R0 ;  /* 0x0016700001007387 */ /* 0x0001e20000100800 */
[----:B-1----:R-:W-:Y:S02]  /*d4d0*/  IADD3 R8, P5, PT, R13, R7, RZ ;  /* 0x000000070d087210 */ /* 0x002fe40007fbe0ff */
[----:B0-----:R-:W-:-:S03]  /*d4e0*/  SHF.R.S32.HI R0, RZ, 0x1f, R14 ;  /* 0x0000001fff007819 */ /* 0x001fc6000001140e */
[----:B------:R0:W-:Y:S04]  /*d4f0*/  STL [R1+0x1684], R8 ;  /* 0x0016840801007387 */ /* 0x0001e80000100800 */
[----:B------:R-:W-:Y:S04]  /*d500*/  STL [R1+0x2940], R13 ;  /* 0x0029400d01007387 */ /* 0x000fe80000100800 */
[----:B------:R1:W-:Y:S01]  /*d510*/  STL [R1+0x1678], R10 ;  /* 0x0016780a01007387 */ /* 0x0003e20000100800 */
[----:B0-----:R-:W-:-:S03]  /*d520*/  IADD3 R8, P6, PT, R13, R5, RZ ;  /* 0x000000050d087210 */ /* 0x001fc60007fde0ff */
[----:B------:R-:W-:Y:S04]  /*d530*/  STL [R1+0x2b8], R0 ;  /* 0x0002b80001007387 */ /* 0x000fe80000100800 */
[----:B------:R0:W-:Y:S01]  /*d540*/  STL [R1+0x168c], R8 ;  /* 0x00168c0801007387 */ /* 0x0001e20000100800 */
[----:B-1----:R-:W-:Y:S01]  /*d550*/  IMAD.X R10, R6, 0x1, R4, P5 ;  /* 0x00000001060a7824 */ /* 0x002fe200028e0604 */
[----:B------:R-:W-:-:S04]  /*d560*/  IADD3 R12, P5, PT, R14, R9, RZ ;  /* 0x000000090e0c7210 */ /* 0x000fc80007fbe0ff */
[----:B------:R1:W-:Y:S01]  /*d570*/  STL [R1+0x1680], R10 ;  /* 0x0016800a01007387 */ /* 0x0003e20000100800 */
[----:B0-----:R-:W-:-:S03]  /*d580*/  IMAD.X R8, R6, 0x1, R2, P6 ;  /* 0x0000000106087824 */ /* 0x001fc600030e0602 */
[----:B------:R-:W-:Y:S01]  /*d590*/  STL [R1+0x1694], R12 ;  /* 0x0016940c01007387 */ /* 0x000fe20000100800 */
[----:B------:R-:W-:-:S03]  /*d5a0*/  IMAD.X R6, R0, 0x1, R11, P5 ;  /* 0x0000000100067824 */ /* 0x000fc600028e060b */
[----:B------:R0:W-:Y:S01]  /*d5b0*/  STL [R1+0x1688], R8 ;  /* 0x0016880801007387 */ /* 0x0001e20000100800 */
[----:B-1----:R-:W-:-:S05]  /*d5c0*/  IADD3 R10, P6, PT, R14, R7, RZ ;  /* 0x000000070e0a7210 */ /* 0x002fca0007fde0ff */
[----:B------:R1:W-:Y:S01]  /*d5d0*/  STL [R1+0x169c], R10 ;  /* 0x00169c0a01007387 */ /* 0x0003e20000100800 */
[----:B0-----:R-:W-:-:S03]  /*d5e0*/  IADD3 R8, P5, PT, R14, R5, RZ ;  /* 0x000000050e087210 */ /* 0x001fc60007fbe0ff */
[----:B------:R-:W-:Y:S04]  /*d5f0*/  STL [R1+0x2944], R14 ;  /* 0x0029440e01007387 */ /* 0x000fe80000100800 */
[----:B------:R0:W-:Y:S01]  /*d600*/  STL [R1+0x1690], R6 ;  /* 0x0016900601007387 */ /* 0x0001e20000100800 */
[----:B-1----:R-:W-:-:S03]  /*d610*/  IMAD.X R10, R0, 0x1, R4, P6 ;  /* 0x00000001000a7824 */ /* 0x002fc600030e0604 */
[----:B------:R1:W-:Y:S01]  /*d620*/  STL [R1+0x16a4], R8 ;  /* 0x0016a40801007387 */ /* 0x0003e20000100800 */
[----:B------:R-:W-:Y:S01]  /*d630*/  IMAD.X R0, R0, 0x1, R2, P5 ;  /* 0x0000000100007824 */ /* 0x000fe200028e0602 */
[----:B0-----:R-:W-:Y:S02]  /*d640*/  SHF.R.S32.HI R6, RZ, 0x1f, R15 ;  /* 0x0000001fff067819 */ /* 0x001fe4000001140f */
[----:B------:R0:W-:Y:S01]  /*d650*/  STL [R1+0x1698], R10 ;  /* 0x0016980a01007387 */ /* 0x0001e20000100800 */
[----:B-1----:R-:W-:-:S03]  /*d660*/  IADD3 R8, P6, PT, R15, R9, RZ ;  /* 0x000000090f087210 */ /* 0x002fc60007fde0ff */
[----:B------:R-:W-:Y:S04]  /*d670*/  STL [R1+0x2bc], R6 ;  /* 0x0002bc0601007387 */ /* 0x000fe80000100800 */
[----:B------:R1:W-:Y:S01]  /*d680*/  STL [R1+0x16ac], R8 ;  /* 0x0016ac0801007387 */ /* 0x0003e20000100800 */
[----:B0-----:R-:W-:-:S03]  /*d690*/  IADD3 R10, P5, PT, R15, R7, RZ ;  /* 0x000000070f0a7210 */ /* 0x001fc60007fbe0ff */
[----:B------:R-:W-:Y:S01]  /*d6a0*/  STL [R1+0x16a0], R0 ;  /* 0x0016a00001007387 */ /* 0x000fe20000100800 */
[----:B-1----:R-:W-:-:S03]  /*d6b0*/  IMAD.X R8, R6, 0x1, R11, P6 ;  /* 0x0000000106087824 */ /* 0x002fc600030e060b */
[----:B------:R-:W-:Y:S04]  /*d6c0*/  STL [R1+0x16b4], R10 ;  /* 0x0016b40a01007387 */ /* 0x000fe80000100800 */
[----:B------:R-:W-:Y:S04]  /*d6d0*/  STL [R1+0x2948], R15 ;  /* 0x0029480f01007387 */ /* 0x000fe80000100800 */
[----:B------:R0:W-:Y:S02]  /*d6e0*/  STL [R1+0x16a8], R8 ;  /* 0x0016a80801007387 */ /* 0x0001e40000100800 */
[----:B0-----:R-:W0:Y:S01]  /*d6f0*/  LDC R8, c[0x0][0x3d8] ;  /* 0x0000f600ff087b82 */ /* 0x001e220000000800 */
[----:B------:R-:W-:Y:S01]  /*d700*/  IADD3 R10, P6, PT, R15, R5, RZ ;  /* 0x000000050f0a7210 */ /* 0x000fe20007fde0ff */
[----:B------:R-:W-:Y:S01]  /*d710*/  IMAD.X R12, R6, 0x1, R4, P5 ;  /* 0x00000001060c7824 */ /* 0x000fe200028e0604 */
[----:B------:R-:W-:-:S03]  /*d720*/  SHF.R.S32.HI R0, RZ, 0x1f, R16 ;  /* 0x0000001fff007819 */ /* 0x000fc60000011410 */
[----:B------:R1:W-:Y:S02]  /*d730*/  STL [R1+0x16bc], R10 ;  /* 0x0016bc0a01007387 */ /* 0x0003e40000100800 */
[----:B------:R-:W2:Y:S02]  /*d740*/  LDC R15, c[0x0][0x3d8] ;  /* 0x0000f600ff0f7b82 */ /* 0x000ea40000000800 */
[----:B------:R-:W-:Y:S01]  /*d750*/  STL [R1+0x2c0], R0 ;  /* 0x0002c00001007387 */ /* 0x000fe20000100800 */
[----:B-1----:R-:W-:-:S03]  /*d760*/  IADD3 R10, P5, PT, R16, R9, RZ ;  /* 0x00000009100a7210 */ /* 0x002fc60007fbe0ff */
[----:B------:R-:W-:Y:S04]  /*d770*/  STL [R1+0x16b0], R12 ;  /* 0x0016b00c01007387 */ /* 0x000fe80000100800 */
[----:B------:R1:W-:Y:S01]  /*d780*/  STL [R1+0x16c4], R10 ;  /* 0x0016c40a01007387 */ /* 0x0003e20000100800 */
[----:B0-----:R-:W-:Y:S02]  /*d790*/  IMAD R14, R8, 0xce, RZ ;  /* 0x000000ce080e7824 */ /* 0x001fe400078e02ff */
[----:B------:R-:W-:Y:S02]  /*d7a0*/  IMAD.X R8, R6, 0x1, R2, P6 ;  /* 0x0000000106087824 */ /* 0x000fe400030e0602 */
[----:B------:R-:W-:Y:S01]  /*d7b0*/  IMAD.X R6, R0, 0x1, R11, P5 ;  /* 0x0000000100067824 */ /* 0x000fe200028e060b */
[----:B-1----:R-:W-:-:S02]  /*d7c0*/  IADD3 R10, P6, PT, R16, R7, RZ ;  /* 0x00000007100a7210 */ /* 0x002fc40007fde0ff */
        /* <DEDUP_REMOVED lines=108> */
[----:B------:R1:W-:Y:S04]  /*de90*/  STL [R1+0x2960], R23 ;  /* 0x0029601701007387 */ /* 0x0003e80000100800 */
[----:B------:R3:W-:Y:S01]  /*dea0*/  STL [R1+0x1768], R10 ;  /* 0x0017680a01007387 */ /* 0x0007e20000100800 */
[----:B0-----:R-:W-:-:S03]  /*deb0*/  IADD3 R8, P6, PT, R23, R5, RZ ;  /* 0x0000000517087210 */ /* 0x001fc60007fde0ff */
[----:B------:R-:W-:Y:S01]  /*dec0*/  STL [R1+0x2e0], R0 ;  /* 0x0002e00001007387 */ /* 0x000fe20000100800 */
[----:B--2---:R-:W-:Y:S01]  /*ded0*/  IMAD R16, R15, 0x125, RZ ;  /* 0x000001250f107824 */ /* 0x004fe200078e02ff */
[----:B-1----:R-:W0:Y:S02]  /*dee0*/  LDC R23, c[0x0][0x3d8] ;  /* 0x0000f600ff177b82 */ /* 0x002e240000000800 */
[----:B------:R1:W-:Y:S01]  /*def0*/  STL [R1+0x177c], R8 ;  /* 0x00177c0801007387 */ /* 0x0003e20000100800 */
[----:B---3--:R-:W-:Y:S01]  /*df00*/  IMAD.X R10, R6, 0x1, R4, P5 ;  /* 0x00000001060a7824 */ /* 0x008fe200028e0604 */
[----:B------:R-:W-:-:S04]  /*df10*/  IADD3 R12, P5, PT, R24, R9, RZ ;  /* 0x00000009180c7210 */ /* 0x000fc80007fbe0ff */
[----:B------:R2:W-:Y:S01]  /*df20*/  STL [R1+0x1770], R10 ;  /* 0x0017700a01007387 */ /* 0x0005e20000100800 */
[----:B-1----:R-:W-:-:S03]  /*df30*/  IMAD.X R8, R6, 0x1, R2, P6 ;  /* 0x0000000106087824 */ /* 0x002fc600030e0602 */
[----:B------:R-:W-:Y:S01]  /*df40*/  STL [R1+0x1784], R12 ;  /* 0x0017840c01007387 */ /* 0x000fe20000100800 */
[----:B------:R-:W-:-:S03]  /*df50*/  IMAD.X R6, R0, 0x1, R11, P5 ;  /* 0x0000000100067824 */ /* 0x000fc600028e060b */
[----:B------:R1:W-:Y:S01]  /*df60*/  STL [R1+0x1778], R8 ;  /* 0x0017780801007387 */ /* 0x0003e20000100800 */
[----:B--2---:R-:W-:-:S05]  /*df70*/  IADD3 R10, P6, PT, R24, R7, RZ ;  /* 0x00000007180a7210 */ /* 0x004fca0007fde0ff */
[----:B------:R2:W-:Y:S01]  /*df80*/  STL [R1+0x178c], R10 ;  /* 0x00178c0a01007387 */ /* 0x0005e20000100800 */
[----:B-1----:R-:W-:-:S03]  /*df90*/  IADD3 R8, P5, PT, R24, R5, RZ ;  /* 0x0000000518087210 */ /* 0x002fc60007fbe0ff */
[----:B------:R1:W-:Y:S04]  /*dfa0*/  STL [R1+0x2964], R24 ;  /* 0x0029641801007387 */ /* 0x0003e80000100800 */
[----:B------:R3:W-:Y:S01]  /*dfb0*/  STL [R1+0x1780], R6 ;  /* 0x0017800601007387 */ /* 0x0007e20000100800 */
[----:B--2---:R-:W-:-:S03]  /*dfc0*/  IMAD.X R10, R0, 0x1, R4, P6 ;  /* 0x00000001000a7824 */ /* 0x004fc600030e0604 */
[----:B------:R2:W-:Y:S01]  /*dfd0*/  STL [R1+0x1794], R8 ;  /* 0x0017940801007387 */ /* 0x0005e20000100800 */
[----:B------:R-:W-:Y:S01]  /*dfe0*/  IMAD.X R0, R0, 0x1, R2, P5 ;  /* 0x0000000100007824 */ /* 0x000fe200028e0602 */
[----:B-1----:R-:W1:Y:S01]  /*dff0*/  LDC R24, c[0x0][0x3d8] ;  /* 0x0000f600ff187b82 */ /* 0x002e620000000800 */
[----:B---3--:R-:W-:Y:S01]  /*e000*/  SHF.R.S32.HI R6, RZ, 0x1f, R25 ;  /* 0x0000001fff067819 */ /* 0x008fe20000011419 */
[----:B------:R3:W-:Y:S01]  /*e010*/  STL [R1+0x1788], R10 ;  /* 0x0017880a01007387 */ /* 0x0007e20000100800 */
[----:B--2---:R-:W-:-:S03]  /*e020*/  IADD3 R8, P6, PT, R25, R9, RZ ;  /* 0x0000000919087210 */ /* 0x004fc60007fde0ff */
[----:B------:R-:W-:Y:S04]  /*e030*/  STL [R1+0x2e4], R6 ;  /* 0x0002e40601007387 */ /* 0x000fe80000100800 */
[----:B------:R2:W-:Y:S01]  /*e040*/  STL [R1+0x179c], R8 ;  /* 0x00179c0801007387 */ /* 0x0005e20000100800 */
[----:B---3--:R-:W-:-:S03]  /*e050*/  IADD3 R10, P5, PT, R25, R7, RZ ;  /* 0x00000007190a7210 */ /* 0x008fc60007fbe0ff */
[----:B------:R-:W-:Y:S01]  /*e060*/  STL [R1+0x1790], R0 ;  /* 0x0017900001007387 */ /* 0x000fe20000100800 */
[----:B--2---:R-:W-:-:S03]  /*e070*/  IMAD.X R8, R6, 0x1, R11, P6 ;  /* 0x0000000106087824 */ /* 0x004fc600030e060b */
[----:B------:R-:W-:Y:S04]  /*e080*/  STL [R1+0x17a4], R10 ;  /* 0x0017a40a01007387 */ /* 0x000fe80000100800 */
[----:B------:R-:W-:Y:S04]  /*e090*/  STL [R1+0x2968], R25 ;  /* 0x0029681901007387 */ /* 0x000fe80000100800 */
[----:B------:R2:W-:Y:S02]  /*e0a0*/  STL [R1+0x1798], R8 ;  /* 0x0017980801007387 */ /* 0x0005e40000100800 */
[----:B--2---:R-:W2:Y:S01]  /*e0b0*/  LDC R8, c[0x0][0x3d8] ;  /* 0x0000f600ff087b82 */ /* 0x004ea20000000800 */
[----:B------:R-:W-:Y:S01]  /*e0c0*/  IADD3 R10, P6, PT, R25, R5, RZ ;  /* 0x00000005190a7210 */ /* 0x000fe20007fde0ff */
[----:B------:R-:W-:Y:S01]  /*e0d0*/  IMAD.X R12, R6, 0x1, R4, P5 ;  /* 0x00000001060c7824 */ /* 0x000fe200028e0604 */
[----:B------:R-:W-:-:S03]  /*e0e0*/  SHF.R.S32.HI R0, RZ, 0x1f, R26 ;  /* 0x0000001fff007819 */ /* 0x000fc6000001141a */
[----:B------:R3:W-:Y:S01]  /*e0f0*/  STL [R1+0x17ac], R10 ;  /* 0x0017ac0a01007387 */ /* 0x0007e20000100800 */
[----:B------:R-:W-:Y:S01]  /*e100*/  IMAD.X R6, R6, 0x1, R2, P6 ;  /* 0x0000000106067824 */ /* 0x000fe200030e0602 */
[----:B------:R-:W4:Y:S02]  /*e110*/  LDC R25, c[0x0][0x3d8] ;  /* 0x0000f600ff197b82 */ /* 0x000f240000000800 */
[----:B------:R-:W-:Y:S01]  /*e120*/  STL [R1+0x2e8], R0 ;  /* 0x0002e80001007387 */ /* 0x000fe20000100800 */
[----:B---3--:R-:W-:-:S03]  /*e130*/  IADD3 R10, P5, PT, R26, R9, RZ ;  /* 0x000000091a0a7210 */ /* 0x008fc60007fbe0ff */
[----:B------:R-:W-:Y:S04]  /*e140*/  STL [R1+0x17a0], R12 ;  /* 0x0017a00c01007387 */ /* 0x000fe80000100800 */
[----:B------:R3:W-:Y:S01]  /*e150*/  STL [R1+0x17b4], R10 ;  /* 0x0017b40a01007387 */ /* 0x0007e20000100800 */
[----:B--2---:R-:W-:-:S03]  /*e160*/  IMAD R22, R8, 0xd3, RZ ;  /* 0x000000d308167824 */ /* 0x004fc600078e02ff */
[----:B------:R2:W-:Y:S01]  /*e170*/  STL [R1+0x17a8], R6 ;  /* 0x0017a80601007387 */ /* 0x0005e20000100800 */
[----:B------:R-:W-:Y:S01]  /*e180*/  IMAD.X R8, R0, 0x1, R11, P5 ;  /* 0x0000000100087824 */ /* 0x000fe200028e060b */
[C---:B---3--:R-:W-:Y:S02]  /*e190*/  IADD3 R10, P6, PT, R26.reuse, R7, RZ ;  /* 0x000000071a0a7210 */ /* 0x048fe40007fde0ff */
[----:B--2---:R-:W-:-:S03]  /*e1a0*/  IADD3 R6, P5, PT, R26, R5, RZ ;  /* 0x000000051a067210 */ /* 0x004fc60007fbe0ff */
[----:B------:R2:W-:Y:S04]  /*e1b0*/  STL [R1+0x17bc], R10 ;  /* 0x0017bc0a01007387 */ /* 0x0005e80000100800 */
[----:B------:R-:W-:Y:S04]  /*e1c0*/  STL [R1+0x296c], R26 ;  /* 0x00296c1a01007387 */ /* 0x000fe80000100800 */
[----:B------:R3:W-:Y:S01]  /*e1d0*/  STL [R1+0x17b0], R8 ;  /* 0x0017b00801007387 */ /* 0x0007e20000100800 */
[----:B--2---:R-:W-:-:S03]  /*e1e0*/  IMAD.X R10, R0, 0x1, R4, P6 ;  /* 0x00000001000a7824 */ /* 0x004fc600030e0604 */
[----:B------:R2:W-:Y:S01]  /*e1f0*/  STL [R1+0x17c4], R6 ;  /* 0x0017c40601007387 */ /* 0x0005e20000100800 */
[----:B------:R-:W-:Y:S01]  /*e200*/  IMAD.X R0, R0, 0x1, R2, P5 ;  /* 0x0000000100007824 */ /* 0x000fe200028e0602 */
[----:B---3--:R-:W-:Y:S02]  /*e210*/  SHF.R.S32.HI R8, RZ, 0x1f, R27 ;  /* 0x0000001fff087819 */ /* 0x008fe4000001141b */
[----:B------:R3:W-:Y:S01]  /*e220*/  STL [R1+0x17b8], R10 ;  /* 0x0017b80a01007387 */ /* 0x0007e20000100800 */
[----:B--2---:R-:W-:-:S03]  /*e230*/  IADD3 R6, P6, PT, R27, R9, RZ ;  /* 0x000000091b067210 */ /* 0x004fc60007fde0ff */
[----:B------:R-:W-:Y:S04]  /*e240*/  STL [R1+0x2ec], R8 ;  /* 0x0002ec0801007387 */ /* 0x000fe80000100800 */
[----:B------:R2:W-:Y:S01]  /*e250*/  STL [R1+0x17cc], R6 ;  /* 0x0017cc0601007387 */ /* 0x0005e20000100800 */
[----:B---3--:R-:W-:-:S03]  /*e260*/  IADD3 R10, P5, PT, R27, R7, RZ ;  /* 0x000000071b0a7210 */ /* 0x008fc60007fbe0ff */
[----:B--2---:R-:W2:Y:S04]  /*e270*/  LDL R6, [R1+0x544] ;  /* 0x0005440001067983 */ /* 0x004ea80000100800 */
[----:B------:R3:W-:Y:S04]  /*e280*/  STL [R1+0x17c0], R0 ;  /* 0x0017c00001007387 */ /* 0x0007e80000100800 */
[----:B------:R5:W-:Y:S04]  /*e290*/  STL [R1+0x17d4], R10 ;  /* 0x0017d40a01007387 */ /* 0x000be80000100800 */
[----:B------:R-:W4:Y:S01]  /*e2a0*/  LDL R19, [R1+0x5e0] ;  /* 0x0005e00001137983 */ /* 0x000f220000100800 */
[----:B------:R-:W-:Y:S01]  /*e2b0*/  IMAD.X R12, R8, 0x1, R11, P6 ;  /* 0x00000001080c7824 */ /* 0x000fe200030e060b */
[----:B---3--:R-:W-:-:S02]  /*e2c0*/  SHF.R.S32.HI R0, RZ, 0x1f, R28 ;  /* 0x0000001fff007819 */ /* 0x008fc4000001141c */
[----:B-----5:R-:W-:Y:S02]  /*e2d0*/  IADD3 R10, P6, PT, R27, R5, RZ ;  /* 0x000000051b0a7210 */ /* 0x020fe40007fde0ff */
[----:B------:R3:W-:Y:S04]  /*e2e0*/  STL [R1+0x17c8], R12 ;  /* 0x0017c80c01007387 */ /* 0x0007e80000100800 */
[----:B------:R-:W-:Y:S04]  /*e2f0*/  STL [R1+0x2f0], R0 ;  /* 0x0002f00001007387 */ /* 0x000fe80000100800 */
[----:B------:R-:W-:Y:S01]  /*e300*/  STL [R1+0x2970], R27 ;  /* 0x0029701b01007387 */ /* 0x000fe20000100800 */
[----:B---3--:R-:W-:Y:S01]  /*e310*/  IMAD.X R12, R8, 0x1, R4, P5 ;  /* 0x00000001080c7824 */ /* 0x008fe200028e0604 */
[----:B------:R-:W-:-:S02]  /*e320*/  IADD3 R13, P5, PT, R28, R9, RZ ;  /* 0x000000091c0d7210 */ /* 0x000fc40007fbe0ff */
[----:B------:R3:W-:Y:S04]  /*e330*/  STL [R1+0x17dc], R10 ;  /* 0x0017dc0a01007387 */ /* 0x0007e80000100800 */
[----:B------:R5:W-:Y:S01]  /*e340*/  STL [R1+0x17d0], R12 ;  /* 0x0017d00c01007387 */ /* 0x000be20000100800 */
[----:B---3--:R-:W-:-:S03]  /*e350*/  IMAD.X R10, R8, 0x1, R2, P6 ;  /* 0x00000001080a7824 */ /* 0x008fc600030e0602 */
[----:B------:R-:W-:Y:S01]  /*e360*/  STL [R1+0x17e4], R13 ;  /* 0x0017e40d01007387 */ /* 0x000fe20000100800 */
[----:B------:R-:W-:Y:S01]  /*e370*/  IMAD.X R8, R0, 0x1, R11, P5 ;  /* 0x0000000100087824 */ /* 0x000fe200028e060b */
[C---:B-----5:R-:W-:Y:S02]  /*e380*/  IADD3 R12, P6, PT, R28.reuse, R7, RZ ;  /* 0x000000071c0c7210 */ /* 0x060fe40007fde0ff */
[----:B------:R3:W-:Y:S04]  /*e390*/  STL [R1+0x17d8], R10 ;  /* 0x0017d80a01007387 */ /* 0x0007e80000100800 */
[----:B------:R5:W-:Y:S01]  /*e3a0*/  STL [R1+0x17ec], R12 ;  /* 0x0017ec0c01007387 */ /* 0x000be20000100800 */
[----:B---3--:R-:W-:-:S03]  /*e3b0*/  IADD3 R10, P5, PT, R28, R5, RZ ;  /* 0x000000051c0a7210 */ /* 0x008fc60007fbe0ff */
[----:B------:R-:W-:Y:S01]  /*e3c0*/  STL [R1+0x297c], R28 ;  /* 0x00297c1c01007387 */ /* 0x000fe20000100800 */
[----:B-----5:R-:W-:-:S03]  /*e3d0*/  IMAD.X R12, R0, 0x1, R4, P6 ;  /* 0x00000001000c7824 */ /* 0x020fc600030e0604 */
[----:B------:R3:W-:Y:S04]  /*e3e0*/  STL [R1+0x17e0], R8 ;  /* 0x0017e00801007387 */ /* 0x0007e80000100800 */
[----:B------:R5:W-:Y:S01]  /*e3f0*/  STL [R1+0x17f4], R10 ;  /* 0x0017f40a01007387 */ /* 0x000be20000100800 */
[----:B---3--:R-:W-:-:S03]  /*e400*/  SHF.R.S32.HI R8, RZ, 0x1f, R29 ;  /* 0x0000001fff087819 */ /* 0x008fc6000001141d */
[----:B------:R3:W-:Y:S01]  /*e410*/  STL [R1+0x17e8], R12 ;  /* 0x0017e80c01007387 */ /* 0x0007e20000100800 */
[----:B-----5:R-:W-:-:S03]  /*e420*/  IADD3 R10, P6, PT, R29, R9, RZ ;  /* 0x000000091d0a7210 */ /* 0x020fc60007fde0ff */
[----:B------:R-:W-:Y:S01]  /*e430*/  STL [R1+0x2f4], R8 ;  /* 0x0002f40801007387 */ /* 0x000fe20000100800 */
[----:B------:R-:W-:-:S03]  /*e440*/  IMAD.X R0, R0, 0x1, R2, P5 ;  /* 0x0000000100007824 */ /* 0x000fc600028e0602 */
[----:B------:R5:W-:Y:S01]  /*e450*/  STL [R1+0x17fc], R10 ;  /* 0x0017fc0a01007387 */ /* 0x000be20000100800 */
[----:B---3--:R-:W-:-:S03]  /*e460*/  IMAD.X R12, R8, 0x1, R11, P6 ;  /* 0x00000001080c7824 */ /* 0x008fc600030e060b */
[----:B------:R3:W-:Y:S01]  /*e470*/  STL [R1+0x17f0], R0 ;  /* 0x0017f00001007387 */ /* 0x0007e20000100800 */
[----:B-----5:R-:W-:Y:S02]  /*e480*/  IADD3 R10, P5, PT, R29, R7, RZ ;  /* 0x000000071d0a7210 */ /* 0x020fe40007fbe0ff */
[----:B---3--:R-:W-:-:S03]  /*e490*/  SHF.R.S32.HI R0, RZ, 0x1f, R3 ;  /* 0x0000001fff007819 */ /* 0x008fc60000011403 */
[----:B------:R3:W-:Y:S04]  /*e4a0*/  STL [R1+0x1804], R10 ;  /* 0x0018040a01007387 */ /* 0x0007e80000100800 */
[----:B------:R-:W-:Y:S01]  /*e4b0*/  STL [R1+0x2980], R29 ;  /* 0x0029801d01007387 */ /* 0x000fe20000100800 */
[----:B---3--:R-:W-:-:S03]  /*e4c0*/  IADD3 R10, P6, PT, R29, R5, RZ ;  /* 0x000000051d0a7210 */ /* 0x008fc60007fde0ff */
[----:B------:R3:W-:Y:S04]  /*e4d0*/  STL [R1+0x17f8], R12 ;  /* 0x0017f80c01007387 */ /* 0x0007e80000100800 */
[----:B------:R-:W-:Y:S04]  /*e4e0*/  STL [R1+0x2f8], R0 ;  /* 0x0002f80001007387 */ /* 0x000fe80000100800 */
[----:B------:R5:W-:Y:S01]  /*e4f0*/  STL [R1+0x180c], R10 ;  /* 0x00180c0a01007387 */ /* 0x000be20000100800 */
[C---:B---3--:R-:W-:Y:S01]  /*e500*/  IMAD.X R12, R8.reuse, 0x1, R4, P5 ;  /* 0x00000001080c7824 */ /* 0x048fe200028e0604 */
[C---:B-----5:R-:W-:Y:S01]  /*e510*/  IADD3 R10, P5, PT, R3.reuse, R9, RZ ;  /* 0x00000009030a7210 */ /* 0x060fe20007fbe0ff */
[----:B------:R-:W-:Y:S01]  /*e520*/  IMAD.X R9, R8, 0x1, R2, P6 ;  /* 0x0000000108097824 */ /* 0x000fe200030e0602 */
[----:B------:R-:W-:-:S02]  /*e530*/  IADD3 R8, P6, PT, R3, R7, RZ ;  /* 0x0000000703087210 */ /* 0x000fc40007fde0ff */
[----:B------:R-:W-:Y:S01]  /*e540*/  STL [R1+0x1800], R12 ;  /* 0x0018000c01007387 */ /* 0x000fe20000100800 */
[----:B------:R-:W-:-:S03]  /*e550*/  IMAD.X R7, R0, 0x1, R11, P5 ;  /* 0x0000000100077824 */ /* 0x000fc600028e060b */
[----:B------:R-:W-:Y:S01]  /*e560*/  STL [R1+0x1814], R10 ;  /* 0x0018140a01007387 */ /* 0x000fe20000100800 */
[----:B------:R-:W3:Y:S03]  /*e570*/  LDC R11, c[0x0][0x3d8] ;  /* 0x0000f600ff0b7b82 */ /* 0x000ee60000000800 */
[----:B------:R-:W-:Y:S01]  /*e580*/  STL [R1+0x1808], R9 ;  /* 0x0018080901007387 */ /* 0x000fe20000100800 */
[----:B------:R-:W-:-:S03]  /*e590*/  IADD3 R5, P5, PT, R3, R5, RZ ;  /* 0x0000000503057210 */ /* 0x000fc60007fbe0ff */
[----:B------:R5:W-:Y:S04]  /*e5a0*/  STL [R1+0x181c], R8 ;  /* 0x00181c0801007387 */ /* 0x000be80000100800 */
[----:B------:R-:W-:Y:S04]  /*e5b0*/  STL [R1+0x1810], R7 ;  /* 0x0018100701007387 */ /* 0x000fe80000100800 */
[----:B------:R0:W-:Y:S01]  /*e5c0*/  STL [R1+0x2984], R3 ;  /* 0x0029840301007387 */ /* 0x0001e20000100800 */
[----:B-----5:R-:W5:Y:S01]  /*e5d0*/  LDC R8, c[0x0][0x3d8] ;  /* 0x0000f600ff087b82 */ /* 0x020f620000000800 */
[----:B0-----:R-:W-:-:S07]  /*e5e0*/  IMAD.X R3, R0, 0x1, R4, P6 ;  /* 0x0000000100037824 */ /* 0x001fce00030e0604 */
[----:B------:R-:W4:Y:S01]  /*e5f0*/  LDC R4, c[0x0][0x3d8] ;  /* 0x0000f600ff047b82 */ /* 0x000f220000000800 */
[----:B------:R-:W-:Y:S01]  /*e600*/  IMAD.X R0, R0, 0x1, R2, P5 ;  /* 0x0000000100007824 */ /* 0x000fe200028e0602 */
[----:B------:R-:W-:Y:S06]  /*e610*/  STL [R1+0x1824], R5 ;  /* 0x0018240501007387 */ /* 0x000fec0000100800 */
[----:B------:R-:W0:Y:S01]  /*e620*/  LDC R2, c[0x0][0x3d8] ;  /* 0x0000f600ff027b82 */ /* 0x000e220000000800 */
[----:B------:R-:W-:Y:S04]  /*e630*/  STL [R1+0x1818], R3 ;  /* 0x0018180301007387 */ /* 0x000fe80000100800 */
[----:B------:R1:W-:Y:S01]  /*e640*/  STL [R1+0x1820], R0 ;  /* 0x0018200001007387 */ /* 0x0003e20000100800 */
[----:B---3--:R-:W-:-:S02]  /*e650*/  IMAD R11, R11, 0x1d7, RZ ;  /* 0x000001d70b0b7824 */ /* 0x008fc400078e02ff */
[----:B-1----:R-:W1:Y:S01]  /*e660*/  LDC R0, c[0x0][0x3d8] ;  /* 0x0000f600ff007b82 */ /* 0x002e620000000800 */
[----:B0-----:R-:W-:Y:S02]  /*e670*/  IMAD R2, R2, 0x1d8, RZ ;  /* 0x000001d802027824 */ /* 0x001fe400078e02ff */
[----:B-1----:R-:W-:Y:S01]  /*e680*/  IMAD R0, R0, 0x1d9, RZ ;  /* 0x000001d900007824 */ /* 0x002fe200078e02ff */
[----:B--2---:R-:W-:Y:S01]  /*e690*/  IADD3 RZ, P6, PT, R6, UR14, RZ ;  /* 0x0000000e06ff7c10 */ /* 0x004fe2000ffde0ff */
[----:B-----5:R-:W-:Y:S01]  /*e6a0*/  IMAD R12, R8, 0x103, RZ ;  /* 0x00000103080c7824 */ /* 0x020fe200078e02ff */
[----:B------:R-:W-:Y:S02]  /*e6b0*/  IADD3 R3, P5, PT, R11, R6, RZ ;  /* 0x000000060b037210 */ /* 0x000fe40007fbe0ff */
[----:B------:R-:W0:Y:S01]  /*e6c0*/  LDC R8, c[0x0][0x3d8] ;  /* 0x0000f600ff087b82 */ /* 0x000e220000000800 */
[----:B------:R-:W-:Y:S01]  /*e6d0*/  IMAD R27, R23, 0x12d, RZ ;  /* 0x0000012d171b7824 */ /* 0x000fe200078e02ff */
[----:B------:R-:W1:Y:S01]  /*e6e0*/  LDCU UR14, c[0x0][0x3c4] ;  /* 0x00007880ff0e77ac */ /* 0x000e620008000800 */
[----:B------:R2:W-:Y:S01]  /*e6f0*/  STL [R1+0x182c], R3 ;  /* 0x00182c0301007387 */ /* 0x0005e20000100800 */
[----:B----4-:R-:W-:-:S04]  /*e700*/  LEA.HI.X.SX32 R5, R4, R19, 0x1, P6 ;  /* 0x0000001304057211 */ /* 0x010fc800030f0eff */
[----:B------:R-:W3:Y:S01]  /*e710*/  LDC R4, c[0x0][0x3d8] ;  /* 0x0000f600ff047b82 */ /* 0x000ee20000000800 */
[----:B------:R4:W-:Y:S01]  /*e720*/  STL [R1+0x1970], R5 ;  /* 0x0019700501007387 */ /* 0x0009e20000100800 */
[----:B--2---:R-:W-:Y:S02]  /*e730*/  IADD3 R3, P6, PT, R2, R6, RZ ;  /* 0x0000000602037210 */ /* 0x004fe40007fde0ff */
[----:B----4-:R-:W-:-:S04]  /*e740*/  LEA.HI.X.SX32 R5, R11, R19, 0x1, P5 ;  /* 0x000000130b057211 */ /* 0x010fc800028f0eff */
[----:B------:R-:W2:Y:S01]  /*e750*/  LDC R11, c[0x0][0x3d8] ;  /* 0x0000f600ff0b7b82 */ /* 0x000ea20000000800 */
[----:B------:R4:W-:Y:S04]  /*e760*/  STL [R1+0x1834], R3 ;  /* 0x0018340301007387 */ /* 0x0009e80000100800 */
[----:B------:R5:W-:Y:S01]  /*e770*/  STL [R1+0x1828], R5 ;  /* 0x0018280501007387 */ /* 0x000be20000100800 */
[----:B----4-:R-:W-:Y:S02]  /*e780*/  IADD3 R3, P5, PT, R0, R6, RZ ;  /* 0x0000000600037210 */ /* 0x010fe40007fbe0ff */
[----:B-----5:R-:W-:Y:S02]  /*e790*/  LEA.HI.X.SX32 R5, R2, R19, 0x1, P6 ;  /* 0x0000001302057211 */ /* 0x020fe400030f0eff */
[----:B------:R-:W4:Y:S01]  /*e7a0*/  LDC R2, c[0x0][0x3d8] ;  /* 0x0000f600ff027b82 */ /* 0x000f220000000800 */
[----:B------:R-:W-:Y:S01]  /*e7b0*/  STL [R1+0x183c], R3 ;  /* 0x00183c0301007387 */ /* 0x000fe20000100800 */
[----:B---3--:R-:W-:-:S03]  /*e7c0*/  IMAD R4, R4, 0x1da, RZ ;  /* 0x000001da04047824 */ /* 0x008fc600078e02ff */
[----:B------:R3:W-:Y:S01]  /*e7d0*/  STL [R1+0x1830], R5 ;  /* 0x0018300501007387 */ /* 0x0007e20000100800 */
[----:B--2---:R-:W-:Y:S01]  /*e7e0*/  IMAD R11, R11, 0x1db, RZ ;  /* 0x000001db0b0b7824 */ /* 0x004fe200078e02ff */
[----:B---3--:R-:W-:Y:S02]  /*e7f0*/  LEA.HI.X.SX32 R5, R0, R19, 0x1, P5 ;  /* 0x0000001300057211 */ /* 0x008fe400028f0eff */
[----:B------:R-:W2:Y:S01]  /*e800*/  LDC R0, c[0x0][0x3d8] ;  /* 0x0000f600ff007b82 */ /* 0x000ea20000000800 */
[----:B------:R-:W-:-:S05]  /*e810*/  IADD3 R3, P6, PT, R4, R6, RZ ;  /* 0x0000000604037210 */ /* 0x000fca0007fde0ff */
[----:B------:R3:W-:Y:S04]  /*e820*/  STL [R1+0x1844], R3 ;  /* 0x0018440301007387 */ /* 0x0007e80000100800 */
[----:B------:R5:W-:Y:S01]  /*e830*/  STL [R1+0x1838], R5 ;  /* 0x0018380501007387 */ /* 0x000be20000100800 */
[----:B----4-:R-:W-:Y:S01]  /*e840*/  IMAD R2, R2, 0x1dc, RZ ;  /* 0x000001dc02027824 */ /* 0x010fe200078e02ff */
[-C--:B---3--:R-:W-:Y:S02]  /*e850*/  IADD3 R3, P5, PT, R11, R6.reuse, RZ ;  /* 0x000000060b037210 */ /* 0x088fe40007fbe0ff */
[----:B-----5:R-:W-:Y:S02]  /*e860*/  LEA.HI.X.SX32 R5, R4, R19, 0x1, P6 ;  /* 0x0000001304057211 */ /* 0x020fe400030f0eff */
[----:B------:R-:W3:Y:S01]  /*e870*/  LDC R4, c[0x0][0x3d8] ;  /* 0x0000f600ff047b82 */ /* 0x000ee20000000800 */
[----:B------:R4:W-:Y:S04]  /*e880*/  STL [R1+0x184c], R3 ;  /* 0x00184c0301007387 */ /* 0x0009e80000100800 */
[----:B------:R5:W-:Y:S01]  /*e890*/  STL [R1+0x1840], R5 ;  /* 0x0018400501007387 */ /* 0x000be20000100800 */
[----:B--2---:R-:W-:Y:S01]  /*e8a0*/  IMAD R0, R0, 0x1dd, RZ ;  /* 0x000001dd00007824 */ /* 0x004fe200078e02ff */
[----:B----4-:R-:W-:-:S02]  /*e8b0*/  IADD3 R3, P6, PT, R2, R6, RZ ;  /* 0x0000000602037210 */ /* 0x010fc40007fde0ff */
[-C--:B-----5:R-:W-:Y:S02]  /*e8c0*/  LEA.HI.X.SX32 R5, R11, R19.reuse, 0x1, P5 ;  /* 0x000000130b057211 */ /* 0x0a0fe400028f0eff */
[----:B------:R-:W2:Y:S01]  /*e8d0*/  LDC R11, c[0x0][0x3d8] ;  /* 0x0000f600ff0b7b82 */ /* 0x000ea20000000800 */
[----:B------:R4:W-:Y:S04]  /*e8e0*/  STL [R1+0x1854], R3 ;  /* 0x0018540301007387 */ /* 0x0009e80000100800 */
[----:B------:R5:W-:Y:S01]  /*e8f0*/  STL [R1+0x1848], R5 ;  /* 0x0018480501007387 */ /* 0x000be20000100800 */
[----:B----4-:R-:W-:Y:S02]  /*e900*/  IADD3 R3, P5, PT, R0, R6, RZ ;  /* 0x0000000600037210 */ /* 0x010fe40007fbe0ff */
[----:B-----5:R-:W-:-:S02]  /*e910*/  LEA.HI.X.SX32 R5, R2, R19, 0x1, P6 ;  /* 0x0000001302057211 */ /* 0x020fc400030f0eff */
        /* <DEDUP_REMOVED lines=32> */
[----:B------:R3:W-:Y:S01]  /*eb20*/  STL [R1+0x1884], R3 ;  /* 0x0018840301007387 */ /* 0x0007e20000100800 */
[----:B------:R-:W-:Y:S01]  /*eb30*/  LEA.HI.X.SX32 R4, R4, R19, 0x1, P6 ;  /* 0x0000001304047211 */ /* 0x000fe200030f0eff */
[----:B----4-:R-:W-:Y:S02]  /*eb40*/  IMAD R2, R2, 0x1e4, RZ ;  /* 0x000001e402027824 */ /* 0x010fe400078e02ff */
[----:B------:R4:W-:Y:S01]  /*eb50*/  STL [R1+0x1878], R5 ;  /* 0x0018780501007387 */ /* 0x0009e20000100800 */
[----:B---3--:R-:W-:-:S05]  /*eb60*/  IADD3 R3, P5, PT, R11, R6, RZ ;  /* 0x000000060b037210 */ /* 0x008fca0007fbe0ff */
[----:B------:R3:W-:Y:S04]  /*eb70*/  STL [R1+0x188c], R3 ;  /* 0x00188c0301007387 */ /* 0x0007e80000100800 */
[----:B------:R5:W-:Y:S01]  /*eb80*/  STL [R1+0x1880], R4 ;  /* 0x0018800401007387 */ /* 0x000be20000100800 */
[----:B----4-:R-:W-:Y:S01]  /*eb90*/  IADD3 R5, P6, PT, R2, R6, RZ ;  /* 0x0000000602057210 */ /* 0x010fe20007fde0ff */
[----:B--2---:R-:W-:Y:S01]  /*eba0*/  IMAD R0, R0, 0x1e5, RZ ;  /* 0x000001e500007824 */ /* 0x004fe200078e02ff */
[-C--:B---3--:R-:W-:Y:S02]  /*ebb0*/  LEA.HI.X.SX32 R3, R11, R19.reuse, 0x1, P5 ;  /* 0x000000130b037211 */ /* 0x088fe400028f0eff */
[----:B------:R-:W2:Y:S08]  /*ebc0*/  LDC R11, c[0x0][0x3d8] ;  /* 0x0000f600ff0b7b82 */ /* 0x000eb00000000800 */
[----:B-----5:R-:W3:Y:S01]  /*ebd0*/  LDC R4, c[0x0][0x3d8] ;  /* 0x0000f600ff047b82 */ /* 0x020ee20000000800 */
[----:B------:R-:W-:Y:S01]  /*ebe0*/  STL [R1+0x1894], R5 ;  /* 0x0018940501007387 */ /* 0x000fe20000100800 */
[----:B------:R-:W-:-:S03]  /*ebf0*/  LEA.HI.X.SX32 R7, R2, R19, 0x1, P6 ;  /* 0x0000001302077211 */ /* 0x000fc600030f0eff */
[----:B------:R4:W-:Y:S03]  /*ec00*/  STL [R1+0x1888], R3 ;  /* 0x0018880301007387 */ /* 0x0009e60000100800 */
[----:B------:R-:W5:Y:S01]  /*ec10*/  LDC R2, c[0x0][0x3d8] ;  /* 0x0000f600ff027b82 */ /* 0x000f620000000800 */
[----:B----4-:R-:W-:Y:S01]  /*ec20*/  IADD3 R3, P5, PT, R0, R6, RZ ;  /* 0x0000000600037210 */ /* 0x010fe20007fbe0ff */
[----:B--2---:R-:W-:-:S06]  /*ec30*/  IMAD R11, R11, 0x1e7, RZ ;  /* 0x000001e70b0b7824 */ /* 0x004fcc00078e02ff */
[----:B------:R-:W2:Y:S01]  /*ec40*/  LDC R5, c[0x0][0x3d8] ;  /* 0x0000f600ff057b82 */ /* 0x000ea20000000800 */
[----:B------:R-:W-:Y:S04]  /*ec50*/  STL [R1+0x189c], R3 ;  /* 0x00189c0301007387 */ /* 0x000fe80000100800 */
[----:B------:R4:W-:Y:S01]  /*ec60*/  STL [R1+0x1890], R7 ;  /* 0x0018900701007387 */ /* 0x0009e20000100800 */
[----:B---3--:R-:W-:Y:S01]  /*ec70*/  IMAD R4, R4, 0x1e6, RZ ;  /* 0x000001e604047824 */ /* 0x008fe200078e02ff */
[----:B----4-:R-:W-:Y:S02]  /*ec80*/  LEA.HI.X.SX32 R7, R0, R19, 0x1, P5 ;  /* 0x0000001300077211 */ /* 0x010fe400028f0eff */
[----:B------:R-:W3:Y:S02]  /*ec90*/  LDC R0, c[0x0][0x3d8] ;  /* 0x0000f600ff007b82 */ /* 0x000ee40000000800 */
[----:B------:R-:W-:Y:S01]  /*eca0*/  IADD3 R3, P6, PT, R4, R6, RZ ;  /* 0x0000000604037210 */ /* 0x000fe20007fde0ff */
[----:B-----5:R-:W-:-:S04]  /*ecb0*/  IMAD R2, R2, 0x1e8, RZ ;  /* 0x000001e802027824 */ /* 0x020fc800078e02ff */
[----:B------:R4:W-:Y:S04]  /*ecc0*/  STL [R1+0x18a4], R3 ;  /* 0x0018a40301007387 */ /* 0x0009e80000100800 */
[----:B------:R5:W-:Y:S01]  /*ecd0*/  STL [R1+0x1898], R7 ;  /* 0x0018980701007387 */ /* 0x000be20000100800 */
[----:B----4-:R-:W-:Y:S02]  /*ece0*/  IADD3 R3, P5, PT, R11, R6, RZ ;  /* 0x000000060b037210 */ /* 0x010fe40007fbe0ff */
[----:B-----5:R-:W-:Y:S02]  /*ecf0*/  LEA.HI.X.SX32 R7, R4, R19, 0x1, P6 ;  /* 0x0000001304077211 */ /* 0x020fe400030f0eff */
[----:B------:R-:W4:Y:S01]  /*ed00*/  LDC R4, c[0x0][0x3d8] ;  /* 0x0000f600ff047b82 */ /* 0x000f220000000800 */
[----:B------:R5:W-:Y:S01]  /*ed10*/  STL [R1+0x18ac], R3 ;  /* 0x0018ac0301007387 */ /* 0x000be20000100800 */
[----:B---3--:R-:W-:-:S03]  /*ed20*/  IMAD R0, R0, 0x1e9, RZ ;  /* 0x000001e900007824 */ /* 0x008fc600078e02ff */
[----:B------:R3:W-:Y:S01]  /*ed30*/  STL [R1+0x18a0], R7 ;  /* 0x0018a00701007387 */ /* 0x0007e20000100800 */
[-C--:B-----5:R-:W-:Y:S02]  /*ed40*/  IADD3 R3, P6, PT, R2, R6.reuse, RZ ;  /* 0x0000000602037210 */ /* 0x0a0fe40007fde0ff */
[----:B---3--:R-:W-:Y:S02]  /*ed50*/  LEA.HI.X.SX32 R7, R11, R19, 0x1, P5 ;  /* 0x000000130b077211 */ /* 0x008fe400028f0eff */
[----:B------:R-:W3:Y:S01]  /*ed60*/  LDC R11, c[0x0][0x3d8] ;  /* 0x0000f600ff0b7b82 */ /* 0x000ee20000000800 */
[----:B------:R5:W-:Y:S04]  /*ed70*/  STL [R1+0x18b4], R3 ;  /* 0x0018b40301007387 */ /* 0x000be80000100800 */
[----:B------:R0:W-:Y:S01]  /*ed80*/  STL [R1+0x18a8], R7 ;  /* 0x0018a80701007387 */ /* 0x0001e20000100800 */
[----:B-----5:R-:W-:-:S02]  /*ed90*/  IADD3 R3, P5, PT, R0, R6, RZ ;  /* 0x0000000600037210 */ /* 0x020fc40007fbe0ff */
[-C--:B0-----:R-:W-:Y:S02]  /*eda0*/  LEA.HI.X.SX32 R7, R2, R19.reuse, 0x1, P6 ;  /* 0x0000001302077211 */ /* 0x081fe400030f0eff */
[----:B------:R-:W0:Y:S01]  /*edb0*/  LDC R2, c[0x0][0x3d8] ;  /* 0x0000f600ff027b82 */ /* 0x000e220000000800 */
[----:B------:R-:W-:Y:S04]  /*edc0*/  STL [R1+0x18bc], R3 ;  /* 0x0018bc0301007387 */ /* 0x000fe80000100800 */
[----:B------:R5:W-:Y:S01]  /*edd0*/  STL [R1+0x18b0], R7 ;  /* 0x0018b00701007387 */ /* 0x000be20000100800 */
[----:B----4-:R-:W-:Y:S01]  /*ede0*/  IMAD R4, R4, 0x1ea, RZ ;  /* 0x000001ea04047824 */ /* 0x010fe200078e02ff */
[----:B-----5:R-:W-:Y:S02]  /*edf0*/  LEA.HI.X.SX32 R7, R0, R19, 0x1, P5 ;  /* 0x0000001300077211 */ /* 0x020fe400028f0eff */
[----:B------:R-:W4:Y:S02]  /*ee00*/  LDC R0, c[0x0][0x3d8] ;  /* 0x0000f600ff007b82 */ /* 0x000f240000000800 */
[----:B------:R-:W-:Y:S01]  /*ee10*/  IADD3 R3, P6, PT, R4, R6, RZ ;  /* 0x0000000604037210 */ /* 0x000fe20007fde0ff */
[----:B---3--:R-:W-:-:S04]  /*ee20*/  IMAD R11, R11, 0x1eb, RZ ;  /* 0x000001eb0b0b7824 */ /* 0x008fc800078e02ff */
[----:B------:R3:W-:Y:S01]  /*ee30*/  STL [R1+0x18c4], R3 ;  /* 0x0018c40301007387 */ /* 0x0007e20000100800 */
[----:B0-----:R-:W-:-:S03]  /*ee40*/  IMAD R2, R2, 0x1ec, RZ ;  /* 0x000001ec02027824 */ /* 0x001fc600078e02ff */
[----:B------:R0:W-:Y:S01]  /*ee50*/  STL [R1+0x18b8], R7 ;  /* 0x0018b80701007387 */ /* 0x0001e20000100800 */
[----:B---3--:R-:W-:Y:S02]  /*ee60*/  IADD3 R3, P5, PT, R11, R6, RZ ;  /* 0x000000060b037210 */ /* 0x008fe40007fbe0ff */
[----:B0-----:R-:W-:Y:S02]  /*ee70*/  LEA.HI.X.SX32 R7, R4, R19, 0x1, P6 ;  /* 0x0000001304077211 */ /* 0x001fe400030f0eff */
[----:B------:R-:W0:Y:S01]  /*ee80*/  LDC R4, c[0x0][0x3d8] ;  /* 0x0000f600ff047b82 */ /* 0x000e220000000800 */
[----:B------:R3:W-:Y:S01]  /*ee90*/  STL [R1+0x18cc], R3 ;  /* 0x0018cc0301007387 */ /* 0x0007e20000100800 */
[----:B----4-:R-:W-:-:S03]  /*eea0*/  IMAD R0, R0, 0x1ed, RZ ;  /* 0x000001ed00007824 */ /* 0x010fc600078e02ff */
[----:B------:R4:W-:Y:S01]  /*eeb0*/  STL [R1+0x18c0], R7 ;  /* 0x0018c00701007387 */ /* 0x0009e20000100800 */
[----:B---3--:R-:W-:Y:S02]  /*eec0*/  IADD3 R3, P6, PT, R2, R6, RZ ;  /* 0x0000000602037210 */ /* 0x008fe40007fde0ff */
[----:B----4-:R-:W-:-:S03]  /*eed0*/  LEA.HI.X.SX32 R7, R11, R19, 0x1, P5 ;  /* 0x000000130b077211 */ /* 0x010fc600028f0eff */
[----:B------:R3:W-:Y:S01]  /*eee0*/  STL [R1+0x18d4], R3 ;  /* 0x0018d40301007387 */ /* 0x0007e20000100800 */
[----:B------:R-:W4:Y:S01]  /*eef0*/  LDC R11, c[0x0][0x3d8] ;  /* 0x0000f600ff0b7b82 */ /* 0x000f220000000800 */
[----:B------:R-:W-:Y:S02]  /*ef00*/  LEA.HI.X.SX32 R2, R2, R19, 0x1, P6 ;  /* 0x0000001302027211 */ /* 0x000fe400030f0eff */
[----:B------:R5:W-:Y:S01]  /*ef10*/  STL [R1+0x18c8], R7 ;  /* 0x0018c80701007387 */ /* 0x000be20000100800 */
[----:B---3--:R-:W-:-:S04]  /*ef20*/  IADD3 R3, P5, PT, R0, R6, RZ ;  /* 0x0000000600037210 */ /* 0x008fc80007fbe0ff */
[----:B-----5:R-:W3:Y:S01]  /*ef30*/  LDC R7, c[0x0][0x3d8] ;  /* 0x0000f600ff077b82 */ /* 0x020ee20000000800 */
[----:B------:R-:W-:Y:S04]  /*ef40*/  STL [R1+0x18dc], R3 ;  /* 0x0018dc0301007387 */ /* 0x000fe80000100800 */
[----:B------:R5:W-:Y:S01]  /*ef50*/  STL [R1+0x18d0], R2 ;  /* 0x0018d00201007387 */ /* 0x000be20000100800 */
[----:B0-----:R-:W-:Y:S02]  /*ef60*/  IMAD R4, R4, 0x1ee, RZ ;  /* 0x000001ee04047824 */ /* 0x001fe400078e02ff */
[----:B-----5:R-:W0:Y:S03]  /*ef70*/  LDC R2, c[0x0][0x3d8] ;  /* 0x0000f600ff027b82 */ /* 0x020e260000000800 */
[----:B------:R-:W-:-:S02]  /*ef80*/  IADD3 R3, P6, PT, R4, R6, RZ ;  /* 0x0000000604037210 */ /* 0x000fc40007fde0ff */
[-C--:B------:R-:W-:Y:S01]  /*ef90*/  LEA.HI.X.SX32 R0, R0, R19.reuse, 0x1, P5 ;  /* 0x0000001300007211 */ /* 0x080fe200028f0eff */
[----:B----4-:R-:W-:Y:S02]  /*efa0*/  IMAD R11, R11, 0x1ef, RZ ;  /* 0x000001ef0b0b7824 */ /* 0x010fe400078e02ff */
[----:B------:R4:W-:Y:S04]  /*efb0*/  STL [R1+0x18e4], R3 ;  /* 0x0018e40301007387 */ /* 0x0009e80000100800 */
[----:B------:R5:W-:Y:S01]  /*efc0*/  STL [R1+0x18d8], R0 ;  /* 0x0018d80001007387 */ /* 0x000be20000100800 */
[----:B---3--:R-:W-:Y:S01]  /*efd0*/  IMAD R21, R7, 0xe3, RZ ;  /* 0x000000e307157824 */ /* 0x008fe200078e02ff */
[----:B------:R-:W-:Y:S02]  /*efe0*/  LEA.HI.X.SX32 R7, R4, R19, 0x1, P6 ;  /* 0x0000001304077211 */ /* 0x000fe400030f0eff */
[----:B------:R-:W3:Y:S01]  /*eff0*/  LDC R4, c[0x0][0x3d8] ;  /* 0x0000f600ff047b82 */ /* 0x000ee20000000800 */
[----:B----4-:R-:W-:-:S07]  /*f000*/  IADD3 R3, P5, PT, R11, R6, RZ ;  /* 0x000000060b037210 */ /* 0x010fce0007fbe0ff */
[----:B-----5:R-:W4:Y:S01]  /*f010*/  LDC R0, c[0x0][0x3d8] ;  /* 0x0000f600ff007b82 */ /* 0x020f220000000800 */
[----:B0-----:R-:W-:Y:S01]  /*f020*/  IMAD R2, R2, 0x1f0, RZ ;  /* 0x000001f002027824 */ /* 0x001fe200078e02ff */
[----:B------:R0:W-:Y:S04]  /*f030*/  STL [R1+0x18ec], R3 ;  /* 0x0018ec0301007387 */ /* 0x0001e80000100800 */
[----:B------:R5:W-:Y:S01]  /*f040*/  STL [R1+0x18e0], R7 ;  /* 0x0018e00701007387 */ /* 0x000be20000100800 */
[----:B0-----:R-:W-:Y:S02]  /*f050*/  IADD3 R3, P6, PT, R2, R6, RZ ;  /* 0x0000000602037210 */ /* 0x001fe40007fde0ff */
[-C--:B-----5:R-:W-:Y:S02]  /*f060*/  LEA.HI.X.SX32 R7, R11, R19.reuse, 0x1, P5 ;  /* 0x000000130b077211 */ /* 0x0a0fe400028f0eff */
[----:B------:R-:W0:Y:S01]  /*f070*/  LDC R11, c[0x0][0x3d8] ;  /* 0x0000f600ff0b7b82 */ /* 0x000e220000000800 */
[----:B------:R-:W-:Y:S04]  /*f080*/  STL [R1+0x18f4], R3 ;  /* 0x0018f40301007387 */ /* 0x000fe80000100800 */
[----:B------:R5:W-:Y:S01]  /*f090*/  STL [R1+0x18e8], R7 ;  /* 0x0018e80701007387 */ /* 0x000be20000100800 */
[----:B----4-:R-:W-:Y:S01]  /*f0a0*/  IMAD R0, R0, 0x1f1, RZ ;  /* 0x000001f100007824 */ /* 0x010fe200078e02ff */
[----:B-----5:R-:W-:-:S02]  /*f0b0*/  LEA.HI.X.SX32 R7, R2, R19, 0x1, P6 ;  /* 0x0000001302077211 */ /* 0x020fc400030f0eff */
        /* <DEDUP_REMOVED lines=12> */
[-C--:B---3--:R-:W-:Y:S02]  /*f180*/  IADD3 R3, P5, PT, R11, R6.reuse, RZ ;  /* 0x000000060b037210 */ /* 0x088fe40007fbe0ff */
[----:B----4-:R-:W-:Y:S02]  /*f190*/  LEA.HI.X.SX32 R7, R4, R19, 0x1, P6 ;  /* 0x0000001304077211 */ /* 0x010fe400030f0eff */
[----:B------:R-:W3:Y:S01]  /*f1a0*/  LDC R4, c[0x0][0x3d8] ;  /* 0x0000f600ff047b82 */ /* 0x000ee20000000800 */
[----:B------:R4:W-:Y:S04]  /*f1b0*/  STL [R1+0x190c], R3 ;  /* 0x00190c0301007387 */ /* 0x0009e80000100800 */
[----:B------:R5:W-:Y:S01]  /*f1c0*/  STL [R1+0x1900], R7 ;  /* 0x0019000701007387 */ /* 0x000be20000100800 */
[----:B----4-:R-:W-:-:S02]  /*f1d0*/  IADD3 R3, P6, PT, R2, R6, RZ ;  /* 0x0000000602037210 */ /* 0x010fc40007fde0ff */
[-C--:B-----5:R-:W-:Y:S02]  /*f1e0*/  LEA.HI.X.SX32 R7, R11, R19.reuse, 0x1, P5 ;  /* 0x000000130b077211 */ /* 0x0a0fe400028f0eff */
[----:B------:R-:W4:Y:S01]  /*f1f0*/  LDC R11, c[0x0][0x3d8] ;  /* 0x0000f600ff0b7b82 */ /* 0x000f220000000800 */
[----:B------:R-:W-:Y:S04]  /*f200*/  STL [R1+0x1914], R3 ;  /* 0x0019140301007387 */ /* 0x000fe80000100800 */
[----:B------:R5:W-:Y:S01]  /*f210*/  STL [R1+0x1908], R7 ;  /* 0x0019080701007387 */ /* 0x000be20000100800 */
[----:B0-----:R-:W-:Y:S01]  /*f220*/  IMAD R0, R0, 0x1f5, RZ ;  /* 0x000001f500007824 */ /* 0x001fe200078e02ff */
[----:B-----5:R-:W-:Y:S02]  /*f230*/  LEA.HI.X.SX32 R7, R2, R19, 0x1, P6 ;  /* 0x0000001302077211 */ /* 0x020fe400030f0eff */
[----:B------:R-:W0:Y:S02]  /*f240*/  LDC R2, c[0x0][0x3d8] ;  /* 0x0000f600ff027b82 */ /* 0x000e240000000800 */
[----:B------:R-:W-:Y:S01]  /*f250*/  IADD3 R3, P5, PT, R0, R6, RZ ;  /* 0x0000000600037210 */ /* 0x000fe20007fbe0ff */
[----:B---3--:R-:W-:-:S04]  /*f260*/  IMAD R4, R4, 0x1f6, RZ ;  /* 0x000001f604047824 */ /* 0x008fc800078e02ff */
[----:B------:R3:W-:Y:S01]  /*f270*/  STL [R1+0x191c], R3 ;  /* 0x00191c0301007387 */ /* 0x0007e20000100800 */
[----:B----4-:R-:W-:-:S03]  /*f280*/  IMAD R11, R11, 0x1f7, RZ ;  /* 0x000001f70b0b7824 */ /* 0x010fc600078e02ff */
[----:B------:R4:W-:Y:S01]  /*f290*/  STL [R1+0x1910], R7 ;  /* 0x0019100701007387 */ /* 0x0009e20000100800 */
[----:B---3--:R-:W-:Y:S02]  /*f2a0*/  IADD3 R3, P6, PT, R4, R6, RZ ;  /* 0x0000000604037210 */ /* 0x008fe40007fde0ff */
[----:B----4-:R-:W-:Y:S02]  /*f2b0*/  LEA.HI.X.SX32 R7, R0, R19, 0x1, P5 ;  /* 0x0000001300077211 */ /* 0x010fe400028f0eff */
[----:B------:R-:W3:Y:S01]  /*f2c0*/  LDC R0, c[0x0][0x3d8] ;  /* 0x0000f600ff007b82 */ /* 0x000ee20000000800 */
[----:B------:R4:W-:Y:S01]  /*f2d0*/  STL [R1+0x1924], R3 ;  /* 0x0019240301007387 */ /* 0x0009e20000100800 */
[----:B0-----:R-:W-:-:S03]  /*f2e0*/  IMAD R2, R2, 0x1f8, RZ ;  /* 0x000001f802027824 */ /* 0x001fc600078e02ff */
[----:B------:R0:W-:Y:S01]  /*f2f0*/  STL [R1+0x1918], R7 ;  /* 0x0019180701007387 */ /* 0x0001e20000100800 */
[-C--:B----4-:R-:W-:Y:S02]  /*f300*/  IADD3 R3, P5, PT, R11, R6.reuse, RZ ;  /* 0x000000060b037210 */ /* 0x090fe40007fbe0ff */
[----:B0-----:R-:W-:Y:S02]  /*f310*/  LEA.HI.X.SX32 R7, R4, R19, 0x1, P6 ;  /* 0x0000001304077211 */ /* 0x001fe400030f0eff */
[----:B------:R-:W0:Y:S01]  /*f320*/  LDC R4, c[0x0][0x3d8] ;  /* 0x0000f600ff047b82 */ /* 0x000e220000000800 */
[----:B------:R4:W-:Y:S04]  /*f330*/  STL [R1+0x192c], R3 ;  /* 0x00192c0301007387 */ /* 0x0009e80000100800 */
[----:B------:R5:W-:Y:S01]  /*f340*/  STL [R1+0x1920], R7 ;  /* 0x0019200701007387 */ /* 0x000be20000100800 */
[----:B----4-:R-:W-:-:S02]  /*f350*/  IADD3 R3, P6, PT, R2, R6, RZ ;  /* 0x0000000602037210 */ /* 0x010fc40007fde0ff */
[-C--:B-----5:R-:W-:Y:S02]  /*f360*/  LEA.HI.X.SX32 R7, R11, R19.reuse, 0x1, P5 ;  /* 0x000000130b077211 */ /* 0x0a0fe400028f0eff */
[----:B------:R-:W4:Y:S01]  /*f370*/  LDC R11, c[0x0][0x3d8] ;  /* 0x0000f600ff0b7b82 */ /* 0x000f220000000800 */
[----:B------:R-:W-:Y:S04]  /*f380*/  STL [R1+0x1934], R3 ;  /* 0x0019340301007387 */ /* 0x000fe80000100800 */
[----:B------:R5:W-:Y:S01]  /*f390*/  STL [R1+0x1928], R7 ;  /* 0x0019280701007387 */ /* 0x000be20000100800 */
[----:B---3--:R-:W-:Y:S01]  /*f3a0*/  IMAD R0, R0, 0x1f9, RZ ;  /* 0x000001f900007824 */ /* 0x008fe200078e02ff */
[----:B-----5:R-:W-:Y:S02]  /*f3b0*/  LEA.HI.X.SX32 R7, R2, R19, 0x1, P6 ;  /* 0x0000001302077211 */ /* 0x020fe400030f0eff */
[----:B------:R-:W3:Y:S02]  /*f3c0*/  LDC R2, c[0x0][0x3d8] ;  /* 0x0000f600ff027b82 */ /* 0x000ee40000000800 */
[----:B------:R-:W-:Y:S01]  /*f3d0*/  IADD3 R3, P5, PT, R0, R6, RZ ;  /* 0x0000000600037210 */ /* 0x000fe20007fbe0ff */
[----:B0-----:R-:W-:-:S04]  /*f3e0*/  IMAD R4, R4, 0x1fa, RZ ;  /* 0x000001fa04047824 */ /* 0x001fc800078e02ff */
[----:B------:R0:W-:Y:S01]  /*f3f0*/  STL [R1+0x193c], R3 ;  /* 0x00193c0301007387 */ /* 0x0001e20000100800 */
[----:B----4-:R-:W-:-:S03]  /*f400*/  IMAD R11, R11, 0x1fb, RZ ;  /* 0x000001fb0b0b7824 */ /* 0x010fc600078e02ff */
[----:B------:R4:W-:Y:S01]  /*f410*/  STL [R1+0x1930], R7 ;  /* 0x0019300701007387 */ /* 0x0009e20000100800 */
[----:B0-----:R-:W-:Y:S02]  /*f420*/  IADD3 R3, P6, PT, R4, R6, RZ ;  /* 0x0000000604037210 */ /* 0x001fe40007fde0ff */
[----:B----4-:R-:W-:Y:S02]  /*f430*/  LEA.HI.X.SX32 R7, R0, R19, 0x1, P5 ;  /* 0x0000001300077211 */ /* 0x010fe400028f0eff */
[----:B------:R-:W0:Y:S01]  /*f440*/  LDC R0, c[0x0][0x3d8] ;  /* 0x0000f600ff007b82 */ /* 0x000e220000000800 */
[----:B------:R4:W-:Y:S01]  /*f450*/  STL [R1+0x1944], R3 ;  /* 0x0019440301007387 */ /* 0x0009e20000100800 */
[----:B---3--:R-:W-:-:S03]  /*f460*/  IMAD R2, R2, 0x1fc, RZ ;  /* 0x000001fc02027824 */ /* 0x008fc600078e02ff */
[----:B------:R3:W-:Y:S01]  /*f470*/  STL [R1+0x1938], R7 ;  /* 0x0019380701007387 */ /* 0x0007e20000100800 */
[-C--:B----4-:R-:W-:Y:S02]  /*f480*/  IADD3 R3, P5, PT, R11, R6.reuse, RZ ;  /* 0x000000060b037210 */ /* 0x090fe40007fbe0ff */
[----:B---3--:R-:W-:Y:S02]  /*f490*/  LEA.HI.X.SX32 R7, R4, R19, 0x1, P6 ;  /* 0x0000001304077211 */ /* 0x008fe400030f0eff */
        /* <DEDUP_REMOVED lines=17> */
[----:B----4-:R-:W-:-:S03]  /*f5b0*/  LEA.HI.X.SX32 R7, R0, R19, 0x1, P5 ;  /* 0x0000001300077211 */ /* 0x010fc600028f0eff */
[----:B------:R3:W-:Y:S01]  /*f5c0*/  STL [R1+0x1964], R3 ;  /* 0x0019640301007387 */ /* 0x0007e20000100800 */
[----:B------:R-:W4:Y:S01]  /*f5d0*/  LDC R0, c[0x0][0x3d8] ;  /* 0x0000f600ff007b82 */ /* 0x000f220000000800 */
[----:B0-----:R-:W-:Y:S02]  /*f5e0*/  IMAD.SHL.U32 R2, R2, 0x2, RZ ;  /* 0x0000000202027824 */ /* 0x001fe400078e00ff */
[----:B------:R0:W-:Y:S01]  /*f5f0*/  STL [R1+0x1958], R7 ;  /* 0x0019580701007387 */ /* 0x0001e20000100800 */
[----:B---3--:R-:W-:Y:S02]  /*f600*/  IADD3 R3, P5, PT, R11, R6, RZ ;  /* 0x000000060b037210 */ /* 0x008fe40007fbe0ff */
[----:B0-----:R-:W-:-:S03]  /*f610*/  LEA.HI.X.SX32 R7, R4, R19, 0x1, P6 ;  /* 0x0000001304077211 */ /* 0x001fc600030f0eff */
[----:B------:R0:W-:Y:S01]  /*f620*/  STL [R1+0x196c], R3 ;  /* 0x00196c0301007387 */ /* 0x0001e20000100800 */
[----:B------:R-:W3:Y:S03]  /*f630*/  LDC R4, c[0x0][0x3d8] ;  /* 0x0000f600ff047b82 */ /* 0x000ee60000000800 */
[----:B------:R5:W-:Y:S01]  /*f640*/  STL [R1+0x1960], R7 ;  /* 0x0019600701007387 */ /* 0x000be20000100800 */
[----:B0-----:R-:W-:Y:S02]  /*f650*/  IADD3 R3, P6, PT, R2, R6, RZ ;  /* 0x0000000602037210 */ /* 0x001fe40007fde0ff */
[----:B-----5:R-:W-:-:S03]  /*f660*/  LEA.HI.X.SX32 R7, R11, R19, 0x1, P5 ;  /* 0x000000130b077211 */ /* 0x020fc600028f0eff */
[----:B------:R-:W-:Y:S01]  /*f670*/  STL [R1+0x1978], R3 ;  /* 0x0019780301007387 */ /* 0x000fe20000100800 */
[----:B------:R-:W0:Y:S03]  /*f680*/  LDC R11, c[0x0][0x3d8] ;  /* 0x0000f600ff0b7b82 */ /* 0x000e260000000800 */
[----:B------:R5:W-:Y:S02]  /*f690*/  STL [R1+0x1968], R7 ;  /* 0x0019680701007387 */ /* 0x000be40000100800 */
[----:B-----5:R-:W-:-:S03]  /*f6a0*/  LEA.HI.X.SX32 R7, R2, R19, 0x1, P6 ;  /* 0x0000001302077211 */ /* 0x020fc600030f0eff */
[----:B------:R-:W5:Y:S01]  /*f6b0*/  LDC R2, c[0x0][0x3d8] ;  /* 0x0000f600ff027b82 */ /* 0x000f620000000800 */
[----:B----4-:R-:W-:Y:S02]  /*f6c0*/  IMAD R0, R0, 0x3, RZ ;  /* 0x0000000300007824 */ /* 0x010fe400078e02ff */
[----:B---3--:R-:W-:-:S03]  /*f6d0*/  IMAD.SHL.U32 R4, R4, 0x4, RZ ;  /* 0x0000000404047824 */ /* 0x008fc600078e00ff */
[----:B------:R-:W-:Y:S01]  /*f6e0*/  IADD3 R3, P5, PT, R0, R6, RZ ;  /* 0x0000000600037210 */ /* 0x000fe20007fbe0ff */
[----:B0-----:R-:W-:-:S04]  /*f6f0*/  IMAD R11, R11, 0x5, RZ ;  /* 0x000000050b0b7824 */ /* 0x001fc800078e02ff */
[----:B------:R0:W-:Y:S04]  /*f700*/  STL [R1+0x1980], R3 ;  /* 0x0019800301007387 */ /* 0x0001e80000100800 */
[----:B------:R3:W-:Y:S01]  /*f710*/  STL [R1+0x1974], R7 ;  /* 0x0019740701007387 */ /* 0x0007e20000100800 */
[----:B0-----:R-:W-:Y:S01]  /*f720*/  IADD3 R3, P6, PT, R4, R6, RZ ;  /* 0x0000000604037210 */ /* 0x001fe20007fde0ff */
[----:B-----5:R-:W-:Y:S01]  /*f730*/  IMAD R2, R2, 0x6, RZ ;  /* 0x0000000602027824 */ /* 0x020fe200078e02ff */
[----:B---3--:R-:W-:-:S03]  /*f740*/  LEA.HI.X.SX32 R7, R0, R19, 0x1, P5 ;  /* 0x0000001300077211 */ /* 0x008fc600028f0eff */
[----:B------:R0:W-:Y:S01]  /*f750*/  STL [R1+0x1988], R3 ;  /* 0x0019880301007387 */ /* 0x0001e20000100800 */
[----:B------:R-:W-:Y:S01]  /*f760*/  LEA.HI.X.SX32 R4, R4, R19, 0x1, P6 ;  /* 0x0000001304047211 */ /* 0x000fe200030f0eff */
[----:B------:R-:W3:Y:S02]  /*f770*/  LDC R0, c[0x0][0x3d8] ;  /* 0x0000f600ff007b82 */ /* 0x000ee40000000800 */
[----:B------:R4:W-:Y:S01]  /*f780*/  STL [R1+0x197c], R7 ;  /* 0x00197c0701007387 */ /* 0x0009e20000100800 */
[-C--:B0-----:R-:W-:Y:S02]  /*f790*/  IADD3 R3, P5, PT, R11, R6.reuse, RZ ;  /* 0x000000060b037210 */ /* 0x081fe40007fbe0ff */
[----:B----4-:R-:W-:-:S03]  /*f7a0*/  IADD3 R7, P6, PT, R2, R6, RZ ;  /* 0x0000000602077210 */ /* 0x010fc60007fde0ff */
[----:B------:R-:W-:Y:S04]  /*f7b0*/  STL [R1+0x1990], R3 ;  /* 0x0019900301007387 */ /* 0x000fe80000100800 */
[----:B------:R0:W-:Y:S04]  /*f7c0*/  STL [R1+0x1984], R4 ;  /* 0x0019840401007387 */ /* 0x0001e80000100800 */
[----:B------:R4:W-:Y:S01]  /*f7d0*/  STL [R1+0x1998], R7 ;  /* 0x0019980701007387 */ /* 0x0009e20000100800 */
[----:B0-----:R-:W0:Y:S08]  /*f7e0*/  LDC R4, c[0x0][0x3d8] ;  /* 0x0000f600ff047b82 */ /* 0x001e300000000800 */
[----:B----4-:R-:W4:Y:S01]  /*f7f0*/  LDC R7, c[0x0][0x3d8] ;  /* 0x0000f600ff077b82 */ /* 0x010f220000000800 */
[----:B------:R-:W-:Y:S01]  /*f800*/  LEA.HI.X.SX32 R3, R11, R19, 0x1, P5 ;  /* 0x000000130b037211 */ /* 0x000fe200028f0eff */
[----:B---3--:R-:W-:-:S06]  /*f810*/  IMAD R0, R0, 0x7, RZ ;  /* 0x0000000700007824 */ /* 0x008fcc00078e02ff */
[----:B------:R-:W3:Y:S01]  /*f820*/  LDC R11, c[0x0][0x3d8] ;  /* 0x0000f600ff0b7b82 */ /* 0x000ee20000000800 */
[----:B------:R5:W-:Y:S01]  /*f830*/  STL [R1+0x198c], R3 ;  /* 0x00198c0301007387 */ /* 0x000be20000100800 */
[----:B----4-:R-:W-:Y:S01]  /*f840*/  IMAD R13, R7, 0xee, RZ ;  /* 0x000000ee070d7824 */ /* 0x010fe200078e02ff */
[----:B------:R-:W-:-:S05]  /*f850*/  LEA.HI.X.SX32 R7, R2, R19, 0x1, P6 ;  /* 0x0000001302077211 */ /* 0x000fca00030f0eff */
[----:B------:R-:W4:Y:S01]  /*f860*/  LDC R2, c[0x0][0x3d8] ;  /* 0x0000f600ff027b82 */ /* 0x000f220000000800 */
[----:B-----5:R-:W-:Y:S01]  /*f870*/  IADD3 R3, P5, PT, R0, R6, RZ ;  /* 0x0000000600037210 */ /* 0x020fe20007fbe0ff */
[----:B0-----:R-:W-:-:S04]  /*f880*/  IMAD.SHL.U32 R4, R4, 0x8, RZ ;  /* 0x0000000804047824 */ /* 0x001fc800078e00ff */
[----:B------:R0:W-:Y:S04]  /*f890*/  STL [R1+0x19a0], R3 ;  /* 0x0019a00301007387 */ /* 0x0001e80000100800 */
[----:B------:R5:W-:Y:S01]  /*f8a0*/  STL [R1+0x1994], R7 ;  /* 0x0019940701007387 */ /* 0x000be20000100800 */
[----:B0-----:R-:W-:Y:S02]  /*f8b0*/  IADD3 R3, P6, PT, R4, R6, RZ ;  /* 0x0000000604037210 */ /* 0x001fe40007fde0ff */
[----:B-----5:R-:W-:Y:S02]  /*f8c0*/  LEA.HI.X.SX32 R7, R0, R19, 0x1, P5 ;  /* 0x0000001300077211 */ /* 0x020fe400028f0eff */
[----:B------:R-:W0:Y:S01]  /*f8d0*/  LDC R0, c[0x0][0x3d8] ;  /* 0x0000f600ff007b82 */ /* 0x000e220000000800 */
[----:B------:R5:W-:Y:S01]  /*f8e0*/  STL [R1+0x19a8], R3 ;  /* 0x0019a80301007387 */ /* 0x000be20000100800 */
[----:B---3--:R-:W-:-:S03]  /*f8f0*/  IMAD R11, R11, 0x9, RZ ;  /* 0x000000090b0b7824 */ /* 0x008fc600078e02ff */
[----:B------:R3:W-:Y:S01]  /*f900*/  STL [R1+0x199c], R7 ;  /* 0x00199c0701007387 */ /* 0x0007e20000100800 */
[----:B----4-:R-:W-:Y:S01]  /*f910*/  IMAD R2, R2, 0xa, RZ ;  /* 0x0000000a02027824 */ /* 0x010fe200078e02ff */
[-C--:B-----5:R-:W-:Y:S02]  /*f920*/  IADD3 R3, P5, PT, R11, R6.reuse, RZ ;  /* 0x000000060b037210 */ /* 0x0a0fe40007fbe0ff */
[----:B---3--:R-:W-:Y:S02]  /*f930*/  LEA.HI.X.SX32 R7, R4, R19, 0x1, P6 ;  /* 0x0000001304077211 */ /* 0x008fe400030f0eff */
[----:B------:R-:W3:Y:S01]  /*f940*/  LDC R4, c[0x0][0x3d8] ;  /* 0x0000f600ff047b82 */ /* 0x000ee20000000800 */
[----:B------:R4:W-:Y:S04]  /*f950*/  STL [R1+0x19b0], R3 ;  /* 0x0019b00301007387 */ /* 0x0009e80000100800 */
[----:B------:R5:W-:Y:S01]  /*f960*/  STL [R1+0x19a4], R7 ;  /* 0x0019a40701007387 */ /* 0x000be20000100800 */
[----:B----4-:R-:W-:-:S02]  /*f970*/  IADD3 R3, P6, PT, R2, R6, RZ ;  /* 0x0000000602037210 */ /* 0x010fc40007fde0ff */
[----:B-----5:R-:W-:Y:S02]  /*f980*/  LEA.HI.X.SX32 R7, R11, R19, 0x1, P5 ;  /* 0x000000130b077211 */ /* 0x020fe400028f0eff */
[----:B------:R-:W4:Y:S01]  /*f990*/  LDC R11, c[0x0][0x3d8] ;  /* 0x0000f600ff0b7b82 */ /* 0x000f220000000800 */
[----:B------:R-:W-:Y:S01]  /*f9a0*/  STL [R1+0x19b8], R3 ;  /* 0x0019b80301007387 */ /* 0x000fe20000100800 */
[----:B0-----:R-:W-:-:S03]  /*f9b0*/  IMAD R0, R0, 0xb, RZ ;  /* 0x0000000b00007824 */ /* 0x001fc600078e02ff */
[----:B------:R0:W-:Y:S01]  /*f9c0*/  STL [R1+0x19ac], R7 ;  /* 0x0019ac0701007387 */ /* 0x0001e20000100800 */
[----:B---3--:R-:W-:Y:S01]  /*f9d0*/  IMAD R4, R4, 0xc, RZ ;  /* 0x0000000c04047824 */ /* 0x008fe200078e02ff */
[----:B0-----:R-:W-:Y:S02]  /*f9e0*/  LEA.HI.X.SX32 R7, R2, R19, 0x1, P6 ;  /* 0x0000001302077211 */ /* 0x001fe400030f0eff */
[----:B------:R-:W0:Y:S01]  /*f9f0*/  LDC R2, c[0x0][0x3d8] ;  /* 0x0000f600ff027b82 */ /* 0x000e220000000800 */
[----:B------:R-:W-:-:S05]  /*fa00*/  IADD3 R3, P5, PT, R0, R6, RZ ;  /* 0x0000000600037210 */ /* 0x000fca0007fbe0ff */
[----:B------:R3:W-:Y:S04]  /*fa10*/  STL [R1+0x19c0], R3 ;  /* 0x0019c00301007387 */ /* 0x0007e80000100800 */
[----:B------:R5:W-:Y:S01]  /*fa20*/  STL [R1+0x19b4], R7 ;  /* 0x0019b40701007387 */ /* 0x000be20000100800 */
[----:B---3--:R-:W-:Y:S02]  /*fa30*/  IADD3 R3, P6, PT, R4, R6, RZ ;  /* 0x0000000604037210 */ /* 0x008fe40007fde0ff */
[----:B-----5:R-:W-:Y:S02]  /*fa40*/  LEA.HI.X.SX32 R7, R0, R19, 0x1, P5 ;  /* 0x0000001300077211 */ /* 0x020fe400028f0eff */
[----:B------:R-:W3:Y:S01]  /*fa50*/  LDC R0, c[0x0][0x3d8] ;  /* 0x0000f600ff007b82 */ /* 0x000ee20000000800 */
[----:B------:R5:W-:Y:S01]  /*fa60*/  STL [R1+0x19c8], R3 ;  /* 0x0019c80301007387 */ /* 0x000be20000100800 */
[----:B----4-:R-:W-:-:S03]  /*fa70*/  IMAD R11, R11, 0xd, RZ ;  /* 0x0000000d0b0b7824 */ /* 0x010fc600078e02ff */
[----:B------:R4:W-:Y:S01]  /*fa80*/  STL [R1+0x19bc], R7 ;  /* 0x0019bc0701007387 */ /* 0x0009e20000100800 */
[----:B0-----:R-:W-:Y:S01]  /*fa90*/  IMAD R2, R2, 0xe, RZ ;  /* 0x0000000e02027824 */ /* 0x001fe200078e02ff */
[-C--:B-----5:R-:W-:Y:S02]  /*faa0*/  IADD3 R3, P5, PT, R11, R6.reuse, RZ ;  /* 0x000000060b037210 */ /* 0x0a0fe40007fbe0ff */
[----:B----4-:R-:W-:Y:S02]  /*fab0*/  LEA.HI.X.SX32 R7, R4, R19, 0x1, P6 ;  /* 0x0000001304077211 */ /* 0x010fe400030f0eff */
[----:B------:R-:W0:Y:S01]  /*fac0*/  LDC R4, c[0x0][0x3d8] ;  /* 0x0000f600ff047b82 */ /* 0x000e220000000800 */
[----:B------:R4:W-:Y:S04]  /*fad0*/  STL [R1+0x19d0], R3 ;  /* 0x0019d00301007387 */ /* 0x0009e80000100800 */
[----:B------:R5:W-:Y:S01]  /*fae0*/  STL [R1+0x19c4], R7 ;  /* 0x0019c40701007387 */ /* 0x000be20000100800 */
[----:B----4-:R-:W-:-:S02]  /*faf0*/  IADD3 R3, P6, PT, R2, R6, RZ ;  /* 0x0000000602037210 */ /* 0x010fc40007fde0ff */
[----:B-----5:R-:W-:Y:S02]  /*fb00*/  LEA.HI.X.SX32 R7, R11, R19, 0x1, P5 ;  /* 0x000000130b077211 */ /* 0x020fe400028f0eff */
[----:B------:R-:W4:Y:S01]  /*fb10*/  LDC R11, c[0x0][0x3d8] ;  /* 0x0000f600ff0b7b82 */ /* 0x000f220000000800 */
[----:B------:R-:W-:Y:S01]  /*fb20*/  STL [R1+0x19d8], R3 ;  /* 0x0019d80301007387 */ /* 0x000fe20000100800 */
[----:B---3--:R-:W-:-:S03]  /*fb30*/  IMAD R0, R0, 0xf, RZ ;  /* 0x0000000f00007824 */ /* 0x008fc600078e02ff */
[----:B------:R3:W-:Y:S01]  /*fb40*/  STL [R1+0x19cc], R7 ;  /* 0x0019cc0701007387 */ /* 0x0007e20000100800 */
[----:B------:R-:W-:Y:S01]  /*fb50*/  LEA.HI.X.SX32 R2, R2, R19, 0x1, P6 ;  /* 0x0000001302027211 */ /* 0x000fe200030f0eff */
[----:B0-----:R-:W-:Y:S01]  /*fb60*/  IMAD.SHL.U32 R4, R4, 0x10, RZ ;  /* 0x0000001004047824 */ /* 0x001fe200078e00ff */
[----:B---3--:R-:W0:Y:S01]  /*fb70*/  LDC R7, c[0x0][0x3d8] ;  /* 0x0000f600ff077b82 */ /* 0x008e220000000800 */
[----:B------:R-:W-:-:S05]  /*fb80*/  IADD3 R3, P5, PT, R0, R6, RZ ;  /* 0x0000000600037210 */ /* 0x000fca0007fbe0ff */
[----:B------:R3:W-:Y:S01]  /*fb90*/  STL [R1+0x19e0], R3 ;  /* 0x0019e00301007387 */ /* 0x0007e20000100800 */
[----:B------:R-:W-:-:S03]  /*fba0*/  LEA.HI.X.SX32 R0, R0, R19, 0x1, P5 ;  /* 0x0000001300007211 */ /* 0x000fc600028f0eff */
[----:B------:R5:W-:Y:S01]  /*fbb0*/  STL [R1+0x19d4], R2 ;  /* 0x0019d40201007387 */ /* 0x000be20000100800 */
[----:B---3--:R-:W-:Y:S01]  /*fbc0*/  IADD3 R3, P6, PT, R4, R6, RZ ;  /* 0x0000000604037210 */ /* 0x008fe20007fde0ff */
[----:B-----5:R-:W3:Y:S04]  /*fbd0*/  LDC R2, c[0x0][0x3d8] ;  /* 0x0000f600ff027b82 */ /* 0x020ee80000000800 */
[----:B------:R5:W-:Y:S01]  /*fbe0*/  STL [R1+0x19e8], R3 ;  /* 0x0019e80301007387 */ /* 0x000be20000100800 */
[----:B----4-:R-:W-:-:S03]  /*fbf0*/  IMAD R11, R11, 0x11, RZ ;  /* 0x000000110b0b7824 */ /* 0x010fc600078e02ff */
[----:B------:R4:W-:Y:S01]  /*fc00*/  STL [R1+0x19dc], R0 ;  /* 0x0019dc0001007387 */ /* 0x0009e20000100800 */
[----:B0-----:R-:W-:Y:S01]  /*fc10*/  IMAD R20, R7, 0xf3, RZ ;  /* 0x000000f307147824 */ /* 0x001fe200078e02ff */
[----:B------:R-:W-:Y:S02]  /*fc20*/  LEA.HI.X.SX32 R7, R4, R19, 0x1, P6 ;  /* 0x0000001304077211 */ /* 0x000fe400030f0eff */
[----:B------:R-:W0:Y:S01]  /*fc30*/  LDC R4, c[0x0][0x3d8] ;  /* 0x0000f600ff047b82 */ /* 0x000e220000000800 */
[----:B-----5:R-:W-:-:S07]  /*fc40*/  IADD3 R3, P5, PT, R11, R6, RZ ;  /* 0x000000060b037210 */ /* 0x020fce0007fbe0ff */
[----:B----4-:R-:W4:Y:S01]  /*fc50*/  LDC R0, c[0x0][0x3d8] ;  /* 0x0000f600ff007b82 */ /* 0x010f220000000800 */
[----:B------:R-:W-:Y:S04]  /*fc60*/  STL [R1+0x19f0], R3 ;  /* 0x0019f00301007387 */ /* 0x000fe80000100800 */
[----:B------:R5:W-:Y:S01]  /*fc70*/  STL [R1+0x19e4], R7 ;  /* 0x0019e40701007387 */ /* 0x000be20000100800 */
[----:B---3--:R-:W-:Y:S01]  /*fc80*/  IMAD R2, R2, 0x12, RZ ;  /* 0x0000001202027824 */ /* 0x008fe200078e02ff */
[----:B-----5:R-:W-:Y:S02]  /*fc90*/  LEA.HI.X.SX32 R7, R11, R19, 0x1, P5 ;  /* 0x000000130b077211 */ /* 0x020fe400028f0eff */
[----:B------:R-:W3:Y:S02]  /*fca0*/  LDC R11, c[0x0][0x3d8] ;  /* 0x0000f600ff0b7b82 */ /* 0x000ee40000000800 */
[----:B------:R-:W-:Y:S01]  /*fcb0*/  IADD3 R3, P6, PT, R2, R6, RZ ;  /* 0x0000000602037210 */ /* 0x000fe20007fde0ff */
[----:B----4-:R-:W-:-:S04]  /*fcc0*/  IMAD R0, R0, 0x13, RZ ;  /* 0x0000001300007824 */ /* 0x010fc800078e02ff */
[----:B------:R4:W-:Y:S01]  /*fcd0*/  STL [R1+0x19f8], R3 ;  /* 0x0019f80301007387 */ /* 0x0009e20000100800 */
[----:B0-----:R-:W-:-:S03]  /*fce0*/  IMAD R4, R4, 0x14, RZ ;  /* 0x0000001404047824 */ /* 0x001fc600078e02ff */
[----:B------:R0:W-:Y:S01]  /*fcf0*/  STL [R1+0x19ec], R7 ;  /* 0x0019ec0701007387 */ /* 0x0001e20000100800 */
[----:B----4-:R-:W-:Y:S02]  /*fd00*/  IADD3 R3, P5, PT, R0, R6, RZ ;  /* 0x0000000600037210 */ /* 0x010fe40007fbe0ff */
[----:B0-----:R-:W-:Y:S02]  /*fd10*/  LEA.HI.X.SX32 R7, R2, R19, 0x1, P6 ;  /* 0x0000001302077211 */ /* 0x001fe400030f0eff */
        /* <DEDUP_REMOVED lines=68> */
[----:B----4-:R-:W-:-:S03]  /*10160*/  IMAD.SHL.U32 R4, R4, 0x20, RZ ;  /* 0x0000002004047824 */ /* 0x010fc600078e00ff */
        /* <DEDUP_REMOVED lines=55> */
[----:B----4-:R-:W-:Y:S02]  /*104e0*/  IADD3 R3, P6, PT, R4, R6, RZ ;  /* 0x0000000604037210 */ /* 0x010fe40007fde0ff */
[----:B0-----:R-:W-:-:S03]  /*104f0*/  LEA.HI.X.SX32 R7, R0, R19, 0x1, P5 ;  /* 0x0000001300077211 */ /* 0x001fc600028f0eff */
[----:B------:R0:W-:Y:S01]  /*10500*/  STL [R1+0x1aa8], R3 ;  /* 0x001aa80301007387 */ /* 0x0001e20000100800 */
[----:B------:R-:W4:Y:S01]  /*10510*/  LDC R0, c[0x0][0x3d8] ;  /* 0x0000f600ff007b82 */ /* 0x000f220000000800 */
[----:B------:R-:W-:Y:S02]  /*10520*/  LEA.HI.X.SX32 R4, R4, R19, 0x1, P6 ;  /* 0x0000001304047211 */ /* 0x000fe400030f0eff */
[----:B------:R5:W-:Y:S01]  /*10530*/  STL [R1+0x1a9c], R7 ;  /* 0x001a9c0701007387 */ /* 0x000be20000100800 */
[----:B0-----:R-:W-:-:S05]  /*10540*/  IADD3 R3, P5, PT, R11, R6, RZ ;  /* 0x000000060b037210 */ /* 0x001fca0007fbe0ff */
[----:B------:R-:W-:Y:S04]  /*10550*/  STL [R1+0x1ab0], R3 ;  /* 0x001ab00301007387 */ /* 0x000fe80000100800 */
[----:B------:R0:W-:Y:S01]  /*10560*/  STL [R1+0x1aa4], R4 ;  /* 0x001aa40401007387 */ /* 0x0001e20000100800 */
[----:B---3--:R-:W-:Y:S01]  /*10570*/  IMAD R2, R2, 0x2a, RZ ;  /* 0x0000002a02027824 */ /* 0x008fe200078e02ff */
[----:B-----5:R-:W-:Y:S02]  /*10580*/  LEA.HI.X.SX32 R7, R11, R19, 0x1, P5 ;  /* 0x000000130b077211 */ /* 0x020fe400028f0eff */
[----:B------:R-:W3:Y:S08]  /*10590*/  LDC R11, c[0x0][0x3d8] ;  /* 0x0000f600ff0b7b82 */ /* 0x000ef00000000800 */
[----:B0-----:R-:W0:Y:S01]  /*105a0*/  LDC R4, c[0x0][0x3d8] ;  /* 0x0000f600ff047b82 */ /* 0x001e220000000800 */
[----:B------:R-:W-:Y:S01]  /*105b0*/  IADD3 R3, P6, PT, R2, R6, RZ ;  /* 0x0000000602037210 */ /* 0x000fe20007fde0ff */
[----:B----4-:R-:W-:-:S04]  /*105c0*/  IMAD R0, R0, 0x2b, RZ ;  /* 0x0000002b00007824 */ /* 0x010fc800078e02ff */
[----:B------:R-:W-:Y:S04]  /*105d0*/  STL [R1+0x1ab8], R3 ;  /* 0x001ab80301007387 */ /* 0x000fe80000100800 */
[----:B------:R4:W-:Y:S01]  /*105e0*/  STL [R1+0x1aac], R7 ;  /* 0x001aac0701007387 */ /* 0x0009e20000100800 */
[----:B------:R-:W-:Y:S01]  /*105f0*/  LEA.HI.X.SX32 R2, R2, R19, 0x1, P6 ;  /* 0x0000001302027211 */ /* 0x000fe200030f0eff */
[----:B----4-:R-:W4:Y:S01]  /*10600*/  LDC R7, c[0x0][0x3d8] ;  /* 0x0000f600ff077b82 */ /* 0x010f220000000800 */
[----:B------:R-:W-:Y:S01]  /*10610*/  IADD3 R3, P5, PT, R0, R6, RZ ;  /* 0x0000000600037210 */ /* 0x000fe20007fbe0ff */
[----:B0-----:R-:W-:-:S04]  /*10620*/  IMAD R4, R4, 0x2c, RZ ;  /* 0x0000002c04047824 */ /* 0x001fc800078e02ff */
[----:B------:R0:W-:Y:S01]  /*10630*/  STL [R1+0x1ac0], R3 ;  /* 0x001ac00301007387 */ /* 0x0001e20000100800 */
[----:B---3--:R-:W-:Y:S01]  /*10640*/  IMAD R11, R11, 0x2d, RZ ;  /* 0x0000002d0b0b7824 */ /* 0x008fe200078e02ff */
[-C--:B------:R-:W-:Y:S02]  /*10650*/  LEA.HI.X.SX32 R0, R0, R19.reuse, 0x1, P5 ;  /* 0x0000001300007211 */ /* 0x080fe400028f0eff */
[----:B------:R3:W-:Y:S01]  /*10660*/  STL [R1+0x1ab4], R2 ;  /* 0x001ab40201007387 */ /* 0x0007e20000100800 */
[CC--:B0-----:R-:W-:Y:S01]  /*10670*/  IADD3 R3, P6, PT, R4.reuse, R6.reuse, RZ ;  /* 0x0000000604037210 */ /* 0x0c1fe20007fde0ff */
[----:B---3--:R-:W0:Y:S04]  /*10680*/  LDC R2, c[0x0][0x3d8] ;  /* 0x0000f600ff027b82 */ /* 0x008e280000000800 */
[----:B------:R3:W-:Y:S04]  /*10690*/  STL [R1+0x1ac8], R3 ;  /* 0x001ac80301007387 */ /* 0x0007e80000100800 */
[----:B------:R5:W-:Y:S01]  /*106a0*/  STL [R1+0x1abc], R0 ;  /* 0x001abc0001007387 */ /* 0x000be20000100800 */
[----:B---3--:R-:W-:Y:S01]  /*106b0*/  IADD3 R3, P5, PT, R11, R6, RZ ;  /* 0x000000060b037210 */ /* 0x008fe20007fbe0ff */
[----:B-----5:R-:W3:Y:S04]  /*106c0*/  LDC R0, c[0x0][0x3d8] ;  /* 0x0000f600ff007b82 */ /* 0x020ee80000000800 */
[----:B------:R-:W-:Y:S04]  /*106d0*/  STL [R1+0x1ad0], R3 ;  /* 0x001ad00301007387 */ /* 0x000fe80000100800 */
[----:B----4-:R4:W-:Y:S02]  /*106e0*/  STL [R1+0x29b4], R7 ;  /* 0x0029b40701007387 */ /* 0x0109e40000100800 */
[----:B----4-:R-:W-:-:S02]  /*106f0*/  LEA.HI.X.SX32 R7, R4, R19, 0x1, P6 ;  /* 0x0000001304077211 */ /* 0x010fc400030f0eff */
[----:B------:R-:W4:Y:S01]  /*10700*/  LDC R4, c[0x0][0x3d8] ;  /* 0x0000f600ff047b82 */ /* 0x000f220000000800 */
[----:B0-----:R-:W-:-:S05]  /*10710*/  IMAD R2, R2, 0x2e, RZ ;  /* 0x0000002e02027824 */ /* 0x001fca00078e02ff */
[-C--:B------:R-:W-:Y:S01]  /*10720*/  IADD3 R3, P6, PT, R2, R6.reuse, RZ ;  /* 0x0000000602037210 */ /* 0x080fe20007fde0ff */
[----:B---3--:R-:W-:Y:S01]  /*10730*/  IMAD R0, R0, 0x2f, RZ ;  /* 0x0000002f00007824 */ /* 0x008fe200078e02ff */
[----:B------:R0:W-:Y:S04]  /*10740*/  STL [R1+0x1ac4], R7 ;  /* 0x001ac40701007387 */ /* 0x0001e80000100800 */
[----:B------:R3:W-:Y:S01]  /*10750*/  STL [R1+0x1ad8], R3 ;  /* 0x001ad80301007387 */ /* 0x0007e20000100800 */
[-C--:B0-----:R-:W-:Y:S02]  /*10760*/  LEA.HI.X.SX32 R7, R11, R19.reuse, 0x1, P5 ;  /* 0x000000130b077211 */ /* 0x081fe400028f0eff */
[----:B------:R-:W0:Y:S01]  /*10770*/  LDC R11, c[0x0][0x3d8] ;  /* 0x0000f600ff0b7b82 */ /* 0x000e220000000800 */
[----:B---3--:R-:W-:Y:S01]  /*10780*/  IADD3 R3, P5, PT, R0, R6, RZ ;  /* 0x0000000600037210 */ /* 0x008fe20007fbe0ff */
[----:B----4-:R-:W-:Y:S01]  /*10790*/  IMAD R4, R4, 0x30, RZ ;  /* 0x0000003004047824 */ /* 0x010fe200078e02ff */
[----:B------:R-:W-:Y:S04]  /*107a0*/  STL [R1+0x1acc], R7 ;  /* 0x001acc0701007387 */ /* 0x000fe80000100800 */
[----:B------:R3:W-:Y:S01]  /*107b0*/  STL [R1+0x1ae0], R3 ;  /* 0x001ae00301007387 */ /* 0x0007e20000100800 */
[----:B------:R-:W-:-:S02]  /*107c0*/  LEA.HI.X.SX32 R0, R0, R19, 0x1, P5 ;  /* 0x0000001300007211 */ /* 0x000fc400028f0eff */
[----:B---3--:R-:W-:Y:S02]  /*107d0*/  LEA.HI.X.SX32 R3, R2, R19, 0x1, P6 ;  /* 0x0000001302037211 */ /* 0x008fe400030f0eff */
[----:B------:R-:W-:-:S03]  /*107e0*/  IADD3 R2, P6, PT, R4, R6, RZ ;  /* 0x0000000604027210 */ /* 0x000fc60007fde0ff */
[----:B------:R-:W-:Y:S04]  /*107f0*/  STL [R1+0x1ad4], R3 ;  /* 0x001ad40301007387 */ /* 0x000fe80000100800 */
[----:B------:R3:W-:Y:S04]  /*10800*/  STL [R1+0x1ae8], R2 ;  /* 0x001ae80201007387 */ /* 0x0007e80000100800 */
[----:B------:R4:W-:Y:S01]  /*10810*/  STL [R1+0x1adc], R0 ;  /* 0x001adc0001007387 */ /* 0x0009e20000100800 */
[----:B---3--:R-:W3:Y:S08]  /*10820*/  LDC R2, c[0x0][0x3d8] ;  /* 0x0000f600ff027b82 */ /* 0x008ef00000000800 */
[----:B----4-:R-:W4:Y:S01]  /*10830*/  LDC R0, c[0x0][0x3d8] ;  /* 0x0000f600ff007b82 */ /* 0x010f220000000800 */
[----:B0-----:R-:W-:Y:S01]  /*10840*/  IMAD R11, R11, 0x31, RZ ;  /* 0x000000310b0b7824 */ /* 0x001fe200078e02ff */
[----:B------:R-:W-:-:S04]  /*10850*/  LEA.HI.X.SX32 R7, R4, R19, 0x1, P6 ;  /* 0x0000001304077211 */ /* 0x000fc800030f0eff */
[----:B------:R-:W-:Y:S02]  /*10860*/  IADD3 R3, P5, PT, R11, R6, RZ ;  /* 0x000000060b037210 */ /* 0x000fe40007fbe0ff */
[----:B------:R-:W0:Y:S03]  /*10870*/  LDC R4, c[0x0][0x3d8] ;  /* 0x0000f600ff047b82 */ /* 0x000e260000000800 */
[----:B------:R5:W-:Y:S01]  /*10880*/  STL [R1+0x1af0], R3 ;  /* 0x001af00301007387 */ /* 0x000be20000100800 */
[----:B---3--:R-:W-:-:S03]  /*10890*/  IMAD R2, R2, 0x32, RZ ;  /* 0x0000003202027824 */ /* 0x008fc600078e02ff */
[----:B------:R-:W-:Y:S02]  /*108a0*/  STL [R1+0x29b8], R12 ;  /* 0x0029b80c01007387 */ /* 0x000fe40000100800 */
[-C--:B-----5:R-:W-:Y:S01]  /*108b0*/  IADD3 R3, P6, PT, R2, R6.reuse, RZ ;  /* 0x0000000602037210 */ /* 0x0a0fe20007fde0ff */
[----:B----4-:R-:W-:Y:S01]  /*108c0*/  IMAD R0, R0, 0x33, RZ ;  /* 0x0000003300007824 */ /* 0x010fe200078e02ff */
[----:B------:R3:W-:Y:S02]  /*108d0*/  STL [R1+0x1ae4], R7 ;  /* 0x001ae40701007387 */ /* 0x0007e40000100800 */
[-C--:B------:R-:W-:Y:S02]  /*108e0*/  LEA.HI.X.SX32 R2, R2, R19.reuse, 0x1, P6 ;  /* 0x0000001302027211 */ /* 0x080fe400030f0eff */
[----:B------:R4:W-:Y:S01]  /*108f0*/  STL [R1+0x1af8], R3 ;  /* 0x001af80301007387 */ /* 0x0009e20000100800 */
[----:B---3--:R-:W-:Y:S02]  /*10900*/  LEA.HI.X.SX32 R7, R11, R19, 0x1, P5 ;  /* 0x000000130b077211 */ /* 0x008fe400028f0eff */
[----:B------:R-:W3:Y:S01]  /*10910*/  LDC R11, c[0x0][0x3d8] ;  /* 0x0000f600ff0b7b82 */ /* 0x000ee20000000800 */
[----:B----4-:R-:W-:-:S02]  /*10920*/  IADD3 R3, P5, PT, R0, R6, RZ ;  /* 0x0000000600037210 */ /* 0x010fc40007fbe0ff */
[----:B------:R-:W-:Y:S04]  /*10930*/  STL [R1+0x1aec], R7 ;  /* 0x001aec0701007387 */ /* 0x000fe80000100800 */
[----:B------:R-:W-:Y:S04]  /*10940*/  STL [R1+0x1b00], R3 ;  /* 0x001b000301007387 */ /* 0x000fe80000100800 */
[----:B------:R4:W-:Y:S01]  /*10950*/  STL [R1+0x1af4], R2 ;  /* 0x001af40201007387 */ /* 0x0009e20000100800 */
[----:B0-----:R-:W-:Y:S01]  /*10960*/  IMAD R4, R4, 0x34, RZ ;  /* 0x0000003404047824 */ /* 0x001fe200078e02ff */
[----:B----4-:R-:W0:Y:S04]  /*10970*/  LDC R2, c[0x0][0x3d8] ;  /* 0x0000f600ff027b82 */ /* 0x010e280000000800 */
[----:B------:R-:W-:-:S02]  /*10980*/  IADD3 R3, P6, PT, R4, R6, RZ ;  /* 0x0000000604037210 */ /* 0x000fc40007fde0ff */
[----:B------:R-:W-:-:S03]  /*10990*/  LEA.HI.X.SX32 R0, R0, R19, 0x1, P5 ;  /* 0x0000001300007211 */ /* 0x000fc600028f0eff */
[----:B------:R-:W-:Y:S01]  /*109a0*/  STL [R1+0x1b08], R3 ;  /* 0x001b080301007387 */ /* 0x000fe20000100800 */
[----:B---3--:R-:W-:-:S03]  /*109b0*/  IMAD R11, R11, 0x35, RZ ;  /* 0x000000350b0b7824 */ /* 0x008fc600078e02ff */
[----:B------:R3:W-:Y:S01]  /*109c0*/  STL [R1+0x1afc], R0 ;  /* 0x001afc0001007387 */ /* 0x0007e20000100800 */
[----:B------:R-:W-:Y:S02]  /*109d0*/  LEA.HI.X.SX32 R7, R4, R19, 0x1, P6 ;  /* 0x0000001304077211 */ /* 0x000fe400030f0eff */
[----:B------:R-:W4:Y:S08]  /*109e0*/  LDC R4, c[0x0][0x3d8] ;  /* 0x0000f600ff047b82 */ /* 0x000f300000000800 */
[----:B---3--:R-:W3:Y:S01]  /*109f0*/  LDC R0, c[0x0][0x3d8] ;  /* 0x0000f600ff007b82 */ /* 0x008ee20000000800 */
[----:B------:R-:W-:Y:S01]  /*10a00*/  IADD3 R3, P5, PT, R11, R6, RZ ;  /* 0x000000060b037210 */ /* 0x000fe20007fbe0ff */
[----:B0-----:R-:W-:-:S04]  /*10a10*/  IMAD R2, R2, 0x36, RZ ;  /* 0x0000003602027824 */ /* 0x001fc800078e02ff */
[----:B------:R0:W-:Y:S04]  /*10a20*/  STL [R1+0x1b10], R3 ;  /* 0x001b100301007387 */ /* 0x0001e80000100800 */
[----:B------:R5:W-:Y:S01]  /*10a30*/  STL [R1+0x1b04], R7 ;  /* 0x001b040701007387 */ /* 0x000be20000100800 */
[----:B0-----:R-:W-:Y:S02]  /*10a40*/  IADD3 R3, P6, PT, R2, R6, RZ ;  /* 0x0000000602037210 */ /* 0x001fe40007fde0ff */
[-C--:B-----5:R-:W-:Y:S02]  /*10a50*/  LEA.HI.X.SX32 R7, R11, R19.reuse, 0x1, P5 ;  /* 0x000000130b077211 */ /* 0x0a0fe400028f0eff */
[----:B------:R-:W0:Y:S01]  /*10a60*/  LDC R11, c[0x0][0x3d8] ;  /* 0x0000f600ff0b7b82 */ /* 0x000e220000000800 */
[----:B------:R-:W-:Y:S04]  /*10a70*/  STL [R1+0x1b18], R3 ;  /* 0x001b180301007387 */ /* 0x000fe80000100800 */
[----:B------:R5:W-:Y:S01]  /*10a80*/  STL [R1+0x1b0c], R7 ;  /* 0x001b0c0701007387 */ /* 0x000be20000100800 */
[----:B---3--:R-:W-:Y:S01]  /*10a90*/  IMAD R0, R0, 0x37, RZ ;  /* 0x0000003700007824 */ /* 0x008fe200078e02ff */
[----:B-----5:R-:W-:-:S02]  /*10aa0*/  LEA.HI.X.SX32 R7, R2, R19, 0x1, P6 ;  /* 0x0000001302077211 */ /* 0x020fc400030f0eff */
[----:B------:R-:W3:Y:S02]  /*10ab0*/  LDC R2, c[0x0][0x3d8] ;  /* 0x0000f600ff027b82 */ /* 0x000ee40000000800 */
[----:B------:R-:W-:Y:S01]  /*10ac0*/  IADD3 R3, P5, PT, R0, R6, RZ ;  /* 0x0000000600037210 */ /* 0x000fe20007fbe0ff */
[----:B----4-:R-:W-:-:S04]  /*10ad0*/  IMAD R4, R4, 0x38, RZ ;  /* 0x0000003804047824 */ /* 0x010fc800078e02ff */
[----:B------:R4:W-:Y:S04]  /*10ae0*/  STL [R1+0x1b20], R3 ;  /* 0x001b200301007387 */ /* 0x0009e80000100800 */
[----:B------:R5:W-:Y:S01]  /*10af0*/  STL [R1+0x1b14], R7 ;  /* 0x001b140701007387 */ /* 0x000be20000100800 */
[----:B0-----:R-:W-:Y:S01]  /*10b00*/  IMAD R11, R11, 0x39, RZ ;  /* 0x000000390b0b7824 */ /* 0x001fe200078e02ff */
[----:B----4-:R-:W-:Y:S02]  /*10b10*/  IADD3 R3, P6, PT, R4, R6, RZ ;  /* 0x0000000604037210 */ /* 0x010fe40007fde0ff */
[----:B-----5:R-:W-:Y:S02]  /*10b20*/  LEA.HI.X.SX32 R7, R0, R19, 0x1, P5 ;  /* 0x0000001300077211 */ /* 0x020fe400028f0eff */
        /* <DEDUP_REMOVED lines=19> */
[----:B------:R3:W-:Y:S04]  /*10c60*/  STL [R1+0x1b40], R3 ;  /* 0x001b400301007387 */ /* 0x0007e80000100800 */
[----:B------:R5:W-:Y:S01]  /*10c70*/  STL [R1+0x1b34], R7 ;  /* 0x001b340701007387 */ /* 0x000be20000100800 */
[----:B----4-:R-:W-:Y:S01]  /*10c80*/  IMAD R11, R11, 0x3d, RZ ;  /* 0x0000003d0b0b7824 */ /* 0x010fe200078e02ff */
[----:B---3--:R-:W-:Y:S02]  /*10c90*/  IADD3 R3, P6, PT, R4, R6, RZ ;  /* 0x0000000604037210 */ /* 0x008fe40007fde0ff */
[----:B-----5:R-:W-:Y:S02]  /*10ca0*/  LEA.HI.X.SX32 R7, R0, R19, 0x1, P5 ;  /* 0x0000001300077211 */ /* 0x020fe400028f0eff */
[----:B------:R-:W3:Y:S01]  /*10cb0*/  LDC R0, c[0x0][0x3d8] ;  /* 0x0000f600ff007b82 */ /* 0x000ee20000000800 */
[----:B------:R4:W-:Y:S01]  /*10cc0*/  STL [R1+0x1b48], R3 ;  /* 0x001b480301007387 */ /* 0x0009e20000100800 */
[----:B0-----:R-:W-:-:S03]  /*10cd0*/  IMAD R2, R2, 0x3e, RZ ;  /* 0x0000003e02027824 */ /* 0x001fc600078e02ff */
[----:B------:R0:W-:Y:S01]  /*10ce0*/  STL [R1+0x1b3c], R7 ;  /* 0x001b3c0701007387 */ /* 0x0001e20000100800 */
[----:B----4-:R-:W-:Y:S02]  /*10cf0*/  IADD3 R3, P5, PT, R11, R6, RZ ;  /* 0x000000060b037210 */ /* 0x010fe40007fbe0ff */
[----:B0-----:R-:W-:-:S03]  /*10d00*/  LEA.HI.X.SX32 R7, R4, R19, 0x1, P6 ;  /* 0x0000001304077211 */ /* 0x001fc600030f0eff */
[----:B------:R0:W-:Y:S01]  /*10d10*/  STL [R1+0x1b50], R3 ;  /* 0x001b500301007387 */ /* 0x0001e20000100800 */
[----:B------:R-:W4:Y:S03]  /*10d20*/  LDC R4, c[0x0][0x3d8] ;  /* 0x0000f600ff047b82 */ /* 0x000f260000000800 */
[----:B------:R5:W-:Y:S01]  /*10d30*/  STL [R1+0x1b44], R7 ;  /* 0x001b440701007387 */ /* 0x000be20000100800 */
[----:B0-----:R-:W-:Y:S02]  /*10d40*/  IADD3 R3, P6, PT, R2, R6, RZ ;  /* 0x0000000602037210 */ /* 0x001fe40007fde0ff */
[----:B-----5:R-:W-:-:S03]  /*10d50*/  LEA.HI.X.SX32 R7, R11, R19, 0x1, P5 ;  /* 0x000000130b077211 */ /* 0x020fc600028f0eff */
[----:B------:R-:W-:Y:S01]  /*10d60*/  STL [R1+0x1b58], R3 ;  /* 0x001b580301007387 */ /* 0x000fe20000100800 */
[----:B------:R-:W0:Y:S03]  /*10d70*/  LDC R11, c[0x0][0x3d8] ;  /* 0x0000f600ff0b7b82 */ /* 0x000e260000000800 */
[----:B------:R5:W-:Y:S01]  /*10d80*/  STL [R1+0x1b4c], R7 ;  /* 0x001b4c0701007387 */ /* 0x000be20000100800 */
[----:B---3--:R-:W-:Y:S01]  /*10d90*/  IMAD R0, R0, 0x3f, RZ ;  /* 0x0000003f00007824 */ /* 0x008fe200078e02ff */
[----:B-----5:R-:W-:-:S03]  /*10da0*/  LEA.HI.X.SX32 R7, R2, R19, 0x1, P6 ;  /* 0x0000001302077211 */ /* 0x020fc600030f0eff */
[----:B------:R-:W3:Y:S01]  /*10db0*/  LDC R2, c[0x0][0x3d8] ;  /* 0x0000f600ff027b82 */ /* 0x000ee20000000800 */
[----:B------:R-:W-:Y:S01]  /*10dc0*/  IADD3 R3, P5, PT, R0, R6, RZ ;  /* 0x0000000600037210 */ /* 0x000fe20007fbe0ff */
[----:B----4-:R-:W-:-:S04]  /*10dd0*/  IMAD.SHL.U32 R4, R4, 0x40, RZ ;  /* 0x0000004004047824 */ /* 0x010fc800078e00ff */
[----:B------:R-:W-:Y:S04]  /*10de0*/  STL [R1+0x1b60], R3 ;  /* 0x001b600301007387 */ /* 0x000fe80000100800 */
[----:B------:R4:W-:Y:S01]  /*10df0*/  STL [R1+0x1b54], R7 ;  /* 0x001b540701007387 */ /* 0x0009e20000100800 */
[----:B------:R-:W-:Y:S02]  /*10e00*/  IMAD R18, R8, 0x105, RZ ;  /* 0x0000010508127824 */ /* 0x000fe400078e02ff */
[----:B0-----:R-:W-:Y:S01]  /*10e10*/  IMAD R11, R11, 0x41, RZ ;  /* 0x000000410b0b7824 */ /* 0x001fe200078e02ff */
[----:B------:R-:W0:Y:S01]  /*10e20*/  LDC R8, c[0x0][0x3d8] ;  /* 0x0000f600ff087b82 */ /* 0x000e220000000800 */
[----:B----4-:R-:W-:-:S07]  /*10e30*/  LEA.HI.X.SX32 R7, R0, R19, 0x1, P5 ;  /* 0x0000001300077211 */ /* 0x010fce00028f0eff */
[----:B------:R-:W4:Y:S01]  /*10e40*/  LDC R0, c[0x0][0x3d8] ;  /* 0x0000f600ff007b82 */ /* 0x000f220000000800 */
[----:B------:R-:W-:Y:S01]  /*10e50*/  IADD3 R3, P6, PT, R4, R6, RZ ;  /* 0x0000000604037210 */ /* 0x000fe20007fde0ff */
[----:B---3--:R-:W-:-:S04]  /*10e60*/  IMAD R2, R2, 0x42, RZ ;  /* 0x0000004202027824 */ /* 0x008fc800078e02ff */
[----:B------:R3:W-:Y:S04]  /*10e70*/  STL [R1+0x1b68], R3 ;  /* 0x001b680301007387 */ /* 0x0007e80000100800 */
[----:B------:R5:W-:Y:S01]  /*10e80*/  STL [R1+0x1b5c], R7 ;  /* 0x001b5c0701007387 */ /* 0x000be20000100800 */
[CC--:B---3--:R-:W-:Y:S02]  /*10e90*/  IADD3 R3, P5, PT, R11.reuse, R6.reuse, RZ ;  /* 0x000000060b037210 */ /* 0x0c8fe40007fbe0ff */
[-C--:B-----5:R-:W-:Y:S02]  /*10ea0*/  LEA.HI.X.SX32 R7, R4, R19.reuse, 0x1, P6 ;  /* 0x0000001304077211 */ /* 0x0a0fe400030f0eff */
[----:B------:R-:W-:Y:S01]  /*10eb0*/  IADD3 R4, P6, PT, R2, R6, RZ ;  /* 0x0000000602047210 */ /* 0x000fe20007fde0ff */
[----:B------:R3:W-:Y:S04]  /*10ec0*/  STL [R1+0x1b70], R3 ;  /* 0x001b700301007387 */ /* 0x0007e80000100800 */
[----:B------:R-:W-:Y:S04]  /*10ed0*/  STL [R1+0x1b64], R7 ;  /* 0x001b640701007387 */ /* 0x000fe80000100800 */
[----:B------:R5:W-:Y:S01]  /*10ee0*/  STL [R1+0x1b78], R4 ;  /* 0x001b780401007387 */ /* 0x000be20000100800 */
[----:B----4-:R-:W-:Y:S01]  /*10ef0*/  IMAD R0, R0, 0x43, RZ ;  /* 0x0000004300007824 */ /* 0x010fe200078e02ff */
[----:B---3--:R-:W-:-:S02]  /*10f00*/  LEA.HI.X.SX32 R3, R11, R19, 0x1, P5 ;  /* 0x000000130b037211 */ /* 0x008fc400028f0eff */
[----:B------:R-:W3:Y:S08]  /*10f10*/  LDC R11, c[0x0][0x3d8] ;  /* 0x0000f600ff0b7b82 */ /* 0x000ef00000000800 */
[----:B-----5:R-:W4:Y:S01]  /*10f20*/  LDC R4, c[0x0][0x3d8] ;  /* 0x0000f600ff047b82 */ /* 0x020f220000000800 */
[----:B------:R5:W-:Y:S01]  /*10f30*/  STL [R1+0x1b6c], R3 ;  /* 0x001b6c0301007387 */ /* 0x000be20000100800 */
[----:B0-----:R-:W-:Y:S01]  /*10f40*/  IMAD R29, R8, 0x10c, RZ ;  /* 0x0000010c081d7824 */ /* 0x001fe200078e02ff */
[----:B------:R-:W-:-:S05]  /*10f50*/  LEA.HI.X.SX32 R7, R2, R19, 0x1, P6 ;  /* 0x0000001302077211 */ /* 0x000fca00030f0eff */
[----:B------:R-:W0:Y:S01]  /*10f60*/  LDC R2, c[0x0][0x3d8] ;  /* 0x0000f600ff027b82 */ /* 0x000e220000000800 */
[----:B-----5:R-:W-:-:S05]  /*10f70*/  IADD3 R3, P5, PT, R0, R6, RZ ;  /* 0x0000000600037210 */ /* 0x020fca0007fbe0ff */
[----:B------:R-:W-:Y:S01]  /*10f80*/  STL [R1+0x1b80], R3 ;  /* 0x001b800301007387 */ /* 0x000fe20000100800 */
[----:B---3--:R-:W-:Y:S01]  /*10f90*/  IMAD R11, R11, 0x45, RZ ;  /* 0x000000450b0b7824 */ /* 0x008fe200078e02ff */
[----:B------:R-:W3:Y:S02]  /*10fa0*/  LDC R8, c[0x0][0x3d8] ;  /* 0x0000f600ff087b82 */ /* 0x000ee40000000800 */
[----:B------:R5:W-:Y:S04]  /*10fb0*/  STL [R1+0x29b0], R29 ;  /* 0x0029b01d01007387 */ /* 0x000be80000100800 */
[----:B------:R0:W-:Y:S01]  /*10fc0*/  STL [R1+0x1b74], R7 ;  /* 0x001b740701007387 */ /* 0x0001e20000100800 */
[----:B----4-:R-:W-:Y:S02]  /*10fd0*/  IMAD R4, R4, 0x44, RZ ;  /* 0x0000004404047824 */ /* 0x010fe400078e02ff */
[----:B------:R-:W-:Y:S01]  /*10fe0*/  IMAD R26, R24, 0x135, RZ ;  /* 0x00000135181a7824 */ /* 0x000fe200078e02ff */
[----:B-----5:R-:W4:Y:S01]  /*10ff0*/  LDC R29, c[0x0][0x3d8] ;  /* 0x0000f600ff1d7b82 */ /* 0x020f220000000800 */
[----:B0-----:R-:W-:-:S07]  /*11000*/  LEA.HI.X.SX32 R7, R0, R19, 0x1, P5 ;  /* 0x0000001300077211 */ /* 0x001fce00028f0eff */
[----:B------:R-:W0:Y:S01]  /*11010*/  LDC R0, c[0x0][0x3d8] ;  /* 0x0000f600ff007b82 */ /* 0x000e220000000800 */
[----:B------:R-:W-:Y:S01]  /*11020*/  IADD3 R3, P6, PT, R4, R6, RZ ;  /* 0x0000000604037210 */ /* 0x000fe20007fde0ff */
[----:B------:R-:W-:-:S04]  /*11030*/  IMAD R2, R2, 0x46, RZ ;  /* 0x0000004602027824 */ /* 0x000fc800078e02ff */
[----:B------:R5:W-:Y:S04]  /*11040*/  STL [R1+0x1b88], R3 ;  /* 0x001b880301007387 */ /* 0x000be80000100800 */
[----:B------:R1:W-:Y:S01]  /*11050*/  STL [R1+0x1b7c], R7 ;  /* 0x001b7c0701007387 */ /* 0x0003e20000100800 */
[----:B-----5:R-:W-:Y:S02]  /*11060*/  IADD3 R3, P5, PT, R11, R6, RZ ;  /* 0x000000060b037210 */ /* 0x020fe40007fbe0ff */
[----:B-1----:R-:W-:Y:S02]  /*11070*/  LEA.HI.X.SX32 R7, R4, R19, 0x1, P6 ;  /* 0x0000001304077211 */ /* 0x002fe400030f0eff */
[----:B------:R-:W1:Y:S01]  /*11080*/  LDC R4, c[0x0][0x3d8] ;  /* 0x0000f600ff047b82 */ /* 0x000e620000000800 */
[----:B------:R5:W-:Y:S01]  /*11090*/  STL [R1+0x1b90], R3 ;  /* 0x001b900301007387 */ /* 0x000be20000100800 */
[----:B0-----:R-:W-:-:S03]  /*110a0*/  IMAD R0, R0, 0x47, RZ ;  /* 0x0000004700007824 */ /* 0x001fc600078e02ff */
[----:B------:R0:W-:Y:S01]  /*110b0*/  STL [R1+0x1b84], R7 ;  /* 0x001b840701007387 */ /* 0x0001e20000100800 */
[-C--:B-----5:R-:W-:Y:S02]  /*110c0*/  IADD3 R3, P6, PT, R2, R6.reuse, RZ ;  /* 0x0000000602037210 */ /* 0x0a0fe40007fde0ff */
[----:B0-----:R-:W-:Y:S02]  /*110d0*/  LEA.HI.X.SX32 R7, R11, R19, 0x1, P5 ;  /* 0x000000130b077211 */ /* 0x001fe400028f0eff */
[----:B------:R-:W0:Y:S01]  /*110e0*/  LDC R11, c[0x0][0x3d8] ;  /* 0x0000f600ff0b7b82 */ /* 0x000e220000000800 */
[----:B------:R5:W-:Y:S04]  /*110f0*/  STL [R1+0x1b98], R3 ;  /* 0x001b980301007387 */ /* 0x000be80000100800 */
[----:B------:R1:W-:Y:S01]  /*11100*/  STL [R1+0x1b8c], R7 ;  /* 0x001b8c0701007387 */ /* 0x0003e20000100800 */
[----:B-----5:R-:W-:-:S02]  /*11110*/  IADD3 R3, P5, PT, R0, R6, RZ ;  /* 0x0000000600037210 */ /* 0x020fc40007fbe0ff */
[-C--:B-1----:R-:W-:Y:S02]  /*11120*/  LEA.HI.X.SX32 R7, R2, R19.reuse, 0x1, P6 ;  /* 0x0000001302077211 */ /* 0x082fe400030f0eff */
[----:B------:R-:W1:Y:S01]  /*11130*/  LDC R2, c[0x0][0x3d8] ;  /* 0x0000f600ff027b82 */ /* 0x000e620000000800 */
[----:B------:R-:W-:Y:S04]  /*11140*/  STL [R1+0x1ba0], R3 ;  /* 0x001ba00301007387 */ /* 0x000fe80000100800 */
[----:B------:R5:W-:Y:S01]  /*11150*/  STL [R1+0x1b94], R7 ;  /* 0x001b940701007387 */ /* 0x000be20000100800 */
[----:B------:R-:W-:Y:S01]  /*11160*/  IMAD R4, R4, 0x48, RZ ;  /* 0x0000004804047824 */ /* 0x000fe200078e02ff */
[----:B-----5:R-:W-:Y:S02]  /*11170*/  LEA.HI.X.SX32 R7, R0, R19, 0x1, P5 ;  /* 0x0000001300077211 */ /* 0x020fe400028f0eff */
[----:B------:R-:W5:Y:S02]  /*11180*/  LDC R0, c[0x0][0x3d8] ;  /* 0x0000f600ff007b82 */ /* 0x000f640000000800 */
[----:B------:R-:W-:Y:S01]  /*11190*/  IADD3 R3, P6, PT, R4, R6, RZ ;  /* 0x0000000604037210 */ /* 0x000fe20007fde0ff */
[----:B0-----:R-:W-:-:S04]  /*111a0*/  IMAD R11, R11, 0x49, RZ ;  /* 0x000000490b0b7824 */ /* 0x001fc800078e02ff */
[----:B------:R0:W-:Y:S01]  /*111b0*/  STL [R1+0x1ba8], R3 ;  /* 0x001ba80301007387 */ /* 0x0001e20000100800 */
[----:B------:R-:W-:Y:S01]  /*111c0*/  LEA.HI.X.SX32 R4, R4, R19, 0x1, P6 ;  /* 0x0000001304047211 */ /* 0x000fe200030f0eff */
[----:B-1----:R-:W-:Y:S02]  /*111d0*/  IMAD R2, R2, 0x4a, RZ ;  /* 0x0000004a02027824 */ /* 0x002fe400078e02ff */
[----:B------:R-:W-:Y:S01]  /*111e0*/  STL [R1+0x1b9c], R7 ;  /* 0x001b9c0701007387 */ /* 0x000fe20000100800 */
[----:B0-----:R-:W-:-:S05]  /*111f0*/  IADD3 R3, P5, PT, R11, R6, RZ ;  /* 0x000000060b037210 */ /* 0x001fca0007fbe0ff */
[----:B------:R0:W-:Y:S04]  /*11200*/  STL [R1+0x1bb0], R3 ;  /* 0x001bb00301007387 */ /* 0x0001e80000100800 */
[----:B------:R1:W-:Y:S01]  /*11210*/  STL [R1+0x1ba4], R4 ;  /* 0x001ba40401007387 */ /* 0x0003e20000100800 */
[----:B-----5:R-:W-:Y:S01]  /*11220*/  IMAD R0, R0, 0x4b, RZ ;  /* 0x0000004b00007824 */ /* 0x020fe200078e02ff */
[----:B0-----:R-:W-:Y:S01]  /*11230*/  IADD3 R3, P6, PT, R2, R6, RZ ;  /* 0x0000000602037210 */ /* 0x001fe20007fde0ff */
[----:B-1----:R-:W0:Y:S01]  /*11240*/  LDC R4, c[0x0][0x3d8] ;  /* 0x0000f600ff047b82 */ /* 0x002e220000000800 */
[----:B------:R-:W-:-:S03]  /*11250*/  LEA.HI.X.SX32 R7, R11, R19, 0x1, P5 ;  /* 0x000000130b077211 */ /* 0x000fc600028f0eff */
[----:B------:R1:W-:Y:S01]  /*11260*/  STL [R1+0x1bb8], R3 ;  /* 0x001bb80301007387 */ /* 0x0003e20000100800 */
[----:B------:R-:W-:-:S03]  /*11270*/  LEA.HI.X.SX32 R2, R2, R19, 0x1, P6 ;  /* 0x0000001302027211 */ /* 0x000fc600030f0eff */
[----:B------:R-:W5:Y:S01]  /*11280*/  LDC R11, c[0x0][0x3d8] ;  /* 0x0000f600ff0b7b82 */ /* 0x000f620000000800 */
[-C--:B-1----:R-:W-:Y:S01]  /*11290*/  IADD3 R3, P5, PT, R0, R6.reuse, RZ ;  /* 0x0000000600037210 */ /* 0x082fe20007fbe0ff */
[----:B------:R-:W-:Y:S04]  /*112a0*/  STL [R1+0x1bac], R7 ;  /* 0x001bac0701007387 */ /* 0x000fe80000100800 */
[----:B------:R1:W-:Y:S04]  /*112b0*/  STL [R1+0x1bc0], R3 ;  /* 0x001bc00301007387 */ /* 0x0003e80000100800 */
[----:B------:R0:W-:Y:S02]  /*112c0*/  STL [R1+0x1bb4], R2 ;  /* 0x001bb40201007387 */ /* 0x0001e40000100800 */
[----:B0-----:R-:W-:Y:S01]  /*112d0*/  IMAD R4, R4, 0x4c, RZ ;  /* 0x0000004c04047824 */ /* 0x001fe200078e02ff */
[----:B-1----:R-:W0:Y:S08]  /*112e0*/  LDC R3, c[0x0][0x3d8] ;  /* 0x0000f600ff037b82 */ /* 0x002e300000000800 */
[----:B------:R-:W1:Y:S01]  /*112f0*/  LDC R2, c[0x0][0x3d8] ;  /* 0x0000f600ff027b82 */ /* 0x000e620000000800 */
[----:B------:R-:W-:Y:S01]  /*11300*/  IADD3 R7, P6, PT, R4, R6, RZ ;  /* 0x0000000604077210 */ /* 0x000fe20007fde0ff */
[----:B-----5:R-:W-:Y:S01]  /*11310*/  IMAD R11, R11, 0x4d, RZ ;  /* 0x0000004d0b0b7824 */ /* 0x020fe200078e02ff */
[----:B------:R-:W-:-:S03]  /*11320*/  LEA.HI.X.SX32 R0, R0, R19, 0x1, P5 ;  /* 0x0000001300007211 */ /* 0x000fc600028f0eff */
[----:B------:R5:W-:Y:S04]  /*11330*/  STL [R1+0x1bc8], R7 ;  /* 0x001bc80701007387 */ /* 0x000be80000100800 */
[----:B------:R2:W-:Y:S01]  /*11340*/  STL [R1+0x1bbc], R0 ;  /* 0x001bbc0001007387 */ /* 0x0005e20000100800 */
[----:B-----5:R-:W-:Y:S01]  /*11350*/  IADD3 R7, P5, PT, R11, R6, RZ ;  /* 0x000000060b077210 */ /* 0x020fe20007fbe0ff */
[----:B--2---:R-:W2:Y:S04]  /*11360*/  LDC R0, c[0x0][0x3d8] ;  /* 0x0000f600ff007b82 */ /* 0x004ea80000000800 */
[----:B------:R5:W-:Y:S01]  /*11370*/  STL [R1+0x1bd0], R7 ;  /* 0x001bd00701007387 */ /* 0x000be20000100800 */
[----:B-1----:R-:W-:-:S03]  /*11380*/  IMAD R2, R2, 0x4e, RZ ;  /* 0x0000004e02027824 */ /* 0x002fc600078e02ff */
[----:B0-----:R-:W-:Y:S01]  /*11390*/  STL [R1+0x29ac], R3 ;  /* 0x0029ac0301007387 */ /* 0x001fe20000100800 */
[----:B-----5:R-:W-:Y:S02]  /*113a0*/  LEA.HI.X.SX32 R7, R4, R19, 0x1, P6 ;  /* 0x0000001304077211 */ /* 0x020fe400030f0eff */
[----:B------:R-:W-:-:S03]  /*113b0*/  IADD3 R4, P6, PT, R2, R6, RZ ;  /* 0x0000000602047210 */ /* 0x000fc60007fde0ff */
[----:B------:R-:W-:Y:S04]  /*113c0*/  STL [R1+0x1bc4], R7 ;  /* 0x001bc40701007387 */ /* 0x000fe80000100800 */
[----:B------:R0:W-:Y:S02]  /*113d0*/  STL [R1+0x1bd8], R4 ;  /* 0x001bd80401007387 */ /* 0x0001e40000100800 */
[----:B0-----:R-:W0:Y:S01]  /*113e0*/  LDC R4, c[0x0][0x3d8] ;  /* 0x0000f600ff047b82 */ /* 0x001e220000000800 */
[----:B------:R-:W-:Y:S01]  /*113f0*/  LEA.HI.X.SX32 R3, R11, R19, 0x1, P5 ;  /* 0x000000130b037211 */ /* 0x000fe200028f0eff */
[----:B--2---:R-:W-:-:S06]  /*11400*/  IMAD R0, R0, 0x4f, RZ ;  /* 0x0000004f00007824 */ /* 0x004fcc00078e02ff */
[----:B------:R-:W1:Y:S01]  /*11410*/  LDC R11, c[0x0][0x3d8] ;  /* 0x0000f600ff0b7b82 */ /* 0x000e620000000800 */
[----:B------:R2:W-:Y:S01]  /*11420*/  STL [R1+0x1bcc], R3 ;  /* 0x001bcc0301007387 */ /* 0x0005e20000100800 */
[----:B---3--:R-:W-:Y:S01]  /*11430*/  IMAD R17, R8, 0x112, RZ ;  /* 0x0000011208117824 */ /* 0x008fe200078e02ff */
[----:B------:R-:W-:-:S05]  /*11440*/  LEA.HI.X.SX32 R7, R2, R19, 0x1, P6 ;  /* 0x0000001302077211 */ /* 0x000fca00030f0eff */
[----:B------:R-:W3:Y:S01]  /*11450*/  LDC R2, c[0x0][0x3d8] ;  /* 0x0000f600ff027b82 */ /* 0x000ee20000000800 */
[----:B--2---:R-:W-:Y:S01]  /*11460*/  IADD3 R3, P5, PT, R0, R6, RZ ;  /* 0x0000000600037210 */ /* 0x004fe20007fbe0ff */
[----:B0-----:R-:W-:-:S04]  /*11470*/  IMAD R4, R4, 0x50, RZ ;  /* 0x0000005004047824 */ /* 0x001fc800078e02ff */
[----:B------:R0:W-:Y:S02]  /*11480*/  STL [R1+0x1be0], R3 ;  /* 0x001be00301007387 */ /* 0x0001e40000100800 */
[----:B------:R-:W2:Y:S02]  /*11490*/  LDC R8, c[0x0][0x3d8] ;  /* 0x0000f600ff087b82 */ /* 0x000ea40000000800 */
[----:B------:R-:W-:Y:S04]  /*114a0*/  STL [R1+0x29a8], R17 ;  /* 0x0029a81101007387 */ /* 0x000fe80000100800 */
[----:B------:R5:W-:Y:S01]  /*114b0*/  STL [R1+0x1bd4], R7 ;  /* 0x001bd40701007387 */ /* 0x000be20000100800 */
[----:B0-----:R-:W-:Y:S01]  /*114c0*/  IADD3 R3, P6, PT, R4, R6, RZ ;  /* 0x0000000604037210 */ /* 0x001fe20007fde0ff */
[----:B-1----:R-:W-:Y:S01]  /*114d0*/  IMAD R11, R11, 0x51, RZ ;  /* 0x000000510b0b7824 */ /* 0x002fe200078e02ff */
[----:B-----5:R-:W-:-:S02]  /*114e0*/  LEA.HI.X.SX32 R7, R0, R19, 0x1, P5 ;  /* 0x0000001300077211 */ /* 0x020fc400028f0eff */
[----:B------:R-:W0:Y:S01]  /*114f0*/  LDC R0, c[0x0][0x3d8] ;  /* 0x0000f600ff007b82 */ /* 0x000e220000000800 */
[----:B------:R1:W-:Y:S04]  /*11500*/  STL [R1+0x1be8], R3 ;  /* 0x001be80301007387 */ /* 0x0003e80000100800 */
[----:B------:R5:W-:Y:S01]  /*11510*/  STL [R1+0x1bdc], R7 ;  /* 0x001bdc0701007387 */ /* 0x000be20000100800 */
[----:B-1----:R-:W-:Y:S02]  /*11520*/  IADD3 R3, P5, PT, R11, R6, RZ ;  /* 0x000000060b037210 */ /* 0x002fe40007fbe0ff */
[----:B-----5:R-:W-:Y:S02]  /*11530*/  LEA.HI.X.SX32 R7, R4, R19, 0x1, P6 ;  /* 0x0000001304077211 */ /* 0x020fe400030f0eff */
[----:B------:R-:W1:Y:S01]  /*11540*/  LDC R4, c[0x0][0x3d8] ;  /* 0x0000f600ff047b82 */ /* 0x000e620000000800 */
[----:B------:R-:W-:Y:S01]  /*11550*/  STL [R1+0x1bf0], R3 ;  /* 0x001bf00301007387 */ /* 0x000fe20000100800 */
[----:B---3--:R-:W-:-:S03]  /*11560*/  IMAD R2, R2, 0x52, RZ ;  /* 0x0000005202027824 */ /* 0x008fc600078e02ff */
[----:B------:R3:W-:Y:S01]  /*11570*/  STL [R1+0x1be4], R7 ;  /* 0x001be40701007387 */ /* 0x0007e20000100800 */
[----:B0-----:R-:W-:Y:S01]  /*11580*/  IMAD R0, R0, 0x53, RZ ;  /* 0x0000005300007824 */ /* 0x001fe200078e02ff */
[----:B---3--:R-:W-:Y:S02]  /*11590*/  LEA.HI.X.SX32 R7, R11, R19, 0x1, P5 ;  /* 0x000000130b077211 */ /* 0x008fe400028f0eff */
[----:B------:R-:W0:Y:S01]  /*115a0*/  LDC R11, c[0x0][0x3d8] ;  /* 0x0000f600ff0b7b82 */ /* 0x000e220000000800 */
[----:B------:R-:W-:-:S05]  /*115b0*/  IADD3 R3, P6, PT, R2, R6, RZ ;  /* 0x0000000602037210 */ /* 0x000fca0007fde0ff */
[----:B------:R3:W-:Y:S01]  /*115c0*/  STL [R1+0x1bf8], R3 ;  /* 0x001bf80301007387 */ /* 0x0007e20000100800 */
[----:B-1----:R-:W-:-:S03]  /*115d0*/  IMAD R4, R4, 0x54, RZ ;  /* 0x0000005404047824 */ /* 0x002fc600078e02ff */
[----:B------:R1:W-:Y:S01]  /*115e0*/  STL [R1+0x1bec], R7 ;  /* 0x001bec0701007387 */ /* 0x0003e20000100800 */
[----:B---3--:R-:W-:Y:S02]  /*115f0*/  IADD3 R3, P5, PT, R0, R6, RZ ;  /* 0x0000000600037210 */ /* 0x008fe40007fbe0ff */
[----:B-1----:R-:W-:-:S03]  /*11600*/  LEA.HI.X.SX32 R7, R2, R19, 0x1, P6 ;  /* 0x0000001302077211 */ /* 0x002fc600030f0eff */
[----:B------:R1:W-:Y:S01]  /*11610*/  STL [R1+0x1c00], R3 ;  /* 0x001c000301007387 */ /* 0x0003e20000100800 */
[----:B------:R-:W-:Y:S02]  /*11620*/  LEA.HI.X.SX32 R2, R0, R19, 0x1, P5 ;  /* 0x0000001300027211 */ /* 0x000fe400028f0eff */
[----:B------:R-:W3:Y:S01]  /*11630*/  LDC R0, c[0x0][0x3d8] ;  /* 0x0000f600ff007b82 */ /* 0x000ee20000000800 */
[----:B------:R5:W-:Y:S01]  /*11640*/  STL [R1+0x1bf4], R7 ;  /* 0x001bf40701007387 */ /* 0x000be20000100800 */
[----:B-1----:R-:W-:Y:S01]  /*11650*/  IADD3 R3, P6, PT, R4, R6, RZ ;  /* 0x0000000604037210 */ /* 0x002fe20007fde0ff */
[----:B0-----:R-:W-:-:S04]  /*11660*/  IMAD R11, R11, 0x55, RZ ;  /* 0x000000550b0b7824 */ /* 0x001fc800078e02ff */
[----:B------:R0:W-:Y:S04]  /*11670*/  STL [R1+0x1c08], R3 ;  /* 0x001c080301007387 */ /* 0x0001e80000100800 */
[----:B------:R1:W-:Y:S01]  /*11680*/  STL [R1+0x1bfc], R2 ;  /* 0x001bfc0201007387 */ /* 0x0003e20000100800 */
[----:B-----5:R-:W-:Y:S02]  /*11690*/  LEA.HI.X.SX32 R7, R4, R19, 0x1, P6 ;  /* 0x0000001304077211 */ /* 0x020fe400030f0eff */
[----:B------:R-:W5:Y:S01]  /*116a0*/  LDC R4, c[0x0][0x3d8] ;  /* 0x0000f600ff047b82 */ /* 0x000f620000000800 */
[----:B0-----:R-:W-:-:S07]  /*116b0*/  IADD3 R3, P5, PT, R11, R6, RZ ;  /* 0x000000060b037210 */ /* 0x001fce0007fbe0ff */
[----:B-1----:R-:W0:Y:S01]  /*116c0*/  LDC R2, c[0x0][0x3d8] ;  /* 0x0000f600ff027b82 */ /* 0x002e220000000800 */
[----:B------:R-:W-:Y:S04]  /*116d0*/  STL [R1+0x1c10], R3 ;  /* 0x001c100301007387 */ /* 0x000fe80000100800 */
[----:B------:R1:W-:Y:S01]  /*116e0*/  STL [R1+0x1c04], R7 ;  /* 0x001c040701007387 */ /* 0x0003e20000100800 */
[----:B---3--:R-:W-:Y:S01]  /*116f0*/  IMAD R0, R0, 0x56, RZ ;  /* 0x0000005600007824 */ /* 0x008fe200078e02ff */
[----:B-1----:R-:W-:Y:S02]  /*11700*/  LEA.HI.X.SX32 R7, R11, R19, 0x1, P5 ;  /* 0x000000130b077211 */ /* 0x002fe400028f0eff */
[----:B------:R-:W1:Y:S02]  /*11710*/  LDC R11, c[0x0][0x3d8] ;  /* 0x0000f600ff0b7b82 */ /* 0x000e640000000800 */
[----:B------:R-:W-:Y:S01]  /*11720*/  IADD3 R3, P6, PT, R0, R6, RZ ;  /* 0x0000000600037210 */ /* 0x000fe20007fde0ff */
[----:B0-----:R-:W-:-:S04]  /*11730*/  IMAD R2, R2, 0x57, RZ ;  /* 0x0000005702027824 */ /* 0x001fc800078e02ff */
[----:B------:R0:W-:Y:S01]  /*11740*/  STL [R1+0x1c18], R3 ;  /* 0x001c180301007387 */ /* 0x0001e20000100800 */
[----:B-----5:R-:W-:-:S03]  /*11750*/  IMAD R4, R4, 0x58, RZ ;  /* 0x0000005804047824 */ /* 0x020fc600078e02ff */
[----:B------:R3:W-:Y:S01]  /*11760*/  STL [R1+0x1c0c], R7 ;  /* 0x001c0c0701007387 */ /* 0x0007e20000100800 */
[----:B0-----:R-:W-:Y:S02]  /*11770*/  IADD3 R3, P5, PT, R2, R6, RZ ;  /* 0x0000000602037210 */ /* 0x001fe40007fbe0ff */
[----:B---3--:R-:W-:Y:S02]  /*11780*/  LEA.HI.X.SX32 R7, R0, R19, 0x1, P6 ;  /* 0x0000001300077211 */ /* 0x008fe400030f0eff */
[----:B------:R-:W0:Y:S01]  /*11790*/  LDC R0, c[0x0][0x3d8] ;  /* 0x0000f600ff007b82 */ /* 0x000e220000000800 */
[----:B------:R3:W-:Y:S01]  /*117a0*/  STL [R1+0x1c20], R3 ;  /* 0x001c200301007387 */ /* 0x0007e20000100800 */
[----:B-1----:R-:W-:-:S03]  /*117b0*/  IMAD R11, R11, 0x59, RZ ;  /* 0x000000590b0b7824 */ /* 0x002fc600078e02ff */
[----:B------:R1:W-:Y:S01]  /*117c0*/  STL [R1+0x1c14], R7 ;  /* 0x001c140701007387 */ /* 0x0003e20000100800 */
[-C--:B---3--:R-:W-:Y:S02]  /*117d0*/  IADD3 R3, P6, PT, R4, R6.reuse, RZ ;  /* 0x0000000604037210 */ /* 0x088fe40007fde0ff */
[----:B-1----:R-:W-:Y:S02]  /*117e0*/  LEA.HI.X.SX32 R7, R2, R19, 0x1, P5 ;  /* 0x0000001302077211 */ /* 0x002fe400028f0eff */
[----:B------:R-:W1:Y:S01]  /*117f0*/  LDC R2, c[0x0][0x3d8] ;  /* 0x0000f600ff027b82 */ /* 0x000e620000000800 */
[----:B------:R3:W-:Y:S04]  /*11800*/  STL [R1+0x1c28], R3 ;  /* 0x001c280301007387 */ /* 0x0007e80000100800 */
[----:B------:R5:W-:Y:S01]  /*11810*/  STL [R1+0x1c1c], R7 ;  /* 0x001c1c0701007387 */ /* 0x000be20000100800 */
[----:B---3--:R-:W-:-:S02]  /*11820*/  IADD3 R3, P5, PT, R11, R6, RZ ;  /* 0x000000060b037210 */ /* 0x008fc40007fbe0ff */
[-C--:B-----5:R-:W-:Y:S02]  /*11830*/  LEA.HI.X.SX32 R7, R4, R19.reuse, 0x1, P6 ;  /* 0x0000001304077211 */ /* 0x0a0fe400030f0eff */
[----:B------:R-:W3:Y:S01]  /*11840*/  LDC R4, c[0x0][0x3d8] ;  /* 0x0000f600ff047b82 */ /* 0x000ee20000000800 */
[----:B------:R-:W-:Y:S04]  /*11850*/  STL [R1+0x1c30], R3 ;  /* 0x001c300301007387 */ /* 0x000fe80000100800 */
[----:B------:R5:W-:Y:S01]  /*11860*/  STL [R1+0x1c24], R7 ;  /* 0x001c240701007387 */ /* 0x000be20000100800 */
[----:B0-----:R-:W-:Y:S01]  /*11870*/  IMAD R0, R0, 0x5a, RZ ;  /* 0x0000005a00007824 */ /* 0x001fe200078e02ff */
[----:B-----5:R-:W-:Y:S02]  /*11880*/  LEA.HI.X.SX32 R7, R11, R19, 0x1, P5 ;  /* 0x000000130b077211 */ /* 0x020fe400028f0eff */
[----:B------:R-:W0:Y:S02]  /*11890*/  LDC R11, c[0x0][0x3d8] ;  /* 0x0000f600ff0b7b82 */ /* 0x000e240000000800 */
[----:B------:R-:W-:Y:S01]  /*118a0*/  IADD3 R3, P6, PT, R0, R6, RZ ;  /* 0x0000000600037210 */ /* 0x000fe20007fde0ff */
[----:B-1----:R-:W-:-:S04]  /*118b0*/  IMAD R2, R2, 0x5b, RZ ;  /* 0x0000005b02027824 */ /* 0x002fc800078e02ff */
[----:B------:R1:W-:Y:S01]  /*118c0*/  STL [R1+0x1c38], R3 ;  /* 0x001c380301007387 */ /* 0x0003e20000100800 */
[----:B---3--:R-:W-:-:S03]  /*118d0*/  IMAD R4, R4, 0x5c, RZ ;  /* 0x0000005c04047824 */ /* 0x008fc600078e02ff */
[----:B------:R3:W-:Y:S01]  /*118e0*/  STL [R1+0x1c2c], R7 ;  /* 0x001c2c0701007387 */ /* 0x0007e20000100800 */
[----:B-1----:R-:W-:Y:S02]  /*118f0*/  IADD3 R3, P5, PT, R2, R6, RZ ;  /* 0x0000000602037210 */ /* 0x002fe40007fbe0ff */
[----:B---3--:R-:W-:-:S03]  /*11900*/  LEA.HI.X.SX32 R7, R0, R19, 0x1, P6 ;  /* 0x0000001300077211 */ /* 0x008fc600030f0eff */
[----:B------:R1:W-:Y:S01]  /*11910*/  STL [R1+0x1c40], R3 ;  /* 0x001c400301007387 */ /* 0x0003e20000100800 */
[----:B------:R-:W3:Y:S01]  /*11920*/  LDC R0, c[0x0][0x3d8] ;  /* 0x0000f600ff007b82 */ /* 0x000ee20000000800 */
[----:B0-----:R-:W-:Y:S02]  /*11930*/  IMAD R11, R11, 0x5d, RZ ;  /* 0x0000005d0b0b7824 */ /* 0x001fe400078e02ff */
[----:B------:R0:W-:Y:S01]  /*11940*/  STL [R1+0x1c34], R7 ;  /* 0x001c340701007387 */ /* 0x0001e20000100800 */
[----:B-1----:R-:W-:Y:S02]  /*11950*/  IADD3 R3, P6, PT, R4, R6, RZ ;  /* 0x0000000604037210 */ /* 0x002fe40007fde0ff */
[----:B0-----:R-:W-:-:S03]  /*11960*/  LEA.HI.X.SX32 R7, R2, R19, 0x1, P5 ;  /* 0x0000001302077211 */ /* 0x001fc600028f0eff */
[----:B------:R0:W-:Y:S01]  /*11970*/  STL [R1+0x1c48], R3 ;  /* 0x001c480301007387 */ /* 0x0001e20000100800 */
[----:B------:R-:W-:Y:S01]  /*11980*/  LEA.HI.X.SX32 R4, R4, R19, 0x1, P6 ;  /* 0x0000001304047211 */ /* 0x000fe200030f0eff */
[----:B------:R-:W1:Y:S02]  /*11990*/  LDC R2, c[0x0][0x3d8] ;  /* 0x0000f600ff027b82 */ /* 0x000e640000000800 */
[----:B------:R-:W-:Y:S01]  /*119a0*/  STL [R1+0x1c3c], R7 ;  /* 0x001c3c0701007387 */ /* 0x000fe20000100800 */
[----:B0-----:R-:W-:-:S05]  /*119b0*/  IADD3 R3, P5, PT, R11, R6, RZ ;  /* 0x000000060b037210 */ /* 0x001fca0007fbe0ff */
[----:B------:R-:W-:Y:S04]  /*119c0*/  STL [R1+0x1c50], R3 ;  /* 0x001c500301007387 */ /* 0x000fe80000100800 */
[----:B------:R0:W-:Y:S02]  /*119d0*/  STL [R1+0x1c44], R4 ;  /* 0x001c440401007387 */ /* 0x0001e40000100800 */
[----:B0-----:R-:W0:Y:S01]  /*119e0*/  LDC R4, c[0x0][0x3d8] ;  /* 0x0000f600ff047b82 */ /* 0x001e220000000800 */
[----:B---3--:R-:W-:Y:S01]  /*119f0*/  IMAD R0, R0, 0x5e, RZ ;  /* 0x0000005e00007824 */ /* 0x008fe200078e02ff */
[----:B------:R-:W-:Y:S01]  /*11a00*/  LEA.HI.X.SX32 R7, R11, R19, 0x1, P5 ;  /* 0x000000130b077211 */ /* 0x000fe200028f0eff */
[----:B-1----:R-:W-:-:S03]  /*11a10*/  IMAD R2, R2, 0x5f, RZ ;  /* 0x0000005f02027824 */ /* 0x002fc600078e02ff */
[-C--:B------:R-:W-:Y:S02]  /*11a20*/  IADD3 R3, P6, PT, R0, R6.reuse, RZ ;  /* 0x0000000600037210 */ /* 0x080fe40007fde0ff */
[----:B------:R-:W1:Y:S01]  /*11a30*/  LDC R11, c[0x0][0x3d8] ;  /* 0x0000f600ff0b7b82 */ /* 0x000e620000000800 */
[----:B--2---:R-:W-:Y:S02]  /*11a40*/  IMAD R28, R8, 0x115, RZ ;  /* 0x00000115081c7824 */ /* 0x004fe400078e02ff */
[----:B------:R2:W-:Y:S04]  /*11a50*/  STL [R1+0x1c58], R3 ;  /* 0x001c580301007387 */ /* 0x0005e80000100800 */
[----:B------:R3:W-:Y:S01]  /*11a60*/  STL [R1+0x1c4c], R7 ;  /* 0x001c4c0701007387 */ /* 0x0007e20000100800 */
[----:B--2---:R-:W-:Y:S01]  /*11a70*/  IADD3 R3, P5, PT, R2, R6, RZ ;  /* 0x0000000602037210 */ /* 0x004fe20007fbe0ff */
[----:B0-----:R-:W-:-:S02]  /*11a80*/  IMAD R8, R4, 0x60, RZ ;  /* 0x0000006004087824 */ /* 0x001fc400078e02ff */
[----:B------:R-:W0:Y:S01]  /*11a90*/  LDC R4, c[0x0][0x3d8] ;  /* 0x0000f600ff047b82 */ /* 0x000e220000000800 */
[-C--:B---3--:R-:W-:Y:S01]  /*11aa0*/  LEA.HI.X.SX32 R7, R2, R19.reuse, 0x1, P5 ;  /* 0x0000001302077211 */ /* 0x088fe200028f0eff */
[----:B------:R2:W-:Y:S06]  /*11ab0*/  STL [R1+0x1c60], R3 ;  /* 0x001c600301007387 */ /* 0x0005ec0000100800 */
[----:B------:R-:W3:Y:S01]  /*11ac0*/  LDC R2, c[0x0][0x3d8] ;  /* 0x0000f600ff027b82 */ /* 0x000ee20000000800 */
[----:B--2---:R-:W-:Y:S01]  /*11ad0*/  LEA.HI.X.SX32 R3, R0, R19, 0x1, P6 ;  /* 0x0000001300037211 */ /* 0x004fe200030f0eff */
[----:B-1----:R-:W-:-:S02]  /*11ae0*/  IMAD R0, R11, 0x61, RZ ;  /* 0x000000610b007824 */ /* 0x002fc400078e02ff */
[----:B----4-:R-:W-:-:S04]  /*11af0*/  IMAD R29, R29, 0xc2, RZ ;  /* 0x000000c21d1d7824 */ /* 0x010fc800078e02ff */
[----:B------:R-:W1:Y:S01]  /*11b00*/  LDC R11, c[0x0][0x3d8] ;  /* 0x0000f600ff0b7b82 */ /* 0x000e620000000800 */
[----:B------:R2:W-:Y:S02]  /*11b10*/  STL [R1+0x1c54], R3 ;  /* 0x001c540301007387 */ /* 0x0005e40000100800 */
[----:B--2---:R-:W-:Y:S01]  /*11b20*/  IADD3 R3, P6, PT, R8, R6, RZ ;  /* 0x0000000608037210 */ /* 0x004fe20007fde0ff */
[----:B0-----:R-:W-:-:S04]  /*11b30*/  IMAD R4, R4, 0x62, RZ ;  /* 0x0000006204047824 */ /* 0x001fc800078e02ff */
[----:B------:R0:W-:Y:S04]  /*11b40*/  STL [R1+0x1c68], R3 ;  /* 0x001c680301007387 */ /* 0x0001e80000100800 */
[----:B------:R2:W-:Y:S01]  /*11b50*/  STL [R1+0x1c5c], R7 ;  /* 0x001c5c0701007387 */ /* 0x0005e20000100800 */
[----:B0-----:R-:W-:Y:S02]  /*11b60*/  IADD3 R3, P5, PT, R0, R6, RZ ;  /* 0x0000000600037210 */ /* 0x001fe40007fbe0ff */
[----:B--2---:R-:W-:Y:S02]  /*11b70*/  LEA.HI.X.SX32 R7, R8, R19, 0x1, P6 ;  /* 0x0000001308077211 */ /* 0x004fe400030f0eff */
[----:B------:R-:W0:Y:S01]  /*11b80*/  LDC R8, c[0x0][0x3d8] ;  /* 0x0000f600ff087b82 */ /* 0x000e220000000800 */
[----:B------:R2:W-:Y:S01]  /*11b90*/  STL [R1+0x1c70], R3 ;  /* 0x001c700301007387 */ /* 0x0005e20000100800 */
[----:B---3--:R-:W-:-:S03]  /*11ba0*/  IMAD R2, R2, 0x63, RZ ;  /* 0x0000006302027824 */ /* 0x008fc600078e02ff */
[----:B------:R3:W-:Y:S01]  /*11bb0*/  STL [R1+0x1c64], R7 ;  /* 0x001c640701007387 */ /* 0x0007e20000100800 */
[----:B--2---:R-:W-:Y:S02]  /*11bc0*/  IADD3 R3, P6, PT, R4, R6, RZ ;  /* 0x0000000604037210 */ /* 0x004fe40007fde0ff */
[----:B---3--:R-:W-:-:S03]  /*11bd0*/  LEA.HI.X.SX32 R7, R0, R19, 0x1, P5 ;  /* 0x0000001300077211 */ /* 0x008fc600028f0eff */
[----:B------:R2:W-:Y:S01]  /*11be0*/  STL [R1+0x1c78], R3 ;  /* 0x001c780301007387 */ /* 0x0005e20000100800 */
[----:B------:R-:W3:Y:S03]  /*11bf0*/  LDC R0, c[0x0][0x3d8] ;  /* 0x0000f600ff007b82 */ /* 0x000ee60000000800 */
[----:B------:R4:W-:Y:S01]  /*11c00*/  STL [R1+0x1c6c], R7 ;  /* 0x001c6c0701007387 */ /* 0x0009e20000100800 */
[----:B--2---:R-:W-:-:S05]  /*11c10*/  IADD3 R3, P5, PT, R2, R6, RZ ;  /* 0x0000000602037210 */ /* 0x004fca0007fbe0ff */
[----:B------:R2:W-:Y:S01]  /*11c20*/  STL [R1+0x1c80], R3 ;  /* 0x001c800301007387 */ /* 0x0005e20000100800 */
[----:B0-----:R-:W-:Y:S01]  /*11c30*/  IMAD R9, R8, 0x64, RZ ;  /* 0x0000006408097824 */ /* 0x001fe200078e02ff */
[-C--:B----4-:R-:W-:Y:S01]  /*11c40*/  LEA.HI.X.SX32 R7, R4, R19.reuse, 0x1, P6 ;  /* 0x0000001304077211 */ /* 0x090fe200030f0eff */
[----:B------:R-:W0:Y:S01]  /*11c50*/  LDC R8, c[0x0][0x3d8] ;  /* 0x0000f600ff087b82 */ /* 0x000e220000000800 */
[----:B--2---:R-:W-:-:S07]  /*11c60*/  LEA.HI.X.SX32 R3, R2, R19, 0x1, P5 ;  /* 0x0000001302037211 */ /* 0x004fce00028f0eff */
[----:B------:R-:W2:Y:S01]  /*11c70*/  LDC R2, c[0x0][0x3d8] ;  /* 0x0000f600ff027b82 */ /* 0x000ea20000000800 */
[----:B------:R-:W-:Y:S01]  /*11c80*/  IADD3 R4, P6, PT, R9, R6, RZ ;  /* 0x0000000609047210 */ /* 0x000fe20007fde0ff */
[----:B------:R4:W-:Y:S01]  /*11c90*/  STL [R1+0x1c74], R7 ;  /* 0x001c740701007387 */ /* 0x0009e20000100800 */
[----:B---3--:R-:W-:-:S03]  /*11ca0*/  IMAD R0, R0, 0x65, RZ ;  /* 0x0000006500007824 */ /* 0x008fc600078e02ff */
[----:B------:R3:W-:Y:S01]  /*11cb0*/  STL [R1+0x1c88], R4 ;  /* 0x001c880401007387 */ /* 0x0007e20000100800 */
[----:B----4-:R-:W-:Y:S02]  /*11cc0*/  LEA.HI.X.SX32 R7, R9, R19, 0x1, P6 ;  /* 0x0000001309077211 */ /* 0x010fe400030f0eff */
[----:B------:R-:W4:Y:S01]  /*11cd0*/  LDC R9, c[0x0][0x3d8] ;  /* 0x0000f600ff097b82 */ /* 0x000f220000000800 */
[----:B------:R5:W-:Y:S01]  /*11ce0*/  STL [R1+0x1c7c], R3 ;  /* 0x001c7c0301007387 */ /* 0x000be20000100800 */
[----:B0-----:R-:W-:Y:S02]  /*11cf0*/  IMAD R8, R8, 0x67, RZ ;  /* 0x0000006708087824 */ /* 0x001fe400078e02ff */
[----:B------:R-:W-:-:S04]  /*11d00*/  IMAD R5, R5, 0xde, RZ ;  /* 0x000000de05057824 */ /* 0x000fc800078e02ff */
[----:B---3--:R-:W0:Y:S01]  /*11d10*/  LDC R4, c[0x0][0x3d8] ;  /* 0x0000f600ff047b82 */ /* 0x008e220000000800 */
[----:B--2---:R-:W-:Y:S01]  /*11d20*/  IMAD R2, R2, 0x66, RZ ;  /* 0x0000006602027824 */ /* 0x004fe200078e02ff */
[----:B-----5:R-:W-:-:S05]  /*11d30*/  IADD3 R3, P5, PT, R0, R6, RZ ;  /* 0x0000000600037210 */ /* 0x020fca0007fbe0ff */
[----:B------:R2:W-:Y:S04]  /*11d40*/  STL [R1+0x1c90], R3 ;  /* 0x001c900301007387 */ /* 0x0005e80000100800 */
[----:B------:R3:W-:Y:S01]  /*11d50*/  STL [R1+0x1c84], R7 ;  /* 0x001c840701007387 */ /* 0x0007e20000100800 */
[-C--:B--2---:R-:W-:Y:S02]  /*11d60*/  IADD3 R3, P6, PT, R2, R6.reuse, RZ ;  /* 0x0000000602037210 */ /* 0x084fe40007fde0ff */
[----:B---3--:R-:W-:Y:S02]  /*11d70*/  LEA.HI.X.SX32 R7, R0, R19, 0x1, P5 ;  /* 0x0000001300077211 */ /* 0x008fe400028f0eff */
[----:B------:R-:W2:Y:S01]  /*11d80*/  LDC R0, c[0x0][0x3d8] ;  /* 0x0000f600ff007b82 */ /* 0x000ea20000000800 */
[----:B------:R3:W-:Y:S04]  /*11d90*/  STL [R1+0x1c98], R3 ;  /* 0x001c980301007387 */ /* 0x0007e80000100800 */
[----:B------:R5:W-:Y:S01]  /*11da0*/  STL [R1+0x1c8c], R7 ;  /* 0x001c8c0701007387 */ /* 0x000be20000100800 */
[----:B----4-:R-:W-:Y:S01]  /*11db0*/  IMAD R9, R9, 0x68, RZ ;  /* 0x0000006809097824 */ /* 0x010fe200078e02ff */
[----:B---3--:R-:W-:-:S02]  /*11dc0*/  IADD3 R3, P5, PT, R8, R6, RZ ;  /* 0x0000000608037210 */ /* 0x008fc40007fbe0ff */
[-C--:B-----5:R-:W-:Y:S02]  /*11dd0*/  LEA.HI.X.SX32 R7, R2, R19.reuse, 0x1, P6 ;  /* 0x0000001302077211 */ /* 0x0a0fe400030f0eff */
[----:B------:R-:W3:Y:S01]  /*11de0*/  LDC R2, c[0x0][0x3d8] ;  /* 0x0000f600ff027b82 */ /* 0x000ee20000000800 */
[----:B------:R4:W-:Y:S04]  /*11df0*/  STL [R1+0x1ca0], R3 ;  /* 0x001ca00301007387 */ /* 0x0009e80000100800 */
[----:B------:R5:W-:Y:S01]  /*11e00*/  STL [R1+0x1c94], R7 ;  /* 0x001c940701007387 */ /* 0x000be20000100800 */
[----:B----4-:R-:W-:Y:S02]  /*11e10*/  IADD3 R3, P6, PT, R9, R6, RZ ;  /* 0x0000000609037210 */ /* 0x010fe40007fde0ff */
[----:B-----5:R-:W-:-:S02]  /*11e20*/  LEA.HI.X.SX32 R7, R8, R19, 0x1, P5 ;  /* 0x0000001308077211 */ /* 0x020fc400028f0eff */
[----:B------:R-:W4:Y:S01]  /*11e30*/  LDC R8, c[0x0][0x3d8] ;  /* 0x0000f600ff087b82 */ /* 0x000f220000000800 */
[----:B------:R-:W-:Y:S01]  /*11e40*/  STL [R1+0x1ca8], R3 ;  /* 0x001ca80301007387 */ /* 0x000fe20000100800 */
[----:B--2---:R-:W-:-:S03]  /*11e50*/  IMAD R0, R0, 0x69, RZ ;  /* 0x0000006900007824 */ /* 0x004fc600078e02ff */
[----:B------:R2:W-:Y:S01]  /*11e60*/  STL [R1+0x1c9c], R7 ;  /* 0x001c9c0701007387 */ /* 0x0005e20000100800 */
[----:B---3--:R-:W-:Y:S01]  /*11e70*/  IMAD R2, R2, 0x6a, RZ ;  /* 0x0000006a02027824 */ /* 0x008fe200078e02ff */
[----:B--2---:R-:W-:Y:S02]  /*11e80*/  LEA.HI.X.SX32 R7, R9, R19, 0x1, P6 ;  /* 0x0000001309077211 */ /* 0x004fe400030f0eff */
[----:B------:R-:W2:Y:S01]  /*11e90*/  LDC R9, c[0x0][0x3d8] ;  /* 0x0000f600ff097b82 */ /* 0x000ea20000000800 */
        /* <DEDUP_REMOVED lines=9> */
[----:B--2---:R-:W-:Y:S01]  /*11f30*/  IMAD R9, R9, 0x6c, RZ ;  /* 0x0000006c09097824 */ /* 0x004fe200078e02ff */
[-C--:B-----5:R-:W-:Y:S02]  /*11f40*/  IADD3 R3, P5, PT, R8, R6.reuse, RZ ;  /* 0x0000000608037210 */ /* 0x0a0fe40007fbe0ff */
[----:B----4-:R-:W-:Y:S02]  /*11f50*/  LEA.HI.X.SX32 R7, R2, R19, 0x1, P6 ;  /* 0x0000001302077211 */ /* 0x010fe400030f0eff */
[----:B------:R-:W2:Y:S01]  /*11f60*/  LDC R2, c[0x0][0x3d8] ;  /* 0x0000f600ff027b82 */ /* 0x000ea20000000800 */
[----:B------:R4:W-:Y:S04]  /*11f70*/  STL [R1+0x1cc0], R3 ;  /* 0x001cc00301007387 */ /* 0x0009e80000100800 */
[----:B------:R5:W-:Y:S01]  /*11f80*/  STL [R1+0x1cb4], R7 ;  /* 0x001cb40701007387 */ /* 0x000be20000100800 */
[----:B----4-:R-:W-:-:S02]  /*11f90*/  IADD3 R3, P6, PT, R9, R6, RZ ;  /* 0x0000000609037210 */ /* 0x010fc40007fde0ff */
[----:B-----5:R-:W-:-:S03]  /*11fa0*/  LEA.HI.X.SX32 R7, R8, R19, 0x1, P5 ;  /* 0x0000001308077211 */ /* 0x020fc600028f0eff */
[----:B------:R-:W-:Y:S01]  /*11fb0*/  STL [R1+0x1cc8], R3 ;  /* 0x001cc80301007387 */ /* 0x000fe20000100800 */
[----:B------:R-:W4:Y:S03]  /*11fc0*/  LDC R8, c[0x0][0x3d8] ;  /* 0x0000f600ff087b82 */ /* 0x000f260000000800 */
[----:B------:R5:W-:Y:S01]  /*11fd0*/  STL [R1+0x1cbc], R7 ;  /* 0x001cbc0701007387 */ /* 0x000be20000100800 */
[----:B---3--:R-:W-:Y:S01]  /*11fe0*/  IMAD R0, R0, 0x6d, RZ ;  /* 0x0000006d00007824 */ /* 0x008fe200078e02ff */
[----:B-----5:R-:W-:-:S03]  /*11ff0*/  LEA.HI.X.SX32 R7, R9, R19, 0x1, P6 ;  /* 0x0000001309077211 */ /* 0x020fc600030f0eff */
[----:B------:R-:W3:Y:S01]  /*12000*/  LDC R9, c[0x0][0x3d8] ;  /* 0x0000f600ff097b82 */ /* 0x000ee20000000800 */
[----:B------:R-:W-:Y:S01]  /*12010*/  IADD3 R3, P5, PT, R0, R6, RZ ;  /* 0x0000000600037210 */ /* 0x000fe20007fbe0ff */
[----:B--2---:R-:W-:-:S04]  /*12020*/  IMAD R2, R2, 0x6e, RZ ;  /* 0x0000006e02027824 */ /* 0x004fc800078e02ff */
[----:B------:R2:W-:Y:S01]  /*12030*/  STL [R1+0x1cd0], R3 ;  /* 0x001cd00301007387 */ /* 0x0005e20000100800 */
[----:B------:R-:W-:-:S03]  /*12040*/  LEA.HI.X.SX32 R0, R0, R19, 0x1, P5 ;  /* 0x0000001300007211 */ /* 0x000fc600028f0eff */
[----:B------:R-:W-:Y:S01]  /*12050*/  STL [R1+0x1cc4], R7 ;  /* 0x001cc40701007387 */ /* 0x000fe20000100800 */
[----:B--2---:R-:W-:Y:S01]  /*12060*/  IADD3 R3, P6, PT, R2, R6, RZ ;  /* 0x0000000602037210 */ /* 0x004fe20007fde0ff */
[----:B----4-:R-:W-:-:S04]  /*12070*/  IMAD R8, R8, 0x6f, RZ ;  /* 0x0000006f08087824 */ /* 0x010fc800078e02ff */
[----:B------:R-:W-:Y:S04]  /*12080*/  STL [R1+0x1cd8], R3 ;  /* 0x001cd80301007387 */ /* 0x000fe80000100800 */
[----:B------:R2:W-:Y:S01]  /*12090*/  STL [R1+0x1ccc], R0 ;  /* 0x001ccc0001007387 */ /* 0x0005e20000100800 */
[----:B---3--:R-:W-:Y:S02]  /*120a0*/  IMAD R10, R9, 0x70, RZ ;  /* 0x00000070090a7824 */ /* 0x008fe400078e02ff */
[----:B------:R-:W3:Y:S08]  /*120b0*/  LDC R9, c[0x0][0x3d8] ;  /* 0x0000f600ff097b82 */ /* 0x000ef00000000800 */
[----:B--2---:R-:W2:Y:S01]  /*120c0*/  LDC R0, c[0x0][0x3d8] ;  /* 0x0000f600ff007b82 */ /* 0x004ea20000000800 */
[----:B------:R-:W-:-:S04]  /*120d0*/  IADD3 R3, P5, PT, R8, R6, RZ ;  /* 0x0000000608037210 */ /* 0x000fc80007fbe0ff */
[----:B------:R-:W-:-:S03]  /*120e0*/  LEA.HI.X.SX32 R7, R8, R19, 0x1, P5 ;  /* 0x0000001308077211 */ /* 0x000fc600028f0eff */
[----:B------:R-:W4:Y:S01]  /*120f0*/  LDC R8, c[0x0][0x3d8] ;  /* 0x0000f600ff087b82 */ /* 0x000f220000000800 */
[----:B------:R5:W-:Y:S02]  /*12100*/  STL [R1+0x1ce0], R3 ;  /* 0x001ce00301007387 */ /* 0x000be40000100800 */
[----:B-----5:R-:W-:-:S05]  /*12110*/  LEA.HI.X.SX32 R3, R2, R19, 0x1, P6 ;  /* 0x0000001302037211 */ /* 0x020fca00030f0eff */
[----:B------:R5:W-:Y:S01]  /*12120*/  STL [R1+0x1cd4], R3 ;  /* 0x001cd40301007387 */ /* 0x000be20000100800 */
[----:B--2---:R-:W-:Y:S02]  /*12130*/  IMAD R2, R0, 0x71, RZ ;  /* 0x0000007100027824 */ /* 0x004fe400078e02ff */
[----:B---3--:R-:W-:Y:S01]  /*12140*/  IMAD R9, R9, 0x72, RZ ;  /* 0x0000007209097824 */ /* 0x008fe200078e02ff */
[----:B------:R-:W2:Y:S01]  /*12150*/  LDC R0, c[0x0][0x3d8] ;  /* 0x0000f600ff007b82 */ /* 0x000ea20000000800 */
[----:B-----5:R-:W-:-:S05]  /*12160*/  IADD3 R3, P6, PT, R10, R6, RZ ;  /* 0x000000060a037210 */ /* 0x020fca0007fde0ff */
[----:B------:R3:W-:Y:S01]  /*12170*/  STL [R1+0x1ce8], R3 ;  /* 0x001ce80301007387 */ /* 0x0007e20000100800 */
[----:B----4-:R-:W-:-:S03]  /*12180*/  IMAD R8, R8, 0x73, RZ ;  /* 0x0000007308087824 */ /* 0x010fc600078e02ff */
[----:B------:R4:W-:Y:S01]  /*12190*/  STL [R1+0x1cdc], R7 ;  /* 0x001cdc0701007387 */ /* 0x0009e20000100800 */
[----:B---3--:R-:W-:Y:S02]  /*121a0*/  IADD3 R3, P5, PT, R2, R6, RZ ;  /* 0x0000000602037210 */ /* 0x008fe40007fbe0ff */
[----:B----4-:R-:W-:-:S03]  /*121b0*/  LEA.HI.X.SX32 R7, R10, R19, 0x1, P6 ;  /* 0x000000130a077211 */ /* 0x010fc600030f0eff */
[----:B------:R3:W-:Y:S01]  /*121c0*/  STL [R1+0x1cf0], R3 ;  /* 0x001cf00301007387 */ /* 0x0007e20000100800 */
[----:B------:R-:W4:Y:S03]  /*121d0*/  LDC R10, c[0x0][0x3d8] ;  /* 0x0000f600ff0a7b82 */ /* 0x000f260000000800 */
[----:B------:R5:W-:Y:S01]  /*121e0*/  STL [R1+0x1ce4], R7 ;  /* 0x001ce40701007387 */ /* 0x000be20000100800 */
[----:B---3--:R-:W-:Y:S02]  /*121f0*/  IADD3 R3, P6, PT, R9, R6, RZ ;  /* 0x0000000609037210 */ /* 0x008fe40007fde0ff */
[----:B-----5:R-:W-:-:S03]  /*12200*/  LEA.HI.X.SX32 R7, R2, R19, 0x1, P5 ;  /* 0x0000001302077211 */ /* 0x020fc600028f0eff */
[----:B------:R3:W-:Y:S01]  /*12210*/  STL [R1+0x1cf8], R3 ;  /* 0x001cf80301007387 */ /* 0x0007e20000100800 */
[----:B------:R-:W5:Y:S01]  /*12220*/  LDC R2, c[0x0][0x3d8] ;  /* 0x0000f600ff027b82 */ /* 0x000f620000000800 */
[----:B------:R-:W-:Y:S02]  /*12230*/  LEA.HI.X.SX32 R9, R9, R19, 0x1, P6 ;  /* 0x0000001309097211 */ /* 0x000fe400030f0eff */
[----:B------:R-:W-:Y:S01]  /*12240*/  STL [R1+0x1cec], R7 ;  /* 0x001cec0701007387 */ /* 0x000fe20000100800 */
[----:B---3--:R-:W-:-:S05]  /*12250*/  IADD3 R3, P5, PT, R8, R6, RZ ;  /* 0x0000000608037210 */ /* 0x008fca0007fbe0ff */
[----:B------:R-:W-:Y:S04]  /*12260*/  STL [R1+0x1d00], R3 ;  /* 0x001d000301007387 */ /* 0x000fe80000100800 */
[----:B------:R3:W-:Y:S02]  /*12270*/  STL [R1+0x1cf4], R9 ;  /* 0x001cf40901007387 */ /* 0x0007e40000100800 */
[----:B---3--:R-:W3:Y:S01]  /*12280*/  LDC R9, c[0x0][0x3d8] ;  /* 0x0000f600ff097b82 */ /* 0x008ee20000000800 */
[----:B------:R-:W-:Y:S01]  /*12290*/  LEA.HI.X.SX32 R3, R8, R19, 0x1, P5 ;  /* 0x0000001308037211 */ /* 0x000fe200028f0eff */
[----:B----4-:R-:W-:-:S06]  /*122a0*/  IMAD R10, R10, 0x74, RZ ;  /* 0x000000740a0a7824 */ /* 0x010fcc00078e02ff */
[----:B------:R-:W4:Y:S01]  /*122b0*/  LDC R8, c[0x0][0x3d8] ;  /* 0x0000f600ff087b82 */ /* 0x000f220000000800 */
[----:B------:R-:W-:Y:S01]  /*122c0*/  IADD3 R7, P6, PT, R10, R6, RZ ;  /* 0x000000060a077210 */ /* 0x000fe20007fde0ff */
[----:B-----5:R-:W-:-:S04]  /*122d0*/  IMAD R2, R2, 0x75, RZ ;  /* 0x0000007502027824 */ /* 0x020fc800078e02ff */
[----:B------:R5:W-:Y:S04]  /*122e0*/  STL [R1+0x1d08], R7 ;  /* 0x001d080701007387 */ /* 0x000be80000100800 */
[----:B------:R0:W-:Y:S01]  /*122f0*/  STL [R1+0x1cfc], R3 ;  /* 0x001cfc0301007387 */ /* 0x0001e20000100800 */
[----:B---3--:R-:W-:Y:S01]  /*12300*/  IMAD R9, R9, 0x76, RZ ;  /* 0x0000007609097824 */ /* 0x008fe200078e02ff */
[----:B-----5:R-:W-:Y:S02]  /*12310*/  LEA.HI.X.SX32 R7, R10, R19, 0x1, P6 ;  /* 0x000000130a077211 */ /* 0x020fe400030f0eff */
[----:B------:R-:W3:Y:S01]  /*12320*/  LDC R10, c[0x0][0x3d8] ;  /* 0x0000f600ff0a7b82 */ /* 0x000ee20000000800 */
[----:B0-----:R-:W-:-:S05]  /*12330*/  IADD3 R3, P5, PT, R2, R6, RZ ;  /* 0x0000000602037210 */ /* 0x001fca0007fbe0ff */
[----:B------:R0:W-:Y:S01]  /*12340*/  STL [R1+0x1d10], R3 ;  /* 0x001d100301007387 */ /* 0x0001e20000100800 */
[----:B----4-:R-:W-:-:S03]  /*12350*/  IMAD R8, R8, 0x77, RZ ;  /* 0x0000007708087824 */ /* 0x010fc600078e02ff */
[----:B------:R4:W-:Y:S01]  /*12360*/  STL [R1+0x1d04], R7 ;  /* 0x001d040701007387 */ /* 0x0009e20000100800 */
[-C--:B0-----:R-:W-:Y:S02]  /*12370*/  IADD3 R3, P6, PT, R9, R6.reuse, RZ ;  /* 0x0000000609037210 */ /* 0x081fe40007fde0ff */
[----:B----4-:R-:W-:Y:S02]  /*12380*/  LEA.HI.X.SX32 R7, R2, R19, 0x1, P5 ;  /* 0x0000001302077211 */ /* 0x010fe400028f0eff */
        /* <DEDUP_REMOVED lines=43> */
[----:B------:R-:W-:Y:S01]  /*12640*/  LEA.HI.X.SX32 R2, R2, R19, 0x1, P5 ;  /* 0x0000001302027211 */ /* 0x000fe200028f0eff */
[----:B------:R-:W4:Y:S01]  /*12650*/  LDC R10, c[0x0][0x3d8] ;  /* 0x0000f600ff0a7b82 */ /* 0x000f220000000800 */
[----:B0-----:R-:W-:Y:S01]  /*12660*/  IMAD R8, R8, 0x7f, RZ ;  /* 0x0000007f08087824 */ /* 0x001fe200078e02ff */
[----:B------:R-:W-:Y:S01]  /*12670*/  STL [R1+0x1d44], R7 ;  /* 0x001d440701007387 */ /* 0x000fe20000100800 */
[----:B---3--:R-:W-:-:S05]  /*12680*/  IADD3 R3, P6, PT, R9, R6, RZ ;  /* 0x0000000609037210 */ /* 0x008fca0007fde0ff */
[----:B------:R0:W-:Y:S04]  /*12690*/  STL [R1+0x1d58], R3 ;  /* 0x001d580301007387 */ /* 0x0001e80000100800 */
[----:B------:R3:W-:Y:S01]  /*126a0*/  STL [R1+0x1d4c], R2 ;  /* 0x001d4c0201007387 */ /* 0x0007e20000100800 */
[C---:B0-----:R-:W-:Y:S01]  /*126b0*/  IADD3 R3, P5, PT, R8.reuse, R6, RZ ;  /* 0x0000000608037210 */ /* 0x041fe20007fbe0ff */
[----:B---3--:R-:W0:Y:S04]  /*126c0*/  LDC R2, c[0x0][0x3d8] ;  /* 0x0000f600ff027b82 */ /* 0x008e280000000800 */
[----:B------:R3:W-:Y:S01]  /*126d0*/  STL [R1+0x1d60], R3 ;  /* 0x001d600301007387 */ /* 0x0007e20000100800 */
[----:B------:R-:W-:-:S03]  /*126e0*/  LEA.HI.X.SX32 R7, R8, R19, 0x1, P5 ;  /* 0x0000001308077211 */ /* 0x000fc600028f0eff */
[----:B------:R-:W5:Y:S01]  /*126f0*/  LDC R8, c[0x0][0x3d8] ;  /* 0x0000f600ff087b82 */ /* 0x000f620000000800 */
[----:B---3--:R-:W-:-:S07]  /*12700*/  LEA.HI.X.SX32 R3, R9, R19, 0x1, P6 ;  /* 0x0000001309037211 */ /* 0x008fce00030f0eff */
[----:B------:R-:W3:Y:S01]  /*12710*/  LDC R9, c[0x0][0x3d8] ;  /* 0x0000f600ff097b82 */ /* 0x000ee20000000800 */
[----:B----4-:R-:W-:Y:S01]  /*12720*/  IMAD.SHL.U32 R15, R10, 0x80, RZ ;  /* 0x000000800a0f7824 */ /* 0x010fe200078e00ff */
[----:B------:R4:W-:Y:S01]  /*12730*/  STL [R1+0x1d54], R3 ;  /* 0x001d540301007387 */ /* 0x0009e20000100800 */
[----:B0-----:R-:W-:-:S05]  /*12740*/  IMAD R2, R2, 0x81, RZ ;  /* 0x0000008102027824 */ /* 0x001fca00078e02ff */
[----:B------:R-:W0:Y:S01]  /*12750*/  LDC R10, c[0x0][0x3d8] ;  /* 0x0000f600ff0a7b82 */ /* 0x000e220000000800 */
[----:B----4-:R-:W-:-:S05]  /*12760*/  IADD3 R3, P6, PT, R15, R6, RZ ;  /* 0x000000060f037210 */ /* 0x010fca0007fde0ff */
[----:B------:R4:W-:Y:S01]  /*12770*/  STL [R1+0x1d68], R3 ;  /* 0x001d680301007387 */ /* 0x0009e20000100800 */
[----:B-----5:R-:W-:-:S03]  /*12780*/  IMAD R8, R8, 0x83, RZ ;  /* 0x0000008308087824 */ /* 0x020fc600078e02ff */
[----:B------:R5:W-:Y:S01]  /*12790*/  STL [R1+0x1d5c], R7 ;  /* 0x001d5c0701007387 */ /* 0x000be20000100800 */
[----:B---3--:R-:W-:Y:S01]  /*127a0*/  IMAD R9, R9, 0x82, RZ ;  /* 0x0000008209097824 */ /* 0x008fe200078e02ff */
[----:B----4-:R-:W-:Y:S02]  /*127b0*/  IADD3 R3, P5, PT, R2, R6, RZ ;  /* 0x0000000602037210 */ /* 0x010fe40007fbe0ff */
[----:B-----5:R-:W-:-:S03]  /*127c0*/  LEA.HI.X.SX32 R7, R15, R19, 0x1, P6 ;  /* 0x000000130f077211 */ /* 0x020fc600030f0eff */
        /* <DEDUP_REMOVED lines=73> */
[----:B------:R-:W-:Y:S01]  /*12c60*/  LEA.HI.X.SX32 R2, R2, R19, 0x1, P5 ;  /* 0x0000001302027211 */ /* 0x000fe200028f0eff */
        /* <DEDUP_REMOVED lines=8> */
[----:B------:R-:W-:Y:S01]  /*12cf0*/  LEA.HI.X.SX32 R7, R8, R19, 0x1, P5 ;  /* 0x0000001308077211 */ /* 0x000fe200028f0eff */
[----:B----4-:R-:W-:-:S02]  /*12d00*/  IMAD R23, R15, 0x90, RZ ;  /* 0x000000900f177824 */ /* 0x010fc400078e02ff */
[----:B------:R-:W4:Y:S01]  /*12d10*/  LDC R8, c[0x0][0x3d8] ;  /* 0x0000f600ff087b82 */ /* 0x000f220000000800 */
[----:B---3--:R-:W-:-:S07]  /*12d20*/  LEA.HI.X.SX32 R3, R9, R19, 0x1, P6 ;  /* 0x0000001309037211 */ /* 0x008fce00030f0eff */
[----:B------:R-:W3:Y:S01]  /*12d30*/  LDC R9, c[0x0][0x3d8] ;  /* 0x0000f600ff097b82 */ /* 0x000ee20000000800 */
[----:B------:R5:W-:Y:S01]  /*12d40*/  STL [R1+0x1dd4], R3 ;  /* 0x001dd40301007387 */ /* 0x000be20000100800 */
[----:B0-----:R-:W-:-:S06]  /*12d50*/  IMAD R2, R2, 0x91, RZ ;  /* 0x0000009102027824 */ /* 0x001fcc00078e02ff */
[----:B------:R-:W0:Y:S01]  /*12d60*/  LDC R15, c[0x0][0x3d8] ;  /* 0x0000f600ff0f7b82 */ /* 0x000e220000000800 */
[----:B-----5:R-:W-:-:S05]  /*12d70*/  IADD3 R3, P6, PT, R23, R6, RZ ;  /* 0x0000000617037210 */ /* 0x020fca0007fde0ff */
[----:B------:R5:W-:Y:S04]  /*12d80*/  STL [R1+0x1de8], R3 ;  /* 0x001de80301007387 */ /* 0x000be80000100800 */
[----:B------:R1:W-:Y:S01]  /*12d90*/  STL [R1+0x1ddc], R7 ;  /* 0x001ddc0701007387 */ /* 0x0003e20000100800 */
[----:B---3--:R-:W-:Y:S01]  /*12da0*/  IMAD R9, R9, 0x92, RZ ;  /* 0x0000009209097824 */ /* 0x008fe200078e02ff */
[----:B-----5:R-:W-:Y:S02]  /*12db0*/  IADD3 R3, P5, PT, R2, R6, RZ ;  /* 0x0000000602037210 */ /* 0x020fe40007fbe0ff */
[----:B-1----:R-:W-:Y:S02]  /*12dc0*/  LEA.HI.X.SX32 R7, R23, R19, 0x1, P6 ;  /* 0x0000001317077211 */ /* 0x002fe400030f0eff */
[----:B------:R-:W1:Y:S01]  /*12dd0*/  LDC R23, c[0x0][0x3d8] ;  /* 0x0000f600ff177b82 */ /* 0x000e620000000800 */
[----:B------:R3:W-:Y:S01]  /*12de0*/  STL [R1+0x1df0], R3 ;  /* 0x001df00301007387 */ /* 0x0007e20000100800 */
[----:B----4-:R-:W-:-:S03]  /*12df0*/  IMAD R8, R8, 0x93, RZ ;  /* 0x0000009308087824 */ /* 0x010fc600078e02ff */
[----:B------:R4:W-:Y:S01]  /*12e00*/  STL [R1+0x1de4], R7 ;  /* 0x001de40701007387 */ /* 0x0009e20000100800 */
[----:B---3--:R-:W-:Y:S02]  /*12e10*/  IADD3 R3, P6, PT, R9, R6, RZ ;  /* 0x0000000609037210 */ /* 0x008fe40007fde0ff */
[----:B----4-:R-:W-:-:S03]  /*12e20*/  LEA.HI.X.SX32 R7, R2, R19, 0x1, P5 ;  /* 0x0000001302077211 */ /* 0x010fc600028f0eff */
[----:B------:R3:W-:Y:S01]  /*12e30*/  STL [R1+0x1df8], R3 ;  /* 0x001df80301007387 */ /* 0x0007e20000100800 */
[----:B------:R-:W4:Y:S03]  /*12e40*/  LDC R2, c[0x0][0x3d8] ;  /* 0x0000f600ff027b82 */ /* 0x000f260000000800 */
[----:B------:R-:W-:Y:S01]  /*12e50*/  STL [R1+0x1dec], R7 ;  /* 0x001dec0701007387 */ /* 0x000fe20000100800 */
[----:B---3--:R-:W-:-:S05]  /*12e60*/  IADD3 R3, P5, PT, R8, R6, RZ ;  /* 0x0000000608037210 */ /* 0x008fca0007fbe0ff */
[----:B------:R3:W-:Y:S01]  /*12e70*/  STL [R1+0x1e00], R3 ;  /* 0x001e000301007387 */ /* 0x0007e20000100800 */
[----:B-1----:R-:W-:Y:S01]  /*12e80*/  IMAD R23, R23, 0x94, RZ ;  /* 0x0000009417177824 */ /* 0x002fe200078e02ff */
[-C--:B------:R-:W-:Y:S02]  /*12e90*/  LEA.HI.X.SX32 R9, R9, R19.reuse, 0x1, P6 ;  /* 0x0000001309097211 */ /* 0x080fe400030f0eff */
[----:B---3--:R-:W-:Y:S02]  /*12ea0*/  LEA.HI.X.SX32 R3, R8, R19, 0x1, P5 ;  /* 0x0000001308037211 */ /* 0x008fe400028f0eff */
[----:B------:R-:W1:Y:S01]  /*12eb0*/  LDC R8, c[0x0][0x3d8] ;  /* 0x0000f600ff087b82 */ /* 0x000e620000000800 */
[----:B------:R-:W-:Y:S01]  /*12ec0*/  IADD3 R7, P6, PT, R23, R6, RZ ;  /* 0x0000000617077210 */ /* 0x000fe20007fde0ff */
[----:B------:R3:W-:Y:S01]  /*12ed0*/  STL [R1+0x1df4], R9 ;  /* 0x001df40901007387 */ /* 0x0007e20000100800 */
[----:B----4-:R-:W-:-:S03]  /*12ee0*/  IMAD R2, R2, 0x95, RZ ;  /* 0x0000009502027824 */ /* 0x010fc600078e02ff */
[----:B------:R4:W-:Y:S02]  /*12ef0*/  STL [R1+0x1e08], R7 ;  /* 0x001e080701007387 */ /* 0x0009e40000100800 */
[----:B---3--:R-:W3:Y:S01]  /*12f00*/  LDC R9, c[0x0][0x3d8] ;  /* 0x0000f600ff097b82 */ /* 0x008ee20000000800 */
[----:B----4-:R-:W-:-:S07]  /*12f10*/  LEA.HI.X.SX32 R7, R23, R19, 0x1, P6 ;  /* 0x0000001317077211 */ /* 0x010fce00030f0eff */
[----:B------:R-:W4:Y:S01]  /*12f20*/  LDC R23, c[0x0][0x3d8] ;  /* 0x0000f600ff177b82 */ /* 0x000f220000000800 */
[----:B------:R5:W-:Y:S01]  /*12f30*/  STL [R1+0x1dfc], R3 ;  /* 0x001dfc0301007387 */ /* 0x000be20000100800 */
[----:B-1----:R-:W-:Y:S01]  /*12f40*/  IMAD R8, R8, 0x96, RZ ;  /* 0x0000009608087824 */ /* 0x002fe200078e02ff */
[----:B-----5:R-:W-:-:S05]  /*12f50*/  IADD3 R3, P5, PT, R2, R6, RZ ;  /* 0x0000000602037210 */ /* 0x020fca0007fbe0ff */
[----:B------:R1:W-:Y:S04]  /*12f60*/  STL [R1+0x1e10], R3 ;  /* 0x001e100301007387 */ /* 0x0003e80000100800 */
[----:B------:R5:W-:Y:S01]  /*12f70*/  STL [R1+0x1e04], R7 ;  /* 0x001e040701007387 */ /* 0x000be20000100800 */
[----:B-1----:R-:W-:Y:S02]  /*12f80*/  IADD3 R3, P6, PT, R8, R6, RZ ;  /* 0x0000000608037210 */ /* 0x002fe40007fde0ff */
[----:B-----5:R-:W-:Y:S02]  /*12f90*/  LEA.HI.X.SX32 R7, R2, R19, 0x1, P5 ;  /* 0x0000001302077211 */ /* 0x020fe400028f0eff */
[----:B------:R-:W1:Y:S01]  /*12fa0*/  LDC R2, c[0x0][0x3d8] ;  /* 0x0000f600ff027b82 */ /* 0x000e620000000800 */
        /* <DEDUP_REMOVED lines=13> */
[----:B-1----:R-:W-:-:S03]  /*13080*/  IMAD R2, R2, 0x99, RZ ;  /* 0x0000009902027824 */ /* 0x002fc600078e02ff */
[----:B------:R1:W-:Y:S01]  /*13090*/  STL [R1+0x1e1c], R7 ;  /* 0x001e1c0701007387 */ /* 0x0003e20000100800 */
[----:B---3--:R-:W-:Y:S01]  /*130a0*/  IMAD R8, R8, 0x9a, RZ ;  /* 0x0000009a08087824 */ /* 0x008fe200078e02ff */
[----:B-1----:R-:W-:Y:S02]  /*130b0*/  LEA.HI.X.SX32 R7, R23, R19, 0x1, P6 ;  /* 0x0000001317077211 */ /* 0x002fe400030f0eff */
[----:B------:R-:W1:Y:S01]  /*130c0*/  LDC R23, c[0x0][0x3d8] ;  /* 0x0000f600ff177b82 */ /* 0x000e620000000800 */
        /* <DEDUP_REMOVED lines=9> */
[----:B-1----:R-:W-:Y:S01]  /*13160*/  IMAD R23, R23, 0x9c, RZ ;  /* 0x0000009c17177824 */ /* 0x002fe200078e02ff */
[-C--:B-----5:R-:W-:Y:S02]  /*13170*/  IADD3 R3, P5, PT, R9, R6.reuse, RZ ;  /* 0x0000000609037210 */ /* 0x0a0fe40007fbe0ff */
[----:B----4-:R-:W-:Y:S02]  /*13180*/  LEA.HI.X.SX32 R7, R8, R19, 0x1, P6 ;  /* 0x0000001308077211 */ /* 0x010fe400030f0eff */
[----:B------:R-:W1:Y:S01]  /*13190*/  LDC R8, c[0x0][0x3d8] ;  /* 0x0000f600ff087b82 */ /* 0x000e620000000800 */
        /* <DEDUP_REMOVED lines=11> */
[----:B-1----:R-:W-:-:S04]  /*13250*/  IMAD R8, R8, 0x9e, RZ ;  /* 0x0000009e08087824 */ /* 0x002fc800078e02ff */
[----:B------:R1:W-:Y:S01]  /*13260*/  STL [R1+0x1e50], R3 ;  /* 0x001e500301007387 */ /* 0x0003e20000100800 */
[----:B------:R-:W-:-:S03]  /*13270*/  LEA.HI.X.SX32 R2, R2, R19, 0x1, P5 ;  /* 0x0000001302027211 */ /* 0x000fc600028f0eff */
[----:B------:R-:W-:Y:S01]  /*13280*/  STL [R1+0x1e44], R7 ;  /* 0x001e440701007387 */ /* 0x000fe20000100800 */
[----:B-1----:R-:W-:Y:S01]  /*13290*/  IADD3 R3, P6, PT, R8, R6, RZ ;  /* 0x0000000608037210 */ /* 0x002fe20007fde0ff */
[----:B----4-:R-:W-:-:S04]  /*132a0*/  IMAD R9, R9, 0x9f, RZ ;  /* 0x0000009f09097824 */ /* 0x010fc800078e02ff */
[----:B------:R-:W-:Y:S04]  /*132b0*/  STL [R1+0x1e58], R3 ;  /* 0x001e580301007387 */ /* 0x000fe80000100800 */
[----:B------:R1:W-:Y:S01]  /*132c0*/  STL [R1+0x1e4c], R2 ;  /* 0x001e4c0201007387 */ /* 0x0003e20000100800 */
[----:B---3--:R-:W-:Y:S02]  /*132d0*/  IMAD R24, R23, 0xa0, RZ ;  /* 0x000000a017187824 */ /* 0x008fe400078e02ff */
[----:B------:R-:W3:Y:S08]  /*132e0*/  LDC R23, c[0x0][0x3d8] ;  /* 0x0000f600ff177b82 */ /* 0x000ef00000000800 */
[----:B-1----:R-:W1:Y:S01]  /*132f0*/  LDC R2, c[0x0][0x3d8] ;  /* 0x0000f600ff027b82 */ /* 0x002e620000000800 */
[----:B------:R-:W-:-:S04]  /*13300*/  IADD3 R3, P5, PT, R9, R6, RZ ;  /* 0x0000000609037210 */ /* 0x000fc80007fbe0ff */
[-C--:B------:R-:W-:Y:S01]  /*13310*/  LEA.HI.X.SX32 R7, R9, R19.reuse, 0x1, P5 ;  /* 0x0000001309077211 */ /* 0x080fe200028f0eff */
[----:B------:R4:W-:Y:S02]  /*13320*/  STL [R1+0x1e60], R3 ;  /* 0x001e600301007387 */ /* 0x0009e40000100800 */
[----:B------:R-:W5:Y:S01]  /*13330*/  LDC R9, c[0x0][0x3d8] ;  /* 0x0000f600ff097b82 */ /* 0x000f620000000800 */
[----:B----4-:R-:W-:-:S05]  /*13340*/  LEA.HI.X.SX32 R3, R8, R19, 0x1, P6 ;  /* 0x0000001308037211 */ /* 0x010fca00030f0eff */
[----:B------:R4:W-:Y:S01]  /*13350*/  STL [R1+0x1e54], R3 ;  /* 0x001e540301007387 */ /* 0x0009e20000100800 */
[----:B-1----:R-:W-:Y:S02]  /*13360*/  IMAD R8, R2, 0xa1, RZ ;  /* 0x000000a102087824 */ /* 0x002fe400078e02ff */
[----:B---3--:R-:W-:Y:S01]  /*13370*/  IMAD R23, R23, 0xa2, RZ ;  /* 0x000000a217177824 */ /* 0x008fe200078e02ff */
[----:B------:R-:W1:Y:S01]  /*13380*/  LDC R2, c[0x0][0x3d8] ;  /* 0x0000f600ff027b82 */ /* 0x000e620000000800 */
[----:B----4-:R-:W-:-:S05]  /*13390*/  IADD3 R3, P6, PT, R24, R6, RZ ;  /* 0x0000000618037210 */ /* 0x010fca0007fde0ff */
[----:B------:R3:W-:Y:S04]  /*133a0*/  STL [R1+0x1e68], R3 ;  /* 0x001e680301007387 */ /* 0x0007e80000100800 */
[----:B------:R4:W-:Y:S01]  /*133b0*/  STL [R1+0x1e5c], R7 ;  /* 0x001e5c0701007387 */ /* 0x0009e20000100800 */
[----:B---3--:R-:W-:Y:S02]  /*133c0*/  IADD3 R3, P5, PT, R8, R6, RZ ;  /* 0x0000000608037210 */ /* 0x008fe40007fbe0ff */
[----:B----4-:R-:W-:Y:S02]  /*133d0*/  LEA.HI.X.SX32 R7, R24, R19, 0x1, P6 ;  /* 0x0000001318077211 */ /* 0x010fe400030f0eff */
[----:B------:R-:W3:Y:S01]  /*133e0*/  LDC R24, c[0x0][0x3d8] ;  /* 0x0000f600ff187b82 */ /* 0x000ee20000000800 */
[----:B------:R4:W-:Y:S01]  /*133f0*/  STL [R1+0x1e70], R3 ;  /* 0x001e700301007387 */ /* 0x0009e20000100800 */
[----:B-----5:R-:W-:-:S03]  /*13400*/  IMAD R9, R9, 0xa3, RZ ;  /* 0x000000a309097824 */ /* 0x020fc600078e02ff */
[----:B------:R5:W-:Y:S01]  /*13410*/  STL [R1+0x1e64], R7 ;  /* 0x001e640701007387 */ /* 0x000be20000100800 */
[----:B----4-:R-:W-:Y:S02]  /*13420*/  IADD3 R3, P6, PT, R23, R6, RZ ;  /* 0x0000000617037210 */ /* 0x010fe40007fde0ff */
[----:B-----5:R-:W-:-:S03]  /*13430*/  LEA.HI.X.SX32 R7, R8, R19, 0x1, P5 ;  /* 0x0000001308077211 */ /* 0x020fc600028f0eff */
[----:B------:R4:W-:Y:S01]  /*13440*/  STL [R1+0x1e78], R3 ;  /* 0x001e780301007387 */ /* 0x0009e20000100800 */
[----:B------:R-:W5:Y:S03]  /*13450*/  LDC R8, c[0x0][0x3d8] ;  /* 0x0000f600ff087b82 */ /* 0x000f660000000800 */
[----:B------:R-:W-:Y:S01]  /*13460*/  STL [R1+0x1e6c], R7 ;  /* 0x001e6c0701007387 */ /* 0x000fe20000100800 */
[----:B----4-:R-:W-:-:S05]  /*13470*/  IADD3 R3, P5, PT, R9, R6, RZ ;  /* 0x0000000609037210 */ /* 0x010fca0007fbe0ff */
[----:B------:R4:W-:Y:S01]  /*13480*/  STL [R1+0x1e80], R3 ;  /* 0x001e800301007387 */ /* 0x0009e20000100800 */
[----:B---3--:R-:W-:Y:S01]  /*13490*/  IMAD R24, R24, 0xa4, RZ ;  /* 0x000000a418187824 */ /* 0x008fe200078e02ff */
[-C--:B------:R-:W-:Y:S02]  /*134a0*/  LEA.HI.X.SX32 R12, R23, R19.reuse, 0x1, P6 ;  /* 0x00000013170c7211 */ /* 0x080fe400030f0eff */
[----:B------:R-:W3:Y:S01]  /*134b0*/  LDC R23, c[0x0][0x3d8] ;  /* 0x0000f600ff177b82 */ /* 0x000ee20000000800 */
[----:B----4-:R-:W-:-:S07]  /*134c0*/  LEA.HI.X.SX32 R3, R9, R19, 0x1, P5 ;  /* 0x0000001309037211 */ /* 0x010fce00028f0eff */
[----:B------:R-:W4:Y:S01]  /*134d0*/  LDC R9, c[0x0][0x3d8] ;  /* 0x0000f600ff097b82 */ /* 0x000f220000000800 */
[-C--:B------:R-:W-:Y:S01]  /*134e0*/  IADD3 R7, P6, PT, R24, R6.reuse, RZ ;  /* 0x0000000618077210 */ /* 0x080fe20007fde0ff */
[----:B------:R-:W-:Y:S04]  /*134f0*/  STL [R1+0x1e74], R12 ;  /* 0x001e740c01007387 */ /* 0x000fe80000100800 */
[----:B------:R0:W-:Y:S01]  /*13500*/  STL [R1+0x1e88], R7 ;  /* 0x001e880701007387 */ /* 0x0001e20000100800 */
[----:B-----5:R-:W-:Y:S01]  /*13510*/  IMAD R8, R8, 0xa5, RZ ;  /* 0x000000a508087824 */ /* 0x020fe200078e02ff */
[----:B0-----:R-:W-:Y:S02]  /*13520*/  LEA.HI.X.SX32 R7, R24, R19, 0x1, P6 ;  /* 0x0000001318077211 */ /* 0x001fe400030f0eff */
[----:B------:R-:W0:Y:S01]  /*13530*/  LDC R24, c[0x0][0x3d8] ;  /* 0x0000f600ff187b82 */ /* 0x000e220000000800 */
[----:B------:R5:W-:Y:S01]  /*13540*/  STL [R1+0x1e7c], R3 ;  /* 0x001e7c0301007387 */ /* 0x000be20000100800 */
[----:B----4-:R-:W-:Y:S01]  /*13550*/  IMAD R9, R9, 0xa6, RZ ;  /* 0x000000a609097824 */ /* 0x010fe200078e02ff */
[----:B-----5:R-:W-:-:S05]  /*13560*/  IADD3 R3, P5, PT, R8, R6, RZ ;  /* 0x0000000608037210 */ /* 0x020fca0007fbe0ff */
[----:B------:R4:W-:Y:S04]  /*13570*/  STL [R1+0x1e90], R3 ;  /* 0x001e900301007387 */ /* 0x0009e80000100800 */
[----:B------:R5:W-:Y:S01]  /*13580*/  STL [R1+0x1e84], R7 ;  /* 0x001e840701007387 */ /* 0x000be20000100800 */
[----:B---3--:R-:W-:Y:S01]  /*13590*/  IMAD R23, R23, 0xa7, RZ ;  /* 0x000000a717177824 */ /* 0x008fe200078e02ff */
[-C--:B----4-:R-:W-:Y:S02]  /*135a0*/  IADD3 R3, P6, PT, R9, R6.reuse, RZ ;  /* 0x0000000609037210 */ /* 0x090fe40007fde0ff */
[----:B-----5:R-:W-:Y:S02]  /*135b0*/  LEA.HI.X.SX32 R7, R8, R19, 0x1, P5 ;  /* 0x0000001308077211 */ /* 0x020fe400028f0eff */
[----:B------:R-:W3:Y:S01]  /*135c0*/  LDC R8, c[0x0][0x3d8] ;  /* 0x0000f600ff087b82 */ /* 0x000ee20000000800 */
[----:B------:R4:W-:Y:S04]  /*135d0*/  STL [R1+0x1e98], R3 ;  /* 0x001e980301007387 */ /* 0x0009e80000100800 */
[----:B------:R5:W-:Y:S01]  /*135e0*/  STL [R1+0x1e8c], R7 ;  /* 0x001e8c0701007387 */ /* 0x000be20000100800 */
[----:B0-----:R-:W-:Y:S01]  /*135f0*/  IMAD R24, R24, 0xa8, RZ ;  /* 0x000000a818187824 */ /* 0x001fe200078e02ff */
[----:B----4-:R-:W-:-:S02]  /*13600*/  IADD3 R3, P5, PT, R23, R6, RZ ;  /* 0x0000000617037210 */ /* 0x010fc40007fbe0ff */
[-C--:B-----5:R-:W-:Y:S02]  /*13610*/  LEA.HI.X.SX32 R7, R9, R19.reuse, 0x1, P6 ;  /* 0x0000001309077211 */ /* 0x0a0fe400030f0eff */
[----:B------:R-:W0:Y:S01]  /*13620*/  LDC R9, c[0x0][0x3d8] ;  /* 0x0000f600ff097b82 */ /* 0x000e220000000800 */
[----:B------:R4:W-:Y:S04]  /*13630*/  STL [R1+0x1ea0], R3 ;  /* 0x001ea00301007387 */ /* 0x0009e80000100800 */
[----:B------:R5:W-:Y:S01]  /*13640*/  STL [R1+0x1e94], R7 ;  /* 0x001e940701007387 */ /* 0x000be20000100800 */
[----:B----4-:R-:W-:Y:S02]  /*13650*/  IADD3 R3, P6, PT, R24, R6, RZ ;  /* 0x0000000618037210 */ /* 0x010fe40007fde0ff */
[----:B-----5:R-:W-:-:S02]  /*13660*/  LEA.HI.X.SX32 R7, R23, R19, 0x1, P5 ;  /* 0x0000001317077211 */ /* 0x020fc400028f0eff */
        /* <DEDUP_REMOVED lines=8> */
[----:B------:R0:W-:Y:S04]  /*136f0*/  STL [R1+0x1eb0], R3 ;  /* 0x001eb00301007387 */ /* 0x0001e80000100800 */
[----:B------:R5:W-:Y:S01]  /*13700*/  STL [R1+0x1ea4], R7 ;  /* 0x001ea40701007387 */ /* 0x000be20000100800 */
[----:B----4-:R-:W-:Y:S01]  /*13710*/  IMAD R23, R23, 0xab, RZ ;  /* 0x000000ab17177824 */ /* 0x010fe200078e02ff */
[-C--:B0-----:R-:W-:Y:S02]  /*13720*/  IADD3 R3, P6, PT, R9, R6.reuse, RZ ;  /* 0x0000000609037210 */ /* 0x081fe40007fde0ff */
[----:B-----5:R-:W-:Y:S02]  /*13730*/  LEA.HI.X.SX32 R7, R8, R19, 0x1, P5 ;  /* 0x0000001308077211 */ /* 0x020fe400028f0eff */
[----:B------:R-:W0:Y:S01]  /*13740*/  LDC R8, c[0x0][0x3d8] ;  /* 0x0000f600ff087b82 */ /* 0x000e220000000800 */
[----:B------:R4:W-:Y:S04]  /*13750*/  STL [R1+0x1eb8], R3 ;  /* 0x001eb80301007387 */ /* 0x0009e80000100800 */
[----:B------:R5:W-:Y:S01]  /*13760*/  STL [R1+0x1eac], R7 ;  /* 0x001eac0701007387 */ /* 0x000be20000100800 */
[----:B---3--:R-:W-:Y:S01]  /*13770*/  IMAD R24, R24, 0xac, RZ ;  /* 0x000000ac18187824 */ /* 0x008fe200078e02ff */
[----:B----4-:R-:W-:-:S02]  /*13780*/  IADD3 R3, P5, PT, R23, R6, RZ ;  /* 0x0000000617037210 */ /* 0x010fc40007fbe0ff */
[-C--:B-----5:R-:W-:Y:S02]  /*13790*/  LEA.HI.X.SX32 R7, R9, R19.reuse, 0x1, P6 ;  /* 0x0000001309077211 */ /* 0x0a0fe400030f0eff */
[----:B------:R-:W3:Y:S01]  /*137a0*/  LDC R9, c[0x0][0x3d8] ;  /* 0x0000f600ff097b82 */ /* 0x000ee20000000800 */
[----:B------:R4:W-:Y:S04]  /*137b0*/  STL [R1+0x1ec0], R3 ;  /* 0x001ec00301007387 */ /* 0x0009e80000100800 */
[----:B------:R5:W-:Y:S01]  /*137c0*/  STL [R1+0x1eb4], R7 ;  /* 0x001eb40701007387 */ /* 0x000be20000100800 */
[----:B----4-:R-:W-:Y:S02]  /*137d0*/  IADD3 R3, P6, PT, R24, R6, RZ ;  /* 0x0000000618037210 */ /* 0x010fe40007fde0ff */
[----:B-----5:R-:W-:-:S02]  /*137e0*/  LEA.HI.X.SX32 R7, R23, R19, 0x1, P5 ;  /* 0x0000001317077211 */ /* 0x020fc400028f0eff */
[----:B------:R-:W4:Y:S01]  /*137f0*/  LDC R23, c[0x0][0x3d8] ;  /* 0x0000f600ff177b82 */ /* 0x000f220000000800 */
[----:B------:R-:W-:Y:S01]  /*13800*/  LEA.HI.X.SX32 R12, R24, R19, 0x1, P6 ;  /* 0x00000013180c7211 */ /* 0x000fe200030f0eff */
[----:B0-----:R-:W-:-:S06]  /*13810*/  IMAD R8, R8, 0xad, RZ ;  /* 0x000000ad08087824 */ /* 0x001fcc00078e02ff */
[----:B------:R-:W0:Y:S01]  /*13820*/  LDC R24, c[0x0][0x3d8] ;  /* 0x0000f600ff187b82 */ /* 0x000e220000000800 */
[----:B------:R5:W-:Y:S01]  /*13830*/  STL [R1+0x1ec8], R3 ;  /* 0x001ec80301007387 */ /* 0x000be20000100800 */
[----:B---3--:R-:W-:-:S03]  /*13840*/  IMAD R9, R9, 0xae, RZ ;  /* 0x000000ae09097824 */ /* 0x008fc600078e02ff */
[----:B------:R3:W-:Y:S01]  /*13850*/  STL [R1+0x1ebc], R7 ;  /* 0x001ebc0701007387 */ /* 0x0007e20000100800 */
[----:B-----5:R-:W-:-:S04]  /*13860*/  IADD3 R3, P5, PT, R8, R6, RZ ;  /* 0x0000000608037210 */ /* 0x020fc80007fbe0ff */
[----:B---3--:R-:W-:Y:S01]  /*13870*/  LEA.HI.X.SX32 R7, R8, R19, 0x1, P5 ;  /* 0x0000001308077211 */ /* 0x008fe200028f0eff */
[----:B------:R3:W-:Y:S01]  /*13880*/  STL [R1+0x1ed0], R3 ;  /* 0x001ed00301007387 */ /* 0x0007e20000100800 */
[----:B------:R-:W5:Y:S01]  /*13890*/  LDC R8, c[0x0][0x3d8] ;  /* 0x0000f600ff087b82 */ /* 0x000f620000000800 */
[----:B----4-:R-:W-:Y:S02]  /*138a0*/  IMAD R23, R23, 0xaf, RZ ;  /* 0x000000af17177824 */ /* 0x010fe400078e02ff */
[----:B------:R-:W-:Y:S01]  /*138b0*/  STL [R1+0x1ec4], R12 ;  /* 0x001ec40c01007387 */ /* 0x000fe20000100800 */
[----:B---3--:R-:W-:-:S05]  /*138c0*/  IADD3 R3, P6, PT, R9, R6, RZ ;  /* 0x0000000609037210 */ /* 0x008fca0007fde0ff */
[----:B------:R3:W-:Y:S04]  /*138d0*/  STL [R1+0x1ed8], R3 ;  /* 0x001ed80301007387 */ /* 0x0007e80000100800 */
[----:B------:R0:W-:Y:S01]  /*138e0*/  STL [R1+0x1ecc], R7 ;  /* 0x001ecc0701007387 */ /* 0x0001e20000100800 */
[C---:B---3--:R-:W-:Y:S01]  /*138f0*/  IADD3 R3, P5, PT, R23.reuse, R6, RZ ;  /* 0x0000000617037210 */ /* 0x048fe20007fbe0ff */
[----:B0-----:R-:W-:Y:S02]  /*13900*/  IMAD R7, R24, 0xb0, RZ ;  /* 0x000000b018077824 */ /* 0x001fe400078e02ff */
[----:B------:R-:W0:Y:S01]  /*13910*/  LDC R24, c[0x0][0x3d8] ;  /* 0x0000f600ff187b82 */ /* 0x000e220000000800 */
[-C--:B------:R-:W-:Y:S01]  /*13920*/  LEA.HI.X.SX32 R12, R23, R19.reuse, 0x1, P5 ;  /* 0x00000013170c7211 */ /* 0x080fe200028f0eff */
[----:B------:R3:W-:Y:S06]  /*13930*/  STL [R1+0x1ee0], R3 ;  /* 0x001ee00301007387 */ /* 0x0007ec0000100800 */
[----:B------:R-:W4:Y:S01]  /*13940*/  LDC R23, c[0x0][0x3d8] ;  /* 0x0000f600ff177b82 */ /* 0x000f220000000800 */
[----:B---3--:R-:W-:Y:S01]  /*13950*/  LEA.HI.X.SX32 R3, R9, R19, 0x1, P6 ;  /* 0x0000001309037211 */ /* 0x008fe200030f0eff */
[----:B-----5:R-:W-:-:S02]  /*13960*/  IMAD R8, R8, 0xb1, RZ ;  /* 0x000000b108087824 */ /* 0x020fc400078e02ff */
[----:B------:R-:W-:-:S04]  /*13970*/  IMAD R4, R4, 0x11d, RZ ;  /* 0x0000011d04047824 */ /* 0x000fc800078e02ff */
[----:B------:R-:W3:Y:S01]  /*13980*/  LDC R9, c[0x0][0x3d8] ;  /* 0x0000f600ff097b82 */ /* 0x000ee20000000800 */
[----:B------:R5:W-:Y:S02]  /*13990*/  STL [R1+0x1ed4], R3 ;  /* 0x001ed40301007387 */ /* 0x000be40000100800 */
[----:B-----5:R-:W-:Y:S01]  /*139a0*/  IADD3 R3, P6, PT, R7, R6, RZ ;  /* 0x0000000607037210 */ /* 0x020fe20007fde0ff */
[----:B0-----:R-:W-:-:S04]  /*139b0*/  IMAD R24, R24, 0xb2, RZ ;  /* 0x000000b218187824 */ /* 0x001fc800078e02ff */
[----:B------:R0:W-:Y:S04]  /*139c0*/  STL [R1+0x1ee8], R3 ;  /* 0x001ee80301007387 */ /* 0x0001e80000100800 */
[----:B------:R5:W-:Y:S01]  /*139d0*/  STL [R1+0x1edc], R12 ;  /* 0x001edc0c01007387 */ /* 0x000be20000100800 */
[----:B0-----:R-:W-:Y:S02]  /*139e0*/  IADD3 R3, P5, PT, R8, R6, RZ ;  /* 0x0000000608037210 */ /* 0x001fe40007fbe0ff */
[----:B-----5:R-:W-:Y:S02]  /*139f0*/  LEA.HI.X.SX32 R12, R7, R19, 0x1, P6 ;  /* 0x00000013070c7211 */ /* 0x020fe400030f0eff */
[----:B------:R-:W0:Y:S01]  /*13a00*/  LDC R7, c[0x0][0x3d8] ;  /* 0x0000f600ff077b82 */ /* 0x000e220000000800 */
[----:B------:R5:W-:Y:S01]  /*13a10*/  STL [R1+0x1ef0], R3 ;  /* 0x001ef00301007387 */ /* 0x000be20000100800 */
[----:B----4-:R-:W-:-:S03]  /*13a20*/  IMAD R23, R23, 0xb3, RZ ;  /* 0x000000b317177824 */ /* 0x010fc600078e02ff */
[----:B------:R4:W-:Y:S01]  /*13a30*/  STL [R1+0x1ee4], R12 ;  /* 0x001ee40c01007387 */ /* 0x0009e20000100800 */
[-C--:B-----5:R-:W-:Y:S02]  /*13a40*/  IADD3 R3, P6, PT, R24, R6.reuse, RZ ;  /* 0x0000000618037210 */ /* 0x0a0fe40007fde0ff */
[----:B----4-:R-:W-:Y:S02]  /*13a50*/  LEA.HI.X.SX32 R12, R8, R19, 0x1, P5 ;  /* 0x00000013080c7211 */ /* 0x010fe400028f0eff */
[----:B------:R-:W4:Y:S01]  /*13a60*/  LDC R8, c[0x0][0x3d8] ;  /* 0x0000f600ff087b82 */ /* 0x000f220000000800 */
[----:B------:R5:W-:Y:S04]  /*13a70*/  STL [R1+0x1ef8], R3 ;  /* 0x001ef80301007387 */ /* 0x000be80000100800 */
[----:B------:R1:W-:Y:S01]  /*13a80*/  STL [R1+0x1eec], R12 ;  /* 0x001eec0c01007387 */ /* 0x0003e20000100800 */
[----:B-----5:R-:W-:-:S02]  /*13a90*/  IADD3 R3, P5, PT, R23, R6, RZ ;  /* 0x0000000617037210 */ /* 0x020fc40007fbe0ff */
[----:B-1----:R-:W-:-:S03]  /*13aa0*/  LEA.HI.X.SX32 R12, R24, R19, 0x1, P6 ;  /* 0x00000013180c7211 */ /* 0x002fc600030f0eff */
[----:B------:R-:W-:Y:S01]  /*13ab0*/  STL [R1+0x1f00], R3 ;  /* 0x001f000301007387 */ /* 0x000fe20000100800 */
[----:B0-----:R-:W-:Y:S01]  /*13ac0*/  IMAD R7, R7, 0xb4, RZ ;  /* 0x000000b407077824 */ /* 0x001fe200078e02ff */
[----:B------:R-:W0:Y:S02]  /*13ad0*/  LDC R24, c[0x0][0x3d8] ;  /* 0x0000f600ff187b82 */ /* 0x000e240000000800 */
[----:B------:R1:W-:Y:S06]  /*13ae0*/  STL [R1+0x1ef4], R12 ;  /* 0x001ef40c01007387 */ /* 0x0003ec0000100800 */
[----:B-1----:R-:W1:Y:S01]  /*13af0*/  LDC R12, c[0x0][0x3d8] ;  /* 0x0000f600ff0c7b82 */ /* 0x002e620000000800 */
[----:B------:R-:W-:Y:S01]  /*13b00*/  IADD3 R17, P6, PT, R7, R6, RZ ;  /* 0x0000000607117210 */ /* 0x000fe20007fde0ff */
[----:B----4-:R-:W-:Y:S01]  /*13b10*/  IMAD R8, R8, 0xb5, RZ ;  /* 0x000000b508087824 */ /* 0x010fe200078e02ff */
[----:B------:R-:W-:-:S05]  /*13b20*/  LEA.HI.X.SX32 R3, R23, R19, 0x1, P5 ;  /* 0x0000001317037211 */ /* 0x000fca00028f0eff */
[----:B------:R-:W4:Y:S01]  /*13b30*/  LDC R23, c[0x0][0x3d8] ;  /* 0x0000f600ff177b82 */ /* 0x000f220000000800 */
[----:B------:R5:W-:Y:S04]  /*13b40*/  STL [R1+0x1f08], R17 ;  /* 0x001f081101007387 */ /* 0x000be80000100800 */
[----:B------:R2:W-:Y:S01]  /*13b50*/  STL [R1+0x1efc], R3 ;  /* 0x001efc0301007387 */ /* 0x0005e20000100800 */
[----:B-----5:R-:W-:Y:S02]  /*13b60*/  LEA.HI.X.SX32 R17, R7, R19, 0x1, P6 ;  /* 0x0000001307117211 */ /* 0x020fe400030f0eff */
[----:B------:R-:W5:Y:S01]  /*13b70*/  LDC R7, c[0x0][0x3d8] ;  /* 0x0000f600ff077b82 */ /* 0x000f620000000800 */
[----:B--2---:R-:W-:Y:S01]  /*13b80*/  IADD3 R3, P5, PT, R8, R6, RZ ;  /* 0x0000000608037210 */ /* 0x004fe20007fbe0ff */
[----:B-1----:R-:W-:-:S04]  /*13b90*/  IMAD R12, R12, 0xb6, RZ ;  /* 0x000000b60c0c7824 */ /* 0x002fc800078e02ff */
[----:B------:R-:W-:Y:S04]  /*13ba0*/  STL [R1+0x1f10], R3 ;  /* 0x001f100301007387 */ /* 0x000fe80000100800 */
[----:B------:R1:W-:Y:S02]  /*13bb0*/  STL [R1+0x1f04], R17 ;  /* 0x001f041101007387 */ /* 0x0003e40000100800 */
[----:B-1----:R-:W-:Y:S02]  /*13bc0*/  LEA.HI.X.SX32 R17, R8, R19, 0x1, P5 ;  /* 0x0000001308117211 */ /* 0x002fe400028f0eff */
[----:B------:R-:W1:Y:S01]  /*13bd0*/  LDC R8, c[0x0][0x3d8] ;  /* 0x0000f600ff087b82 */ /* 0x000e620000000800 */
[----:B------:R-:W-:Y:S01]  /*13be0*/  IADD3 R3, P6, PT, R12, R6, RZ ;  /* 0x000000060c037210 */ /* 0x000fe20007fde0ff */
[----:B----4-:R-:W-:-:S04]  /*13bf0*/  IMAD R23, R23, 0xb7, RZ ;  /* 0x000000b717177824 */ /* 0x010fc800078e02ff */
[----:B------:R-:W-:Y:S04]  /*13c00*/  STL [R1+0x1f18], R3 ;  /* 0x001f180301007387 */ /* 0x000fe80000100800 */
[----:B------:R2:W-:Y:S01]  /*13c10*/  STL [R1+0x1f0c], R17 ;  /* 0x001f0c1101007387 */ /* 0x0005e20000100800 */
[----:B-----5:R-:W-:Y:S01]  /*13c20*/  IMAD R7, R7, 0xb8, RZ ;  /* 0x000000b807077824 */ /* 0x020fe200078e02ff */
[----:B--2---:R-:W-:Y:S02]  /*13c30*/  LEA.HI.X.SX32 R17, R12, R19, 0x1, P6 ;  /* 0x000000130c117211 */ /* 0x004fe400030f0eff */
[----:B------:R-:W2:Y:S01]  /*13c40*/  LDC R12, c[0x0][0x3d8] ;  /* 0x0000f600ff0c7b82 */ /* 0x000ea20000000800 */
[----:B------:R-:W-:Y:S01]  /*13c50*/  IADD3 R3, P5, PT, R23, R6, RZ ;  /* 0x0000000617037210 */ /* 0x000fe20007fbe0ff */
[----:B-1----:R-:W-:-:S04]  /*13c60*/  IMAD R8, R8, 0xb9, RZ ;  /* 0x000000b908087824 */ /* 0x002fc800078e02ff */
[----:B------:R1:W-:Y:S04]  /*13c70*/  STL [R1+0x1f20], R3 ;  /* 0x001f200301007387 */ /* 0x0003e80000100800 */
[----:B------:R4:W-:Y:S01]  /*13c80*/  STL [R1+0x1f14], R17 ;  /* 0x001f141101007387 */ /* 0x0009e20000100800 */
[-C--:B-1----:R-:W-:Y:S02]  /*13c90*/  IADD3 R3, P6, PT, R7, R6.reuse, RZ ;  /* 0x0000000607037210 */ /* 0x082fe40007fde0ff */
[----:B----4-:R-:W-:Y:S02]  /*13ca0*/  LEA.HI.X.SX32 R17, R23, R19, 0x1, P5 ;  /* 0x0000001317117211 */ /* 0x010fe400028f0eff */
[----:B------:R-:W1:Y:S01]  /*13cb0*/  LDC R23, c[0x0][0x3d8] ;  /* 0x0000f600ff177b82 */ /* 0x000e620000000800 */
[----:B------:R4:W-:Y:S04]  /*13cc0*/  STL [R1+0x1f28], R3 ;  /* 0x001f280301007387 */ /* 0x0009e80000100800 */
[----:B------:R5:W-:Y:S01]  /*13cd0*/  STL [R1+0x1f1c], R17 ;  /* 0x001f1c1101007387 */ /* 0x000be20000100800 */
[----:B----4-:R-:W-:-:S02]  /*13ce0*/  IADD3 R3, P5, PT, R8, R6, RZ ;  /* 0x0000000608037210 */ /* 0x010fc40007fbe0ff */
[----:B-----5:R-:W-:Y:S02]  /*13cf0*/  LEA.HI.X.SX32 R17, R7, R19, 0x1, P6 ;  /* 0x0000001307117211 */ /* 0x020fe400030f0eff */
[----:B------:R-:W4:Y:S01]  /*13d00*/  LDC R7, c[0x0][0x3d8] ;  /* 0x0000f600ff077b82 */ /* 0x000f220000000800 */
[----:B------:R-:W-:Y:S01]  /*13d10*/  STL [R1+0x1f30], R3 ;  /* 0x001f300301007387 */ /* 0x000fe20000100800 */
[----:B--2---:R-:W-:-:S03]  /*13d20*/  IMAD R12, R12, 0xba, RZ ;  /* 0x000000ba0c0c7824 */ /* 0x004fc600078e02ff */
[----:B------:R2:W-:Y:S02]  /*13d30*/  STL [R1+0x1f24], R17 ;  /* 0x001f241101007387 */ /* 0x0005e40000100800 */
[----:B--2---:R-:W-:Y:S02]  /*13d40*/  LEA.HI.X.SX32 R17, R8, R19, 0x1, P5 ;  /* 0x0000001308117211 */ /* 0x004fe400028f0eff */
[----:B------:R-:W2:Y:S01]  /*13d50*/  LDC R8, c[0x0][0x3d8] ;  /* 0x0000f600ff087b82 */ /* 0x000ea20000000800 */
[----:B------:R-:W-:Y:S01]  /*13d60*/  IADD3 R3, P6, PT, R12, R6, RZ ;  /* 0x000000060c037210 */ /* 0x000fe20007fde0ff */
[----:B-1----:R-:W-:-:S04]  /*13d70*/  IMAD R23, R23, 0xbb, RZ ;  /* 0x000000bb17177824 */ /* 0x002fc800078e02ff */
[----:B------:R-:W-:Y:S04]  /*13d80*/  STL [R1+0x1f38], R3 ;  /* 0x001f380301007387 */ /* 0x000fe80000100800 */
[----:B------:R1:W-:Y:S01]  /*13d90*/  STL [R1+0x1f2c], R17 ;  /* 0x001f2c1101007387 */ /* 0x0003e20000100800 */
[----:B----4-:R-:W-:Y:S01]  /*13da0*/  IMAD R7, R7, 0xbc, RZ ;  /* 0x000000bc07077824 */ /* 0x010fe200078e02ff */
[----:B-1----:R-:W-:Y:S02]  /*13db0*/  LEA.HI.X.SX32 R17, R12, R19, 0x1, P6 ;  /* 0x000000130c117211 */ /* 0x002fe400030f0eff */
[----:B------:R-:W1:Y:S01]  /*13dc0*/  LDC R12, c[0x0][0x3d8] ;  /* 0x0000f600ff0c7b82 */ /* 0x000e620000000800 */
[----:B------:R-:W-:Y:S01]  /*13dd0*/  IADD3 R3, P5, PT, R23, R6, RZ ;  /* 0x0000000617037210 */ /* 0x000fe20007fbe0ff */
[----:B--2---:R-:W-:-:S04]  /*13de0*/  IMAD R8, R8, 0xbd, RZ ;  /* 0x000000bd08087824 */ /* 0x004fc800078e02ff */
[----:B------:R2:W-:Y:S04]  /*13df0*/  STL [R1+0x1f40], R3 ;  /* 0x001f400301007387 */ /* 0x0005e80000100800 */
[----:B------:R4:W-:Y:S01]  /*13e00*/  STL [R1+0x1f34], R17 ;  /* 0x001f341101007387 */ /* 0x0009e20000100800 */
[----:B--2---:R-:W-:Y:S02]  /*13e10*/  IADD3 R3, P6, PT, R7, R6, RZ ;  /* 0x0000000607037210 */ /* 0x004fe40007fde0ff */
[-C--:B----4-:R-:W-:Y:S02]  /*13e20*/  LEA.HI.X.SX32 R17, R23, R19.reuse, 0x1, P5 ;  /* 0x0000001317117211 */ /* 0x090fe400028f0eff */
[----:B------:R-:W2:Y:S01]  /*13e30*/  LDC R23, c[0x0][0x3d8] ;  /* 0x0000f600ff177b82 */ /* 0x000ea20000000800 */
[----:B------:R4:W-:Y:S01]  /*13e40*/  STL [R1+0x1f48], R3 ;  /* 0x001f480301007387 */ /* 0x0009e20000100800 */
[----:B------:R-:W-:-:S03]  /*13e50*/  LEA.HI.X.SX32 R7, R7, R19, 0x1, P6 ;  /* 0x0000001307077211 */ /* 0x000fc600030f0eff */
[----:B------:R-:W-:Y:S01]  /*13e60*/  STL [R1+0x1f3c], R17 ;  /* 0x001f3c1101007387 */ /* 0x000fe20000100800 */
[----:B----4-:R-:W-:Y:S01]  /*13e70*/  IADD3 R3, P5, PT, R8, R6, RZ ;  /* 0x0000000608037210 */ /* 0x010fe20007fbe0ff */
[----:B-1----:R-:W-:-:S04]  /*13e80*/  IMAD R12, R12, 0xbe, RZ ;  /* 0x000000be0c0c7824 */ /* 0x002fc800078e02ff */
[----:B------:R-:W-:Y:S04]  /*13e90*/  STL [R1+0x1f50], R3 ;  /* 0x001f500301007387 */ /* 0x000fe80000100800 */
[----:B------:R1:W-:Y:S01]  /*13ea0*/  STL [R1+0x1f44], R7 ;  /* 0x001f440701007387 */ /* 0x0003e20000100800 */
[----:B------:R-:W-:Y:S01]  /*13eb0*/  LEA.HI.X.SX32 R8, R8, R19, 0x1, P5 ;  /* 0x0000001308087211 */ /* 0x000fe200028f0eff */
[----:B-1----:R-:W1:Y:S01]  /*13ec0*/  LDC R7, c[0x0][0x3d8] ;  /* 0x0000f600ff077b82 */ /* 0x002e620000000800 */
[----:B------:R-:W-:Y:S01]  /*13ed0*/  IADD3 R3, P6, PT, R12, R6, RZ ;  /* 0x000000060c037210 */ /* 0x000fe20007fde0ff */
[----:B--2---:R-:W-:-:S04]  /*13ee0*/  IMAD R23, R23, 0xbf, RZ ;  /* 0x000000bf17177824 */ /* 0x004fc800078e02ff */
[----:B------:R-:W-:Y:S04]  /*13ef0*/  STL [R1+0x1f58], R3 ;  /* 0x001f580301007387 */ /* 0x000fe80000100800 */
[----:B------:R2:W-:Y:S02]  /*13f00*/  STL [R1+0x1f4c], R8 ;  /* 0x001f4c0801007387 */ /* 0x0005e40000100800 */
[----:B--2---:R-:W2:Y:S01]  /*13f10*/  LDC R8, c[0x0][0x3d8] ;  /* 0x0000f600ff087b82 */ /* 0x004ea20000000800 */
[----:B------:R-:W-:Y:S01]  /*13f20*/  IADD3 R3, P5, PT, R23, R6, RZ ;  /* 0x0000000617037210 */ /* 0x000fe20007fbe0ff */
[----:B-1----:R-:W-:-:S04]  /*13f30*/  IMAD R7, R7, 0xc0, RZ ;  /* 0x000000c007077824 */ /* 0x002fc800078e02ff */
[----:B------:R1:W-:Y:S01]  /*13f40*/  STL [R1+0x1f60], R3 ;  /* 0x001f600301007387 */ /* 0x0003e20000100800 */
[-C--:B------:R-:W-:Y:S02]  /*13f50*/  LEA.HI.X.SX32 R17, R23, R19.reuse, 0x1, P5 ;  /* 0x0000001317117211 */ /* 0x080fe400028f0eff */
[----:B------:R-:W4:Y:S01]  /*13f60*/  LDC R23, c[0x0][0x3d8] ;  /* 0x0000f600ff177b82 */ /* 0x000f220000000800 */
[----:B-1----:R-:W-:-:S05]  /*13f70*/  LEA.HI.X.SX32 R3, R12, R19, 0x1, P6 ;  /* 0x000000130c037211 */ /* 0x002fca00030f0eff */
[----:B------:R1:W-:Y:S01]  /*13f80*/  STL [R1+0x1f54], R3 ;  /* 0x001f540301007387 */ /* 0x0003e20000100800 */
[----:B--2---:R-:W-:Y:S02]  /*13f90*/  IMAD R12, R8, 0xc1, RZ ;  /* 0x000000c1080c7824 */ /* 0x004fe400078e02ff */
[----:B------:R-:W-:Y:S01]  /*13fa0*/  IMAD R25, R25, 0x13d, RZ ;  /* 0x0000013d19197824 */ /* 0x000fe200078e02ff */
[----:B------:R-:W2:Y:S01]  /*13fb0*/  LDC R8, c[0x0][0x3d8] ;  /* 0x0000f600ff087b82 */ /* 0x000ea20000000800 */
[----:B-1----:R-:W-:-:S05]  /*13fc0*/  IADD3 R3, P6, PT, R7, R6, RZ ;  /* 0x0000000607037210 */ /* 0x002fca0007fde0ff */
[----:B------:R-:W-:Y:S04]  /*13fd0*/  STL [R1+0x1f68], R3 ;  /* 0x001f680301007387 */ /* 0x000fe80000100800 */
[----:B------:R1:W-:Y:S02]  /*13fe0*/  STL [R1+0x1f5c], R17 ;  /* 0x001f5c1101007387 */ /* 0x0003e40000100800 */
[----:B-1----:R-:W-:Y:S02]  /*13ff0*/  LEA.HI.X.SX32 R17, R7, R19, 0x1, P6 ;  /* 0x0000001307117211 */ /* 0x002fe400030f0eff */
[----:B------:R-:W1:Y:S01]  /*14000*/  LDC R7, c[0x0][0x3d8] ;  /* 0x0000f600ff077b82 */ /* 0x000e620000000800 */
[----:B------:R-:W-:Y:S01]  /*14010*/  IADD3 R3, P5, PT, R12, R6, RZ ;  /* 0x000000060c037210 */ /* 0x000fe20007fbe0ff */
[----:B----4-:R-:W-:-:S04]  /*14020*/  IMAD R23, R23, 0xc3, RZ ;  /* 0x000000c317177824 */ /* 0x010fc800078e02ff */
[----:B------:R4:W-:Y:S04]  /*14030*/  STL [R1+0x1f70], R3 ;  /* 0x001f700301007387 */ /* 0x0009e80000100800 */
[----:B------:R5:W-:Y:S01]  /*14040*/  STL [R1+0x1f64], R17 ;  /* 0x001f641101007387 */ /* 0x000be20000100800 */
[C---:B----4-:R-:W-:Y:S02]  /*14050*/  IADD3 R3, P6, PT, R29.reuse, R6, RZ ;  /* 0x000000061d037210 */ /* 0x050fe40007fde0ff */
[-C--:B-----5:R-:W-:Y:S02]  /*14060*/  LEA.HI.X.SX32 R17, R12, R19.reuse, 0x1, P5 ;  /* 0x000000130c117211 */ /* 0x0a0fe400028f0eff */
[----:B------:R-:W4:Y:S01]  /*14070*/  LDC R12, c[0x0][0x3d8] ;  /* 0x0000f600ff0c7b82 */ /* 0x000f220000000800 */
[----:B------:R5:W-:Y:S01]  /*14080*/  STL [R1+0x1f78], R3 ;  /* 0x001f780301007387 */ /* 0x000be20000100800 */
[----:B------:R-:W-:-:S03]  /*14090*/  LEA.HI.X.SX32 R29, R29, R19, 0x1, P6 ;  /* 0x000000131d1d7211 */ /* 0x000fc600030f0eff */
[----:B------:R0:W-:Y:S01]  /*140a0*/  STL [R1+0x1f6c], R17 ;  /* 0x001f6c1101007387 */ /* 0x0001e20000100800 */
[----:B-----5:R-:W-:Y:S01]  /*140b0*/  IADD3 R3, P5, PT, R23, R6, RZ ;  /* 0x0000000617037210 */ /* 0x020fe20007fbe0ff */
[----:B-1----:R-:W-:-:S04]  /*140c0*/  IMAD R7, R7, 0xc4, RZ ;  /* 0x000000c407077824 */ /* 0x002fc800078e02ff */
[----:B------:R-:W-:Y:S04]  /*140d0*/  STL [R1+0x1f80], R3 ;  /* 0x001f800301007387 */ /* 0x000fe80000100800 */
[----:B------:R1:W-:Y:S01]  /*140e0*/  STL [R1+0x1f74], R29 ;  /* 0x001f741d01007387 */ /* 0x0003e20000100800 */
[----:B0-----:R-:W-:Y:S01]  /*140f0*/  IADD3 R17, P6, PT, R7, R6, RZ ;  /* 0x0000000607117210 */ /* 0x001fe20007fde0ff */
[----:B-1----:R-:W0:Y:S01]  /*14100*/  LDC R29, c[0x0][0x3d8] ;  /* 0x0000f600ff1d7b82 */ /* 0x002e220000000800 */
[----:B------:R-:W-:-:S03]  /*14110*/  LEA.HI.X.SX32 R3, R23, R19, 0x1, P5 ;  /* 0x0000001317037211 */ /* 0x000fc600028f0eff */
[----:B------:R1:W-:Y:S01]  /*14120*/  STL [R1+0x1f88], R17 ;  /* 0x001f881101007387 */ /* 0x0003e20000100800 */
[----:B----4-:R-:W-:-:S03]  /*14130*/  IMAD R12, R12, 0xc5, RZ ;  /* 0x000000c50c0c7824 */ /* 0x010fc600078e02ff */
[----:B------:R4:W-:Y:S01]  /*14140*/  STL [R1+0x1f7c], R3 ;  /* 0x001f7c0301007387 */ /* 0x0009e20000100800 */
[----:B------:R-:W-:Y:S01]  /*14150*/  LEA.HI.X.SX32 R7, R7, R19, 0x1, P6 ;  /* 0x0000001307077211 */ /* 0x000fe200030f0eff */
[----:B------:R-:W-:Y:S01]  /*14160*/  IMAD R24, R24, 0x145, RZ ;  /* 0x0000014518187824 */ /* 0x000fe200078e02ff */
[----:B------:R-:W5:Y:S01]  /*14170*/  LDC R23, c[0x0][0x3d8] ;  /* 0x0000f600ff177b82 */ /* 0x000f620000000800 */
[----:B-1----:R-:W-:-:S07]  /*14180*/  IADD3 R17, P5, PT, R12, R6, RZ ;  /* 0x000000060c117210 */ /* 0x002fce0007fbe0ff */
[----:B----4-:R-:W1:Y:S01]  /*14190*/  LDC R3, c[0x0][0x3d8] ;  /* 0x0000f600ff037b82 */ /* 0x010e620000000800 */
[----:B------:R-:W-:Y:S04]  /*141a0*/  STL [R1+0x1f90], R17 ;  /* 0x001f901101007387 */ /* 0x000fe80000100800 */
[----:B------:R4:W-:Y:S01]  /*141b0*/  STL [R1+0x1f84], R7 ;  /* 0x001f840701007387 */ /* 0x0009e20000100800 */
[----:B0-----:R-:W-:Y:S02]  /*141c0*/  IMAD R29, R29, 0xc6, RZ ;  /* 0x000000c61d1d7824 */ /* 0x001fe400078e02ff */
[----:B----4-:R-:W0:Y:S03]  /*141d0*/  LDC R7, c[0x0][0x3d8] ;  /* 0x0000f600ff077b82 */ /* 0x010e260000000800 */
[----:B------:R-:W-:-:S05]  /*141e0*/  IADD3 R17, P6, PT, R29, R6, RZ ;  /* 0x000000061d117210 */ /* 0x000fca0007fde0ff */
[----:B------:R4:W-:Y:S01]  /*141f0*/  STL [R1+0x1f98], R17 ;  /* 0x001f981101007387 */ /* 0x0009e20000100800 */
[----:B-1----:R-:W-:Y:S01]  /*14200*/  IMAD R3, R3, 0xc7, RZ ;  /* 0x000000c703037824 */ /* 0x002fe200078e02ff */
[-C--:B----4-:R-:W-:Y:S02]  /*14210*/  LEA.HI.X.SX32 R17, R12, R19.reuse, 0x1, P5 ;  /* 0x000000130c117211 */ /* 0x090fe400028f0eff */
[----:B------:R-:W1:Y:S01]  /*14220*/  LDC R12, c[0x0][0x3d8] ;  /* 0x0000f600ff0c7b82 */ /* 0x000e620000000800 */
[----:B------:R-:W-:Y:S02]  /*14230*/  LEA.HI.X.SX32 R29, R29, R19, 0x1, P6 ;  /* 0x000000131d1d7211 */ /* 0x000fe400030f0eff */
[----:B------:R4:W-:Y:S01]  /*14240*/  STL [R1+0x1f8c], R17 ;  /* 0x001f8c1101007387 */ /* 0x0009e20000100800 */
[----:B0-----:R-:W-:Y:S01]  /*14250*/  IMAD R7, R7, 0xc8, RZ ;  /* 0x000000c807077824 */ /* 0x001fe200078e02ff */
[----:B----4-:R-:W-:-:S05]  /*14260*/  IADD3 R17, P5, PT, R3, R6, RZ ;  /* 0x0000000603117210 */ /* 0x010fca0007fbe0ff */
[----:B------:R-:W-:Y:S04]  /*14270*/  STL [R1+0x1fa0], R17 ;  /* 0x001fa01101007387 */ /* 0x000fe80000100800 */
[----:B------:R0:W-:Y:S02]  /*14280*/  STL [R1+0x1f94], R29 ;  /* 0x001f941d01007387 */ /* 0x0001e40000100800 */
[----:B0-----:R-:W0:Y:S01]  /*14290*/  LDC R29, c[0x0][0x3d8] ;  /* 0x0000f600ff1d7b82 */ /* 0x001e220000000800 */
[----:B------:R-:W-:-:S05]  /*142a0*/  IADD3 R17, P6, PT, R7, R6, RZ ;  /* 0x0000000607117210 */ /* 0x000fca0007fde0ff */
[----:B------:R4:W-:Y:S01]  /*142b0*/  STL [R1+0x1fa8], R17 ;  /* 0x001fa81101007387 */ /* 0x0009e20000100800 */
[----:B-1----:R-:W-:Y:S01]  /*142c0*/  IMAD R12, R12, 0xc9, RZ ;  /* 0x000000c90c0c7824 */ /* 0x002fe200078e02ff */
[-C--:B----4-:R-:W-:Y:S02]  /*142d0*/  LEA.HI.X.SX32 R17, R3, R19.reuse, 0x1, P5 ;  /* 0x0000001303117211 */ /* 0x090fe400028f0eff */
[----:B------:R-:W1:Y:S03]  /*142e0*/  LDC R3, c[0x0][0x3d8] ;  /* 0x0000f600ff037b82 */ /* 0x000e660000000800 */
[----:B------:R4:W-:Y:S01]  /*142f0*/  STL [R1+0x1f9c], R17 ;  /* 0x001f9c1101007387 */ /* 0x0009e20000100800 */
[----:B0-----:R-:W-:Y:S01]  /*14300*/  IMAD R29, R29, 0xca, RZ ;  /* 0x000000ca1d1d7824 */ /* 0x001fe200078e02ff */
[----:B------:R-:W-:Y:S02]  /*14310*/  LEA.HI.X.SX32 R7, R7, R19, 0x1, P6 ;  /* 0x0000001307077211 */ /* 0x000fe400030f0eff */
[----:B----4-:R-:W-:-:S05]  /*14320*/  IADD3 R17, P5, PT, R12, R6, RZ ;  /* 0x000000060c117210 */ /* 0x010fca0007fbe0ff */
[----:B------:R0:W-:Y:S04]  /*14330*/  STL [R1+0x1fb0], R17 ;  /* 0x001fb01101007387 */ /* 0x0001e80000100800 */
[----:B------:R4:W-:Y:S01]  /*14340*/  STL [R1+0x1fa4], R7 ;  /* 0x001fa40701007387 */ /* 0x0009e20000100800 */
[----:B0-----:R-:W-:Y:S01]  /*14350*/  IADD3 R17, P6, PT, R29, R6, RZ ;  /* 0x000000061d117210 */ /* 0x001fe20007fde0ff */
[----:B-1----:R-:W-:Y:S01]  /*14360*/  IMAD R3, R3, 0xcb, RZ ;  /* 0x000000cb03037824 */ /* 0x002fe200078e02ff */
[----:B----4-:R-:W0:Y:S03]  /*14370*/  LDC R7, c[0x0][0x3d8] ;  /* 0x0000f600ff077b82 */ /* 0x010e260000000800 */
[----:B------:R1:W-:Y:S01]  /*14380*/  STL [R1+0x1fb8], R17 ;  /* 0x001fb81101007387 */ /* 0x0003e20000100800 */
[----:B------:R-:W-:-:S02]  /*14390*/  LEA.HI.X.SX32 R29, R29, R19, 0x1, P6 ;  /* 0x000000131d1d7211 */ /* 0x000fc400030f0eff */
[----:B-1----:R-:W-:Y:S02]  /*143a0*/  LEA.HI.X.SX32 R17, R12, R19, 0x1, P5 ;  /* 0x000000130c117211 */ /* 0x002fe400028f0eff */
[----:B------:R-:W1:Y:S03]  /*143b0*/  LDC R12, c[0x0][0x3d8] ;  /* 0x0000f600ff0c7b82 */ /* 0x000e660000000800 */
[----:B------:R4:W-:Y:S02]  /*143c0*/  STL [R1+0x1fac], R17 ;  /* 0x001fac1101007387 */ /* 0x0009e40000100800 */
[----:B----4-:R-:W-:-:S05]  /*143d0*/  IADD3 R17, P5, PT, R3, R6, RZ ;  /* 0x0000000603117210 */ /* 0x010fca0007fbe0ff */
[----:B------:R-:W-:Y:S04]  /*143e0*/  STL [R1+0x1fc0], R17 ;  /* 0x001fc01101007387 */ /* 0x000fe80000100800 */
[----:B------:R4:W-:Y:S02]  /*143f0*/  STL [R1+0x1fb4], R29 ;  /* 0x001fb41d01007387 */ /* 0x0009e40000100800 */
[----:B----4-:R-:W4:Y:S01]  /*14400*/  LDC R29, c[0x0][0x3d8] ;  /* 0x0000f600ff1d7b82 */ /* 0x010f220000000800 */
[----:B0-----:R-:W-:Y:S01]  /*14410*/  IMAD R7, R7, 0xcc, RZ ;  /* 0x000000cc07077824 */ /* 0x001fe200078e02ff */
[----:B------:R-:W-:-:S04]  /*14420*/  LEA.HI.X.SX32 R3, R3, R19, 0x1, P5 ;  /* 0x0000001303037211 */ /* 0x000fc800028f0eff */
[----:B------:R-:W-:Y:S01]  /*14430*/  IADD3 R17, P6, PT, R7, R6, RZ ;  /* 0x0000000607117210 */ /* 0x000fe20007fde0ff */
[----:B-1----:R-:W-:-:S04]  /*14440*/  IMAD R12, R12, 0xcd, RZ ;  /* 0x000000cd0c0c7824 */ /* 0x002fc800078e02ff */
[----:B------:R-:W-:Y:S04]  /*14450*/  STL [R1+0x1fc8], R17 ;  /* 0x001fc81101007387 */ /* 0x000fe80000100800 */
[----:B------:R4:W-:Y:S02]  /*14460*/  STL [R1+0x1fbc], R3 ;  /* 0x001fbc0301007387 */ /* 0x0009e40000100800 */
[----:B----4-:R-:W-:Y:S01]  /*14470*/  IMAD R3, R29, 0xcf, RZ ;  /* 0x000000cf1d037824 */ /* 0x010fe200078e02ff */
[----:B------:R-:W-:Y:S02]  /*14480*/  LEA.HI.X.SX32 R29, R7, R19, 0x1, P6 ;  /* 0x00000013071d7211 */ /* 0x000fe400030f0eff */
[----:B------:R-:W0:Y:S01]  /*14490*/  LDC R7, c[0x0][0x3d8] ;  /* 0x0000f600ff077b82 */ /* 0x000e220000000800 */
[----:B------:R-:W-:-:S05]  /*144a0*/  IADD3 R17, P5, PT, R12, R6, RZ ;  /* 0x000000060c117210 */ /* 0x000fca0007fbe0ff */
[----:B------:R1:W-:Y:S01]  /*144b0*/  STL [R1+0x1fd0], R17 ;  /* 0x001fd01101007387 */ /* 0x0003e20000100800 */
[----:B------:R-:W-:-:S03]  /*144c0*/  LEA.HI.X.SX32 R12, R12, R19, 0x1, P5 ;  /* 0x000000130c0c7211 */ /* 0x000fc600028f0eff */
[----:B------:R4:W-:Y:S01]  /*144d0*/  STL [R1+0x1fc4], R29 ;  /* 0x001fc41d01007387 */ /* 0x0009e20000100800 */
[CC--:B-1----:R-:W-:Y:S01]  /*144e0*/  IADD3 R17, P6, PT, R14.reuse, R6.reuse, RZ ;  /* 0x000000060e117210 */ /* 0x0c2fe20007fde0ff */
[----:B----4-:R-:W1:Y:S04]  /*144f0*/  LDC R29, c[0x0][0x3d8] ;  /* 0x0000f600ff1d7b82 */ /* 0x010e680000000800 */
[----:B------:R4:W-:Y:S04]  /*14500*/  STL [R1+0x1fd8], R17 ;  /* 0x001fd81101007387 */ /* 0x0009e80000100800 */
[----:B------:R2:W-:Y:S01]  /*14510*/  STL [R1+0x1fcc], R12 ;  /* 0x001fcc0c01007387 */ /* 0x0005e20000100800 */
[-C--:B----4-:R-:W-:Y:S01]  /*14520*/  IADD3 R17, P5, PT, R3, R6.reuse, RZ ;  /* 0x0000000603117210 */ /* 0x090fe20007fbe0ff */
[----:B--2---:R-:W2:Y:S04]  /*14530*/  LDC R12, c[0x0][0x3d8] ;  /* 0x0000f600ff0c7b82 */ /* 0x004ea80000000800 */
[----:B------:R4:W-:Y:S01]  /*14540*/  STL [R1+0x1fe0], R17 ;  /* 0x001fe01101007387 */ /* 0x0009e20000100800 */
[----:B0-----:R-:W-:Y:S01]  /*14550*/  IMAD R7, R7, 0xd0, RZ ;  /* 0x000000d007077824 */ /* 0x001fe200078e02ff */
[----:B----4-:R-:W-:Y:S01]  /*14560*/  LEA.HI.X.SX32 R17, R14, R19, 0x1, P6 ;  /* 0x000000130e117211 */ /* 0x010fe200030f0eff */
[----:B-1----:R-:W-:Y:S01]  /*14570*/  IMAD R29, R29, 0xd2, RZ ;  /* 0x000000d21d1d7824 */ /* 0x002fe200078e02ff */
[----:B------:R-:W0:Y:S03]  /*14580*/  LDC R14, c[0x0][0x3d8] ;  /* 0x0000f600ff0e7b82 */ /* 0x000e260000000800 */
[----:B------:R1:W-:Y:S02]  /*14590*/  STL [R1+0x1fd4], R17 ;  /* 0x001fd41101007387 */ /* 0x0003e40000100800 */
[----:B-1----:R-:W-:-:S05]  /*145a0*/  IADD3 R17, P6, PT, R7, R6, RZ ;  /* 0x0000000607117210 */ /* 0x002fca0007fde0ff */
[----:B------:R1:W-:Y:S01]  /*145b0*/  STL [R1+0x1fe8], R17 ;  /* 0x001fe81101007387 */ /* 0x0003e20000100800 */
[----:B--2---:R-:W-:Y:S01]  /*145c0*/  IMAD R12, R12, 0xd1, RZ ;  /* 0x000000d10c0c7824 */ /* 0x004fe200078e02ff */
[----:B-1----:R-:W-:-:S05]  /*145d0*/  LEA.HI.X.SX32 R17, R3, R19, 0x1, P5 ;  /* 0x0000001303117211 */ /* 0x002fca00028f0eff */
[----:B------:R1:W-:Y:S01]  /*145e0*/  STL [R1+0x1fdc], R17 ;  /* 0x001fdc1101007387 */ /* 0x0003e20000100800 */
[-C--:B------:R-:W-:Y:S02]  /*145f0*/  IADD3 R3, P5, PT, R12, R6.reuse, RZ ;  /* 0x000000060c037210 */ /* 0x080fe40007fbe0ff */
[----:B-1----:R-:W-:Y:S02]  /*14600*/  LEA.HI.X.SX32 R17, R7, R19, 0x1, P6 ;  /* 0x0000001307117211 */ /* 0x002fe400030f0eff */
[----:B------:R-:W1:Y:S01]  /*14610*/  LDC R7, c[0x0][0x3d8] ;  /* 0x0000f600ff077b82 */ /* 0x000e620000000800 */
[----:B------:R2:W-:Y:S04]  /*14620*/  STL [R1+0x1ff0], R3 ;  /* 0x001ff00301007387 */ /* 0x0005e80000100800 */
[----:B------:R4:W-:Y:S01]  /*14630*/  STL [R1+0x1fe4], R17 ;  /* 0x001fe41101007387 */ /* 0x0009e20000100800 */
[----:B--2---:R-:W-:-:S02]  /*14640*/  IADD3 R3, P6, PT, R29, R6, RZ ;  /* 0x000000061d037210 */ /* 0x004fc40007fde0ff */
[-C--:B----4-:R-:W-:Y:S02]  /*14650*/  LEA.HI.X.SX32 R17, R12, R19.reuse, 0x1, P5 ;  /* 0x000000130c117211 */ /* 0x090fe400028f0eff */
[----:B------:R-:W2:Y:S01]  /*14660*/  LDC R12, c[0x0][0x3d8] ;  /* 0x0000f600ff0c7b82 */ /* 0x000ea20000000800 */
[----:B------:R4:W-:Y:S01]  /*14670*/  STL [R1+0x1ff8], R3 ;  /* 0x001ff80301007387 */ /* 0x0009e20000100800 */
[----:B------:R-:W-:-:S03]  /*14680*/  LEA.HI.X.SX32 R29, R29, R19, 0x1, P6 ;  /* 0x000000131d1d7211 */ /* 0x000fc600030f0eff */
[----:B------:R0:W-:Y:S01]  /*14690*/  STL [R1+0x1fec], R17 ;  /* 0x001fec1101007387 */ /* 0x0001e20000100800 */
[----:B----4-:R-:W-:Y:S01]  /*146a0*/  IADD3 R3, P5, PT, R22, R6, RZ ;  /* 0x0000000616037210 */ /* 0x010fe20007fbe0ff */
[----:B-1----:R-:W-:-:S04]  /*146b0*/  IMAD R7, R7, 0xd4, RZ ;  /* 0x000000d407077824 */ /* 0x002fc800078e02ff */
[----:B------:R-:W-:Y:S04]  /*146c0*/  STL [R1+0x2000], R3 ;  /* 0x0020000301007387 */ /* 0x000fe80000100800 */
[----:B------:R1:W-:Y:S01]  /*146d0*/  STL [R1+0x1ff4], R29 ;  /* 0x001ff41d01007387 */ /* 0x0003e20000100800 */
[----:B0-----:R-:W-:Y:S01]  /*146e0*/  IADD3 R17, P6, PT, R7, R6, RZ ;  /* 0x0000000607117210 */ /* 0x001fe20007fde0ff */
[----:B-1----:R-:W0:Y:S01]  /*146f0*/  LDC R29, c[0x0][0x3d8] ;  /* 0x0000f600ff1d7b82 */ /* 0x002e220000000800 */
[----:B------:R-:W-:-:S03]  /*14700*/  LEA.HI.X.SX32 R3, R22, R19, 0x1, P5 ;  /* 0x0000001316037211 */ /* 0x000fc600028f0eff */
[----:B------:R1:W-:Y:S01]  /*14710*/  STL [R1+0x2008], R17 ;  /* 0x0020081101007387 */ /* 0x0003e20000100800 */
[----:B--2---:R-:W-:-:S03]  /*14720*/  IMAD R12, R12, 0xd5, RZ ;  /* 0x000000d50c0c7824 */ /* 0x004fc600078e02ff */
[----:B------:R2:W-:Y:S01]  /*14730*/  STL [R1+0x1ffc], R3 ;  /* 0x001ffc0301007387 */ /* 0x0005e20000100800 */
[----:B------:R-:W-:Y:S01]  /*14740*/  LEA.HI.X.SX32 R7, R7, R19, 0x1, P6 ;  /* 0x0000001307077211 */ /* 0x000fe200030f0eff */
[----:B-----5:R-:W-:Y:S01]  /*14750*/  IMAD R23, R23, 0x14d, RZ ;  /* 0x0000014d17177824 */ /* 0x020fe200078e02ff */
[----:B------:R-:W4:Y:S01]  /*14760*/  LDC R22, c[0x0][0x3d8] ;  /* 0x0000f600ff167b82 */ /* 0x000f220000000800 */
[----:B-1----:R-:W-:-:S07]  /*14770*/  IADD3 R17, P5, PT, R12, R6, RZ ;  /* 0x000000060c117210 */ /* 0x002fce0007fbe0ff */
[----:B--2---:R-:W1:Y:S01]  /*14780*/  LDC R3, c[0x0][0x3d8] ;  /* 0x0000f600ff037b82 */ /* 0x004e620000000800 */
[----:B------:R-:W-:Y:S04]  /*14790*/  STL [R1+0x2010], R17 ;  /* 0x0020101101007387 */ /* 0x000fe80000100800 */
[----:B------:R2:W-:Y:S01]  /*147a0*/  STL [R1+0x2004], R7 ;  /* 0x0020040701007387 */ /* 0x0005e20000100800 */
[----:B0-----:R-:W-:Y:S02]  /*147b0*/  IMAD R29, R29, 0xd6, RZ ;  /* 0x000000d61d1d7824 */ /* 0x001fe400078e02ff */
[----:B--2---:R-:W0:Y:S03]  /*147c0*/  LDC R7, c[0x0][0x3d8] ;  /* 0x0000f600ff077b82 */ /* 0x004e260000000800 */
[----:B------:R-:W-:-:S05]  /*147d0*/  IADD3 R17, P6, PT, R29, R6, RZ ;  /* 0x000000061d117210 */ /* 0x000fca0007fde0ff */
[----:B------:R2:W-:Y:S01]  /*147e0*/  STL [R1+0x2018], R17 ;  /* 0x0020181101007387 */ /* 0x0005e20000100800 */
[----:B-1----:R-:W-:Y:S01]  /*147f0*/  IMAD R3, R3, 0xd7, RZ ;  /* 0x000000d703037824 */ /* 0x002fe200078e02ff */
[-C--:B--2---:R-:W-:Y:S02]  /*14800*/  LEA.HI.X.SX32 R17, R12, R19.reuse, 0x1, P5 ;  /* 0x000000130c117211 */ /* 0x084fe400028f0eff */
[----:B------:R-:W1:Y:S01]  /*14810*/  LDC R12, c[0x0][0x3d8] ;  /* 0x0000f600ff0c7b82 */ /* 0x000e620000000800 */
[----:B------:R-:W-:Y:S02]  /*14820*/  LEA.HI.X.SX32 R29, R29, R19, 0x1, P6 ;  /* 0x000000131d1d7211 */ /* 0x000fe400030f0eff */
[----:B------:R2:W-:Y:S01]  /*14830*/  STL [R1+0x200c], R17 ;  /* 0x00200c1101007387 */ /* 0x0005e20000100800 */
[----:B0-----:R-:W-:Y:S01]  /*14840*/  IMAD R7, R7, 0xd8, RZ ;  /* 0x000000d807077824 */ /* 0x001fe200078e02ff */
[----:B--2---:R-:W-:-:S05]  /*14850*/  IADD3 R17, P5, PT, R3, R6, RZ ;  /* 0x0000000603117210 */ /* 0x004fca0007fbe0ff */
[----:B------:R-:W-:Y:S04]  /*14860*/  STL [R1+0x2020], R17 ;  /* 0x0020201101007387 */ /* 0x000fe80000100800 */
[----:B------:R0:W-:Y:S02]  /*14870*/  STL [R1+0x2014], R29 ;  /* 0x0020141d01007387 */ /* 0x0001e40000100800 */
[----:B0-----:R-:W0:Y:S01]  /*14880*/  LDC R29, c[0x0][0x3d8] ;  /* 0x0000f600ff1d7b82 */ /* 0x001e220000000800 */
[----:B------:R-:W-:-:S05]  /*14890*/  IADD3 R17, P6, PT, R7, R6, RZ ;  /* 0x0000000607117210 */ /* 0x000fca0007fde0ff */
[----:B------:R2:W-:Y:S01]  /*148a0*/  STL [R1+0x2028], R17 ;  /* 0x0020281101007387 */ /* 0x0005e20000100800 */
[----:B-1----:R-:W-:Y:S01]  /*148b0*/  IMAD R12, R12, 0xd9, RZ ;  /* 0x000000d90c0c7824 */ /* 0x002fe200078e02ff */
[-C--:B--2---:R-:W-:Y:S02]  /*148c0*/  LEA.HI.X.SX32 R17, R3, R19.reuse, 0x1, P5 ;  /* 0x0000001303117211 */ /* 0x084fe400028f0eff */
[----:B------:R-:W1:Y:S03]  /*148d0*/  LDC R3, c[0x0][0x3d8] ;  /* 0x0000f600ff037b82 */ /* 0x000e660000000800 */
[----:B------:R2:W-:Y:S01]  /*148e0*/  STL [R1+0x201c], R17 ;  /* 0x00201c1101007387 */ /* 0x0005e20000100800 */
[----:B0-----:R-:W-:Y:S01]  /*148f0*/  IMAD R29, R29, 0xda, RZ ;  /* 0x000000da1d1d7824 */ /* 0x001fe200078e02ff */
[----:B------:R-:W-:Y:S02]  /*14900*/  LEA.HI.X.SX32 R7, R7, R19, 0x1, P6 ;  /* 0x0000001307077211 */ /* 0x000fe400030f0eff */
[----:B--2---:R-:W-:-:S05]  /*14910*/  IADD3 R17, P5, PT, R12, R6, RZ ;  /* 0x000000060c117210 */ /* 0x004fca0007fbe0ff */
[----:B------:R0:W-:Y:S04]  /*14920*/  STL [R1+0x2030], R17 ;  /* 0x0020301101007387 */ /* 0x0001e80000100800 */
[----:B------:R2:W-:Y:S01]  /*14930*/  STL [R1+0x2024], R7 ;  /* 0x0020240701007387 */ /* 0x0005e20000100800 */
[----:B0-----:R-:W-:Y:S01]  /*14940*/  IADD3 R17, P6, PT, R29, R6, RZ ;  /* 0x000000061d117210 */ /* 0x001fe20007fde0ff */
[----:B-1----:R-:W-:Y:S01]  /*14950*/  IMAD R3, R3, 0xdb, RZ ;  /* 0x000000db03037824 */ /* 0x002fe200078e02ff */
[----:B--2---:R-:W0:Y:S03]  /*14960*/  LDC R7, c[0x0][0x3d8] ;  /* 0x0000f600ff077b82 */ /* 0x004e260000000800 */
[----:B------:R1:W-:Y:S01]  /*14970*/  STL [R1+0x2038], R17 ;  /* 0x0020381101007387 */ /* 0x0003e20000100800 */
[----:B------:R-:W-:-:S02]  /*14980*/  LEA.HI.X.SX32 R29, R29, R19, 0x1, P6 ;  /* 0x000000131d1d7211 */ /* 0x000fc400030f0eff */
[----:B-1----:R-:W-:Y:S02]  /*14990*/  LEA.HI.X.SX32 R17, R12, R19, 0x1, P5 ;  /* 0x000000130c117211 */ /* 0x002fe400028f0eff */
[----:B------:R-:W1:Y:S03]  /*149a0*/  LDC R12, c[0x0][0x3d8] ;  /* 0x0000f600ff0c7b82 */ /* 0x000e660000000800 */
[----:B------:R2:W-:Y:S02]  /*149b0*/  STL [R1+0x202c], R17 ;  /* 0x00202c1101007387 */ /* 0x0005e40000100800 */
[----:B--2---:R-:W-:-:S05]  /*149c0*/  IADD3 R17, P5, PT, R3, R6, RZ ;  /* 0x0000000603117210 */ /* 0x004fca0007fbe0ff */
[----:B------:R-:W-:Y:S04]  /*149d0*/  STL [R1+0x2040], R17 ;  /* 0x0020401101007387 */ /* 0x000fe80000100800 */
[----:B------:R2:W-:Y:S02]  /*149e0*/  STL [R1+0x2034], R29 ;  /* 0x0020341d01007387 */ /* 0x0005e40000100800 */
[----:B--2---:R-:W2:Y:S01]  /*149f0*/  LDC R29, c[0x0][0x3d8] ;  /* 0x0000f600ff1d7b82 */ /* 0x004ea20000000800 */
[----:B0-----:R-:W-:Y:S01]  /*14a00*/  IMAD R7, R7, 0xdc, RZ ;  /* 0x000000dc07077824 */ /* 0x001fe200078e02ff */
[----:B------:R-:W-:-:S04]  /*14a10*/  LEA.HI.X.SX32 R3, R3, R19, 0x1, P5 ;  /* 0x0000001303037211 */ /* 0x000fc800028f0eff */
[----:B------:R-:W-:Y:S01]  /*14a20*/  IADD3 R17, P6, PT, R7, R6, RZ ;  /* 0x0000000607117210 */ /* 0x000fe20007fde0ff */
[----:B-1----:R-:W-:-:S04]  /*14a30*/  IMAD R12, R12, 0xdd, RZ ;  /* 0x000000dd0c0c7824 */ /* 0x002fc800078e02ff */
[----:B------:R-:W-:Y:S04]  /*14a40*/  STL [R1+0x2048], R17 ;  /* 0x0020481101007387 */ /* 0x000fe80000100800 */
[----:B------:R2:W-:Y:S02]  /*14a50*/  STL [R1+0x203c], R3 ;  /* 0x00203c0301007387 */ /* 0x0005e40000100800 */
[----:B--2---:R-:W-:Y:S01]  /*14a60*/  IMAD R3, R29, 0xdf, RZ ;  /* 0x000000df1d037824 */ /* 0x004fe200078e02ff */
[----:B------:R-:W-:Y:S02]  /*14a70*/  LEA.HI.X.SX32 R29, R7, R19, 0x1, P6 ;  /* 0x00000013071d7211 */ /* 0x000fe400030f0eff */
[----:B------:R-:W0:Y:S01]  /*14a80*/  LDC R7, c[0x0][0x3d8] ;  /* 0x0000f600ff077b82 */ /* 0x000e220000000800 */
[----:B------:R-:W-:-:S05]  /*14a90*/  IADD3 R17, P5, PT, R12, R6, RZ ;  /* 0x000000060c117210 */ /* 0x000fca0007fbe0ff */
[----:B------:R1:W-:Y:S01]  /*14aa0*/  STL [R1+0x2050], R17 ;  /* 0x0020501101007387 */ /* 0x0003e20000100800 */
[----:B------:R-:W-:-:S03]  /*14ab0*/  LEA.HI.X.SX32 R12, R12, R19, 0x1, P5 ;  /* 0x000000130c0c7211 */ /* 0x000fc600028f0eff */
[----:B------:R2:W-:Y:S01]  /*14ac0*/  STL [R1+0x2044], R29 ;  /* 0x0020441d01007387 */ /* 0x0005e20000100800 */
[-C--:B-1----:R-:W-:Y:S01]  /*14ad0*/  IADD3 R17, P6, PT, R5, R6.reuse, RZ ;  /* 0x0000000605117210 */ /* 0x082fe20007fde0ff */
[----:B--2---:R-:W1:Y:S04]  /*14ae0*/  LDC R29, c[0x0][0x3d8] ;  /* 0x0000f600ff1d7b82 */ /* 0x004e680000000800 */
[----:B------:R2:W-:Y:S04]  /*14af0*/  STL [R1+0x2058], R17 ;  /* 0x0020581101007387 */ /* 0x0005e80000100800 */
[----:B------:R5:W-:Y:S01]  /*14b00*/  STL [R1+0x204c], R12 ;  /* 0x00204c0c01007387 */ /* 0x000be20000100800 */
[-C--:B--2---:R-:W-:Y:S01]  /*14b10*/  IADD3 R17, P5, PT, R3, R6.reuse, RZ ;  /* 0x0000000603117210 */ /* 0x084fe20007fbe0ff */
[----:B-----5:R-:W2:Y:S04]  /*14b20*/  LDC R12, c[0x0][0x3d8] ;  /* 0x0000f600ff0c7b82 */ /* 0x020ea80000000800 */
[----:B------:R5:W-:Y:S01]  /*14b30*/  STL [R1+0x2060], R17 ;  /* 0x0020601101007387 */ /* 0x000be20000100800 */
[----:B0-----:R-:W-:Y:S01]  /*14b40*/  IMAD R7, R7, 0xe0, RZ ;  /* 0x000000e007077824 */ /* 0x001fe200078e02ff */
[----:B-----5:R-:W-:Y:S01]  /*14b50*/  LEA.HI.X.SX32 R17, R5, R19, 0x1, P6 ;  /* 0x0000001305117211 */ /* 0x020fe200030f0eff */
        /* <DEDUP_REMOVED lines=14> */
[----:B-----5:R-:W-:-:S03]  /*14c40*/  LEA.HI.X.SX32 R17, R12, R19, 0x1, P5 ;  /* 0x000000130c117211 */ /* 0x020fc600028f0eff */
[----:B------:R2:W-:Y:S01]  /*14c50*/  STL [R1+0x2078], R3 ;  /* 0x0020780301007387 */ /* 0x0005e20000100800 */
[----:B------:R-:W5:Y:S01]  /*14c60*/  LDC R12, c[0x0][0x3d8] ;  /* 0x0000f600ff0c7b82 */ /* 0x000f620000000800 */
[----:B------:R-:W-:Y:S02]  /*14c70*/  LEA.HI.X.SX32 R29, R29, R19, 0x1, P6 ;  /* 0x000000131d1d7211 */ /* 0x000fe400030f0eff */
[----:B------:R0:W-:Y:S01]  /*14c80*/  STL [R1+0x206c], R17 ;  /* 0x00206c1101007387 */ /* 0x0001e20000100800 */
[----:B--2---:R-:W-:Y:S01]  /*14c90*/  IADD3 R3, P5, PT, R21, R6, RZ ;  /* 0x0000000615037210 */ /* 0x004fe20007fbe0ff */
[----:B-1----:R-:W-:-:S04]  /*14ca0*/  IMAD R7, R7, 0xe4, RZ ;  /* 0x000000e407077824 */ /* 0x002fc800078e02ff */
[----:B------:R-:W-:Y:S04]  /*14cb0*/  STL [R1+0x2080], R3 ;  /* 0x0020800301007387 */ /* 0x000fe80000100800 */
[----:B------:R1:W-:Y:S01]  /*14cc0*/  STL [R1+0x2074], R29 ;  /* 0x0020741d01007387 */ /* 0x0003e20000100800 */
[----:B0-----:R-:W-:Y:S01]  /*14cd0*/  IADD3 R17, P6, PT, R7, R6, RZ ;  /* 0x0000000607117210 */ /* 0x001fe20007fde0ff */
[----:B-1----:R-:W0:Y:S01]  /*14ce0*/  LDC R29, c[0x0][0x3d8] ;  /* 0x0000f600ff1d7b82 */ /* 0x002e220000000800 */
[----:B------:R-:W-:-:S03]  /*14cf0*/  LEA.HI.X.SX32 R3, R21, R19, 0x1, P5 ;  /* 0x0000001315037211 */ /* 0x000fc600028f0eff */
[----:B------:R-:W-:Y:S04]  /*14d00*/  STL [R1+0x2088], R17 ;  /* 0x0020881101007387 */ /* 0x000fe80000100800 */
[----:B------:R1:W-:Y:S01]  /*14d10*/  STL [R1+0x207c], R3 ;  /* 0x00207c0301007387 */ /* 0x0003e20000100800 */
[----:B-----5:R-:W-:Y:S01]  /*14d20*/  IMAD R12, R12, 0xe5, RZ ;  /* 0x000000e50c0c7824 */ /* 0x020fe200078e02ff */
[----:B------:R-:W-:Y:S01]  /*14d30*/  LEA.HI.X.SX32 R7, R7, R19, 0x1, P6 ;  /* 0x0000001307077211 */ /* 0x000fe200030f0eff */
[----:B----4-:R-:W-:Y:S01]  /*14d40*/  IMAD R22, R22, 0x155, RZ ;  /* 0x0000015516167824 */ /* 0x010fe200078e02ff */
[----:B------:R-:W2:Y:S08]  /*14d50*/  LDC R21, c[0x0][0x3d8] ;  /* 0x0000f600ff157b82 */ /* 0x000eb00000000800 */
[----:B-1----:R-:W1:Y:S01]  /*14d60*/  LDC R3, c[0x0][0x3d8] ;  /* 0x0000f600ff037b82 */ /* 0x002e620000000800 */
[----:B------:R-:W-:Y:S01]  /*14d70*/  IADD3 R17, P5, PT, R12, R6, RZ ;  /* 0x000000060c117210 */ /* 0x000fe20007fbe0ff */
[----:B0-----:R-:W-:-:S04]  /*14d80*/  IMAD R29, R29, 0xe6, RZ ;  /* 0x000000e61d1d7824 */ /* 0x001fc800078e02ff */
[----:B------:R0:W-:Y:S04]  /*14d90*/  STL [R1+0x2090], R17 ;  /* 0x0020901101007387 */ /* 0x0001e80000100800 */
[----:B------:R4:W-:Y:S01]  /*14da0*/  STL [R1+0x2084], R7 ;  /* 0x0020840701007387 */ /* 0x0009e20000100800 */
[----:B0-----:R-:W-:Y:S01]  /*14db0*/  IADD3 R17, P6, PT, R29, R6, RZ ;  /* 0x000000061d117210 */ /* 0x001fe20007fde0ff */
[----:B----4-:R-:W0:Y:S04]  /*14dc0*/  LDC R7, c[0x0][0x3d8] ;  /* 0x0000f600ff077b82 */ /* 0x010e280000000800 */
[----:B------:R4:W-:Y:S01]  /*14dd0*/  STL [R1+0x2098], R17 ;  /* 0x0020981101007387 */ /* 0x0009e20000100800 */
[----:B-1----:R-:W-:Y:S01]  /*14de0*/  IMAD R3, R3, 0xe7, RZ ;  /* 0x000000e703037824 */ /* 0x002fe200078e02ff */
[----:B------:R-:W-:-:S02]  /*14df0*/  LEA.HI.X.SX32 R29, R29, R19, 0x1, P6 ;  /* 0x000000131d1d7211 */ /* 0x000fc400030f0eff */
[----:B----4-:R-:W-:Y:S02]  /*14e00*/  LEA.HI.X.SX32 R17, R12, R19, 0x1, P5 ;  /* 0x000000130c117211 */ /* 0x010fe400028f0eff */
[----:B------:R-:W1:Y:S03]  /*14e10*/  LDC R12, c[0x0][0x3d8] ;  /* 0x0000f600ff0c7b82 */ /* 0x000e660000000800 */
[----:B------:R4:W-:Y:S02]  /*14e20*/  STL [R1+0x208c], R17 ;  /* 0x00208c1101007387 */ /* 0x0009e40000100800 */
[----:B----4-:R-:W-:-:S05]  /*14e30*/  IADD3 R17, P5, PT, R3, R6, RZ ;  /* 0x0000000603117210 */ /* 0x010fca0007fbe0ff */
[----:B------:R-:W-:Y:S04]  /*14e40*/  STL [R1+0x20a0], R17 ;  /* 0x0020a01101007387 */ /* 0x000fe80000100800 */
[----:B------:R4:W-:Y:S01]  /*14e50*/  STL [R1+0x2094], R29 ;  /* 0x0020941d01007387 */ /* 0x0009e20000100800 */
[----:B0-----:R-:W-:Y:S01]  /*14e60*/  IMAD R7, R7, 0xe8, RZ ;  /* 0x000000e807077824 */ /* 0x001fe200078e02ff */
[----:B----4-:R-:W0:Y:S04]  /*14e70*/  LDC R29, c[0x0][0x3d8] ;  /* 0x0000f600ff1d7b82 */ /* 0x010e280000000800 */
[----:B------:R-:W-:Y:S01]  /*14e80*/  IADD3 R17, P6, PT, R7, R6, RZ ;  /* 0x0000000607117210 */ /* 0x000fe20007fde0ff */
[----:B-1----:R-:W-:-:S04]  /*14e90*/  IMAD R12, R12, 0xe9, RZ ;  /* 0x000000e90c0c7824 */ /* 0x002fc800078e02ff */
[----:B------:R1:W-:Y:S01]  /*14ea0*/  STL [R1+0x20a8], R17 ;  /* 0x0020a81101007387 */ /* 0x0003e20000100800 */
[-C--:B------:R-:W-:Y:S02]  /*14eb0*/  LEA.HI.X.SX32 R7, R7, R19.reuse, 0x1, P6 ;  /* 0x0000001307077211 */ /* 0x080fe400030f0eff */
[----:B-1----:R-:W-:Y:S02]  /*14ec0*/  LEA.HI.X.SX32 R17, R3, R19, 0x1, P5 ;  /* 0x0000001303117211 */ /* 0x002fe400028f0eff */
[----:B------:R-:W1:Y:S03]  /*14ed0*/  LDC R3, c[0x0][0x3d8] ;  /* 0x0000f600ff037b82 */ /* 0x000e660000000800 */
[----:B------:R4:W-:Y:S01]  /*14ee0*/  STL [R1+0x209c], R17 ;  /* 0x00209c1101007387 */ /* 0x0009e20000100800 */
[----:B0-----:R-:W-:Y:S01]  /*14ef0*/  IMAD R29, R29, 0xea, RZ ;  /* 0x000000ea1d1d7824 */ /* 0x001fe200078e02ff */
[----:B----4-:R-:W-:-:S05]  /*14f00*/  IADD3 R17, P5, PT, R12, R6, RZ ;  /* 0x000000060c117210 */ /* 0x010fca0007fbe0ff */
[----:B------:R0:W-:Y:S04]  /*14f10*/  STL [R1+0x20b0], R17 ;  /* 0x0020b01101007387 */ /* 0x0001e80000100800 */
[----:B------:R4:W-:Y:S01]  /*14f20*/  STL [R1+0x20a4], R7 ;  /* 0x0020a40701007387 */ /* 0x0009e20000100800 */
[----:B0-----:R-:W-:Y:S01]  /*14f30*/  IADD3 R17, P6, PT, R29, R6, RZ ;  /* 0x000000061d117210 */ /* 0x001fe20007fde0ff */
[----:B----4-:R-:W0:Y:S04]  /*14f40*/  LDC R7, c[0x0][0x3d8] ;  /* 0x0000f600ff077b82 */ /* 0x010e280000000800 */
[----:B------:R4:W-:Y:S02]  /*14f50*/  STL [R1+0x20b8], R17 ;  /* 0x0020b81101007387 */ /* 0x0009e40000100800 */
[----:B----4-:R-:W-:-:S02]  /*14f60*/  LEA.HI.X.SX32 R17, R12, R19, 0x1, P5 ;  /* 0x000000130c117211 */ /* 0x010fc400028f0eff */
[----:B------:R-:W4:Y:S01]  /*14f70*/  LDC R12, c[0x0][0x3d8] ;  /* 0x0000f600ff0c7b82 */ /* 0x000f220000000800 */
[----:B-1----:R-:W-:Y:S02]  /*14f80*/  IMAD R3, R3, 0xeb, RZ ;  /* 0x000000eb03037824 */ /* 0x002fe400078e02ff */
[----:B------:R1:W-:Y:S01]  /*14f90*/  STL [R1+0x20ac], R17 ;  /* 0x0020ac1101007387 */ /* 0x0003e20000100800 */
[----:B------:R-:W-:Y:S01]  /*14fa0*/  LEA.HI.X.SX32 R29, R29, R19, 0x1, P6 ;  /* 0x000000131d1d7211 */ /* 0x000fe200030f0eff */
[----:B0-----:R-:W-:Y:S01]  /*14fb0*/  IMAD R7, R7, 0xec, RZ ;  /* 0x000000ec07077824 */ /* 0x001fe200078e02ff */
[----:B-1----:R-:W-:-:S05]  /*14fc0*/  IADD3 R17, P5, PT, R3, R6, RZ ;  /* 0x0000000603117210 */ /* 0x002fca0007fbe0ff */
[----:B------:R0:W-:Y:S01]  /*14fd0*/  STL [R1+0x20c0], R17 ;  /* 0x0020c01101007387 */ /* 0x0001e20000100800 */
[----:B------:R-:W-:Y:S01]  /*14fe0*/  LEA.HI.X.SX32 R3, R3, R19, 0x1, P5 ;  /* 0x0000001303037211 */ /* 0x000fe200028f0eff */
[----:B----4-:R-:W-:Y:S01]  /*14ff0*/  IMAD R12, R12, 0xed, RZ ;  /* 0x000000ed0c0c7824 */ /* 0x010fe200078e02ff */
[-C--:B0-----:R-:W-:Y:S01]  /*15000*/  IADD3 R17, P6, PT, R7, R6.reuse, RZ ;  /* 0x0000000607117210 */ /* 0x081fe20007fde0ff */
[----:B------:R0:W-:Y:S04]  /*15010*/  STL [R1+0x20b4], R29 ;  /* 0x0020b41d01007387 */ /* 0x0001e80000100800 */
[----:B------:R1:W-:Y:S01]  /*15020*/  STL [R1+0x20c8], R17 ;  /* 0x0020c81101007387 */ /* 0x0003e20000100800 */
[----:B0-----:R-:W0:Y:S01]  /*15030*/  LDC R29, c[0x0][0x3d8] ;  /* 0x0000f600ff1d7b82 */ /* 0x001e220000000800 */
[----:B-1----:R-:W-:-:S02]  /*15040*/  IADD3 R17, P5, PT, R12, R6, RZ ;  /* 0x000000060c117210 */ /* 0x002fc40007fbe0ff */
[----:B------:R-:W-:Y:S04]  /*15050*/  STL [R1+0x20bc], R3 ;  /* 0x0020bc0301007387 */ /* 0x000fe80000100800 */
[----:B------:R1:W-:Y:S02]  /*15060*/  STL [R1+0x20d0], R17 ;  /* 0x0020d01101007387 */ /* 0x0003e40000100800 */
[-C--:B-1----:R-:W-:Y:S02]  /*15070*/  LEA.HI.X.SX32 R17, R7, R19.reuse, 0x1, P6 ;  /* 0x0000001307117211 */ /* 0x082fe400030f0eff */
[----:B------:R-:W1:Y:S01]  /*15080*/  LDC R7, c[0x0][0x3d8] ;  /* 0x0000f600ff077b82 */ /* 0x000e620000000800 */
[----:B0-----:R-:W-:Y:S01]  /*15090*/  IMAD R3, R29, 0xef, RZ ;  /* 0x000000ef1d037824 */ /* 0x001fe200078e02ff */
[----:B------:R-:W-:Y:S01]  /*150a0*/  IADD3 R29, P6, PT, R13, R6, RZ ;  /* 0x000000060d1d7210 */ /* 0x000fe20007fde0ff */
[----:B------:R0:W-:Y:S04]  /*150b0*/  STL [R1+0x20c4], R17 ;  /* 0x0020c41101007387 */ /* 0x0001e80000100800 */
[----:B------:R1:W-:Y:S01]  /*150c0*/  STL [R1+0x20d8], R29 ;  /* 0x0020d81d01007387 */ /* 0x0003e20000100800 */
[----:B0-----:R-:W-:-:S02]  /*150d0*/  LEA.HI.X.SX32 R17, R12, R19, 0x1, P5 ;  /* 0x000000130c117211 */ /* 0x001fc400028f0eff */
[-C--:B------:R-:W-:Y:S01]  /*150e0*/  IADD3 R12, P5, PT, R3, R6.reuse, RZ ;  /* 0x00000006030c7210 */ /* 0x080fe20007fbe0ff */
[----:B-1----:R-:W-:Y:S02]  /*150f0*/  IMAD R29, R7, 0xf0, RZ ;  /* 0x000000f0071d7824 */ /* 0x002fe400078e02ff */
[----:B------:R-:W0:Y:S01]  /*15100*/  LDC R7, c[0x0][0x3d8] ;  /* 0x0000f600ff077b82 */ /* 0x000e220000000800 */
[----:B------:R1:W-:Y:S04]  /*15110*/  STL [R1+0x20cc], R17 ;  /* 0x0020cc1101007387 */ /* 0x0003e80000100800 */
[----:B------:R4:W-:Y:S01]  /*15120*/  STL [R1+0x20e0], R12 ;  /* 0x0020e00c01007387 */ /* 0x0009e20000100800 */
[----:B-1----:R-:W-:Y:S01]  /*15130*/  LEA.HI.X.SX32 R17, R13, R19, 0x1, P6 ;  /* 0x000000130d117211 */ /* 0x002fe200030f0eff */
[----:B--2---:R-:W-:Y:S01]  /*15140*/  IMAD R21, R21, 0x15d, RZ ;  /* 0x0000015d15157824 */ /* 0x004fe200078e02ff */
[----:B------:R-:W1:Y:S08]  /*15150*/  LDC R13, c[0x0][0x3d8] ;  /* 0x0000f600ff0d7b82 */ /* 0x000e700000000800 */
[----:B----4-:R-:W2:Y:S01]  /*15160*/  LDC R12, c[0x0][0x3d8] ;  /* 0x0000f600ff0c7b82 */ /* 0x010ea20000000800 */
[----:B------:R4:W-:Y:S01]  /*15170*/  STL [R1+0x20d4], R17 ;  /* 0x0020d41101007387 */ /* 0x0009e20000100800 */
[----:B0-----:R-:W-:Y:S01]  /*15180*/  IMAD R7, R7, 0xf1, RZ ;  /* 0x000000f107077824 */ /* 0x001fe200078e02ff */
[----:B----4-:R-:W-:-:S05]  /*15190*/  IADD3 R17, P6, PT, R29, R6, RZ ;  /* 0x000000061d117210 */ /* 0x010fca0007fde0ff */
[----:B------:R0:W-:Y:S02]  /*151a0*/  STL [R1+0x20e8], R17 ;  /* 0x0020e81101007387 */ /* 0x0001e40000100800 */
[----:B0-----:R-:W-:Y:S01]  /*151b0*/  LEA.HI.X.SX32 R17, R3, R19, 0x1, P5 ;  /* 0x0000001303117211 */ /* 0x001fe200028f0eff */
[----:B--2---:R-:W-:Y:S01]  /*151c0*/  IMAD R12, R12, 0xf2, RZ ;  /* 0x000000f20c0c7824 */ /* 0x004fe200078e02ff */
[----:B------:R-:W-:-:S03]  /*151d0*/  IADD3 R3, P5, PT, R7, R6, RZ ;  /* 0x0000000607037210 */ /* 0x000fc60007fbe0ff */
[----:B------:R0:W-:Y:S04]  /*151e0*/  STL [R1+0x20dc], R17 ;  /* 0x0020dc1101007387 */ /* 0x0001e80000100800 */
[----:B------:R2:W-:Y:S01]  /*151f0*/  STL [R1+0x20f0], R3 ;  /* 0x0020f00301007387 */ /* 0x0005e20000100800 */
[-C--:B0-----:R-:W-:Y:S02]  /*15200*/  LEA.HI.X.SX32 R17, R29, R19.reuse, 0x1, P6 ;  /* 0x000000131d117211 */ /* 0x081fe400030f0eff */
[----:B------:R-:W0:Y:S01]  /*15210*/  LDC R29, c[0x0][0x3d8] ;  /* 0x0000f600ff1d7b82 */ /* 0x000e220000000800 */
[----:B--2---:R-:W-:Y:S02]  /*15220*/  IADD3 R3, P6, PT, R12, R6, RZ ;  /* 0x000000060c037210 */ /* 0x004fe40007fde0ff */
[----:B------:R2:W-:Y:S04]  /*15230*/  STL [R1+0x20e4], R17 ;  /* 0x0020e41101007387 */ /* 0x0005e80000100800 */
[----:B------:R4:W-:Y:S01]  /*15240*/  STL [R1+0x20f8], R3 ;  /* 0x0020f80301007387 */ /* 0x0009e20000100800 */
[----:B--2---:R-:W-:-:S02]  /*15250*/  LEA.HI.X.SX32 R17, R7, R19, 0x1, P5 ;  /* 0x0000001307117211 */ /* 0x004fc400028f0eff */
[----:B------:R-:W2:Y:S01]  /*15260*/  LDC R7, c[0x0][0x3d8] ;  /* 0x0000f600ff077b82 */ /* 0x000ea20000000800 */
[----:B----4-:R-:W-:Y:S02]  /*15270*/  IADD3 R3, P5, PT, R20, R6, RZ ;  /* 0x0000000614037210 */ /* 0x010fe40007fbe0ff */
[----:B------:R-:W-:Y:S04]  /*15280*/  STL [R1+0x20ec], R17 ;  /* 0x0020ec1101007387 */ /* 0x000fe80000100800 */
[----:B------:R4:W-:Y:S01]  /*15290*/  STL [R1+0x2100], R3 ;  /* 0x0021000301007387 */ /* 0x0009e20000100800 */
[----:B0-----:R-:W-:Y:S01]  /*152a0*/  IMAD R29, R29, 0xf4, RZ ;  /* 0x000000f41d1d7824 */ /* 0x001fe200078e02ff */
[----:B----4-:R-:W-:-:S05]  /*152b0*/  LEA.HI.X.SX32 R3, R12, R19, 0x1, P6 ;  /* 0x000000130c037211 */ /* 0x010fca00030f0eff */
[----:B------:R0:W-:Y:S01]  /*152c0*/  STL [R1+0x20f4], R3 ;  /* 0x0020f40301007387 */ /* 0x0001e20000100800 */
[----:B------:R-:W-:Y:S02]  /*152d0*/  IADD3 R17, P6, PT, R29, R6, RZ ;  /* 0x000000061d117210 */ /* 0x000fe40007fde0ff */
[----:B------:R-:W-:Y:S01]  /*152e0*/  LEA.HI.X.SX32 R12, R20, R19, 0x1, P5 ;  /* 0x00000013140c7211 */ /* 0x000fe200028f0eff */
[----:B0-----:R-:W0:Y:S02]  /*152f0*/  LDC R3, c[0x0][0x3d8] ;  /* 0x0000f600ff037b82 */ /* 0x001e240000000800 */
[----:B------:R4:W-:Y:S01]  /*15300*/  STL [R1+0x2108], R17 ;  /* 0x0021081101007387 */ /* 0x0009e20000100800 */
[----:B--2---:R-:W-:-:S03]  /*15310*/  IMAD R7, R7, 0xf5, RZ ;  /* 0x000000f507077824 */ /* 0x004fc600078e02ff */
[----:B------:R2:W-:Y:S01]  /*15320*/  STL [R1+0x20fc], R12 ;  /* 0x0020fc0c01007387 */ /* 0x0005e20000100800 */
[----:B------:R-:W-:Y:S01]  /*15330*/  LEA.HI.X.SX32 R29, R29, R19, 0x1, P6 ;  /* 0x000000131d1d7211 */ /* 0x000fe200030f0eff */
[----:B------:R-:W5:Y:S01]  /*15340*/  LDC R20, c[0x0][0x3d8] ;  /* 0x0000f600ff147b82 */ /* 0x000f620000000800 */
[----:B----4-:R-:W-:-:S07]  /*15350*/  IADD3 R17, P5, PT, R7, R6, RZ ;  /* 0x0000000607117210 */ /* 0x010fce0007fbe0ff */
[----:B--2---:R-:W2:Y:S01]  /*15360*/  LDC R12, c[0x0][0x3d8] ;  /* 0x0000f600ff0c7b82 */ /* 0x004ea20000000800 */
[----:B------:R-:W-:Y:S04]  /*15370*/  STL [R1+0x2110], R17 ;  /* 0x0021101101007387 */ /* 0x000fe80000100800 */
[----:B------:R4:W-:Y:S01]  /*15380*/  STL [R1+0x2104], R29 ;  /* 0x0021041d01007387 */ /* 0x0009e20000100800 */
[----:B0-----:R-:W-:Y:S02]  /*15390*/  IMAD R3, R3, 0xf6, RZ ;  /* 0x000000f603037824 */ /* 0x001fe400078e02ff */
[----:B----4-:R-:W0:Y:S03]  /*153a0*/  LDC R29, c[0x0][0x3d8] ;  /* 0x0000f600ff1d7b82 */ /* 0x010e260000000800 */
[----:B------:R-:W-:-:S05]  /*153b0*/  IADD3 R17, P6, PT, R3, R6, RZ ;  /* 0x0000000603117210 */ /* 0x000fca0007fde0ff */
[----:B------:R4:W-:Y:S01]  /*153c0*/  STL [R1+0x2118], R17 ;  /* 0x0021181101007387 */ /* 0x0009e20000100800 */
[----:B--2---:R-:W-:Y:S01]  /*153d0*/  IMAD R12, R12, 0xf7, RZ ;  /* 0x000000f70c0c7824 */ /* 0x004fe200078e02ff */
[-C--:B----4-:R-:W-:Y:S02]  /*153e0*/  LEA.HI.X.SX32 R17, R7, R19.reuse, 0x1, P5 ;  /* 0x0000001307117211 */ /* 0x090fe400028f0eff */
[----:B------:R-:W2:Y:S01]  /*153f0*/  LDC R7, c[0x0][0x3d8] ;  /* 0x0000f600ff077b82 */ /* 0x000ea20000000800 */
[----:B------:R-:W-:Y:S02]  /*15400*/  LEA.HI.X.SX32 R3, R3, R19, 0x1, P6 ;  /* 0x0000001303037211 */ /* 0x000fe400030f0eff */
[----:B------:R4:W-:Y:S01]  /*15410*/  STL [R1+0x210c], R17 ;  /* 0x00210c1101007387 */ /* 0x0009e20000100800 */
[----:B0-----:R-:W-:Y:S01]  /*15420*/  IMAD R29, R29, 0xf8, RZ ;  /* 0x000000f81d1d7824 */ /* 0x001fe200078e02ff */
[----:B----4-:R-:W-:-:S05]  /*15430*/  IADD3 R17, P5, PT, R12, R6, RZ ;  /* 0x000000060c117210 */ /* 0x010fca0007fbe0ff */
[----:B------:R-:W-:Y:S04]  /*15440*/  STL [R1+0x2120], R17 ;  /* 0x0021201101007387 */ /* 0x000fe80000100800 */
[----:B------:R0:W-:Y:S02]  /*15450*/  STL [R1+0x2114], R3 ;  /* 0x0021140301007387 */ /* 0x0001e40000100800 */
[----:B0-----:R-:W0:Y:S01]  /*15460*/  LDC R3, c[0x0][0x3d8] ;  /* 0x0000f600ff037b82 */ /* 0x001e220000000800 */
[----:B------:R-:W-:Y:S01]  /*15470*/  IADD3 R17, P6, PT, R29, R6, RZ ;  /* 0x000000061d117210 */ /* 0x000fe20007fde0ff */
[----:B--2---:R-:W-:-:S04]  /*15480*/  IMAD R7, R7, 0xf9, RZ ;  /* 0x000000f907077824 */ /* 0x004fc800078e02ff */
[----:B------:R2:W-:Y:S01]  /*15490*/  STL [R1+0x2128], R17 ;  /* 0x0021281101007387 */ /* 0x0005e20000100800 */
[-C--:B------:R-:W-:Y:S02]  /*154a0*/  LEA.HI.X.SX32 R29, R29, R19.reuse, 0x1, P6 ;  /* 0x000000131d1d7211 */ /* 0x080fe400030f0eff */
[----:B--2---:R-:W-:Y:S02]  /*154b0*/  LEA.HI.X.SX32 R17, R12, R19, 0x1, P5 ;  /* 0x000000130c117211 */ /* 0x004fe400028f0eff */
[----:B------:R-:W2:Y:S03]  /*154c0*/  LDC R12, c[0x0][0x3d8] ;  /* 0x0000f600ff0c7b82 */ /* 0x000ea60000000800 */
[----:B------:R4:W-:Y:S01]  /*154d0*/  STL [R1+0x211c], R17 ;  /* 0x00211c1101007387 */ /* 0x0009e20000100800 */
[----:B0-----:R-:W-:Y:S01]  /*154e0*/  IMAD R3, R3, 0xfa, RZ ;  /* 0x000000fa03037824 */ /* 0x001fe200078e02ff */
[----:B----4-:R-:W-:-:S05]  /*154f0*/  IADD3 R17, P5, PT, R7, R6, RZ ;  /* 0x0000000607117210 */ /* 0x010fca0007fbe0ff */
[----:B------:R0:W-:Y:S04]  /*15500*/  STL [R1+0x2130], R17 ;  /* 0x0021301101007387 */ /* 0x0001e80000100800 */
[----:B------:R4:W-:Y:S01]  /*15510*/  STL [R1+0x2124], R29 ;  /* 0x0021241d01007387 */ /* 0x0009e20000100800 */
[----:B0-----:R-:W-:Y:S01]  /*15520*/  IADD3 R17, P6, PT, R3, R6, RZ ;  /* 0x0000000603117210 */ /* 0x001fe20007fde0ff */
[----:B----4-:R-:W0:Y:S04]  /*15530*/  LDC R29, c[0x0][0x3d8] ;  /* 0x0000f600ff1d7b82 */ /* 0x010e280000000800 */
[----:B------:R4:W-:Y:S01]  /*15540*/  STL [R1+0x2138], R17 ;  /* 0x0021381101007387 */ /* 0x0009e20000100800 */
[----:B--2---:R-:W-:Y:S01]  /*15550*/  IMAD R12, R12, 0xfb, RZ ;  /* 0x000000fb0c0c7824 */ /* 0x004fe200078e02ff */
[----:B----4-:R-:W-:-:S02]  /*15560*/  LEA.HI.X.SX32 R17, R7, R19, 0x1, P5 ;  /* 0x0000001307117211 */ /* 0x010fc400028f0eff */
[----:B------:R-:W2:Y:S03]  /*15570*/  LDC R7, c[0x0][0x3d8] ;  /* 0x0000f600ff077b82 */ /* 0x000ea60000000800 */
[----:B------:R4:W-:Y:S02]  /*15580*/  STL [R1+0x212c], R17 ;  /* 0x00212c1101007387 */ /* 0x0009e40000100800 */
[----:B----4-:R-:W-:Y:S01]  /*15590*/  IADD3 R17, P5, PT, R12, R6, RZ ;  /* 0x000000060c117210 */ /* 0x010fe20007fbe0ff */
[----:B0-----:R-:W-:-:S04]  /*155a0*/  IMAD R29, R29, 0xfc, RZ ;  /* 0x000000fc1d1d7824 */ /* 0x001fc800078e02ff */
[----:B------:R0:W-:Y:S02]  /*155b0*/  STL [R1+0x2140], R17 ;  /* 0x0021401101007387 */ /* 0x0001e40000100800 */
[----:B0-----:R-:W-:Y:S02]  /*155c0*/  LEA.HI.X.SX32 R17, R3, R19, 0x1, P6 ;  /* 0x0000001303117211 */ /* 0x001fe400030f0eff */
[----:B------:R-:W-:-:S03]  /*155d0*/  IADD3 R3, P6, PT, R29, R6, RZ ;  /* 0x000000061d037210 */ /* 0x000fc60007fde0ff */
[----:B------:R0:W-:Y:S04]  /*155e0*/  STL [R1+0x2134], R17 ;  /* 0x0021341101007387 */ /* 0x0001e80000100800 */
[----:B------:R4:W-:Y:S01]  /*155f0*/  STL [R1+0x2148], R3 ;  /* 0x0021480301007387 */ /* 0x0009e20000100800 */
[----:B0-----:R-:W0:Y:S08]  /*15600*/  LDC R17, c[0x0][0x3d8] ;  /* 0x0000f600ff117b82 */ /* 0x001e300000000800 */
[----:B----4-:R-:W4:Y:S01]  /*15610*/  LDC R3, c[0x0][0x3d8] ;  /* 0x0000f600ff037b82 */ /* 0x010f220000000800 */
[-C--:B------:R-:W-:Y:S01]  /*15620*/  LEA.HI.X.SX32 R12, R12, R19.reuse, 0x1, P5 ;  /* 0x000000130c0c7211 */ /* 0x080fe200028f0eff */
[----:B--2---:R-:W-:Y:S01]  /*15630*/  IMAD R7, R7, 0xfd, RZ ;  /* 0x000000fd07077824 */ /* 0x004fe200078e02ff */
[----:B------:R-:W-:-:S03]  /*15640*/  LEA.HI.X.SX32 R29, R29, R19, 0x1, P6 ;  /* 0x000000131d1d7211 */ /* 0x000fc600030f0eff */
[----:B------:R2:W-:Y:S02]  /*15650*/  STL [R1+0x213c], R12 ;  /* 0x00213c0c01007387 */ /* 0x0005e40000100800 */
[----:B--2---:R-:W-:Y:S01]  /*15660*/  IADD3 R12, P5, PT, R7, R6, RZ ;  /* 0x00000006070c7210 */ /* 0x004fe20007fbe0ff */
[----:B0-----:R-:W-:-:S04]  /*15670*/  IMAD R17, R17, 0xfe, RZ ;  /* 0x000000fe11117824 */ /* 0x001fc800078e02ff */
[----:B------:R0:W-:Y:S01]  /*15680*/  STL [R1+0x2150], R12 ;  /* 0x0021500c01007387 */ /* 0x0001e20000100800 */
[----:B------:R-:W-:Y:S01]  /*15690*/  LEA.HI.X.SX32 R7, R7, R19, 0x1, P5 ;  /* 0x0000001307077211 */ /* 0x000fe200028f0eff */
[----:B----4-:R-:W-:Y:S02]  /*156a0*/  IMAD R3, R3, 0xff, RZ ;  /* 0x000000ff03037824 */ /* 0x010fe400078e02ff */
[----:B0-----:R-:W2:Y:S04]  /*156b0*/  LDL.LU R12, [R1+0x29b8] ;  /* 0x0029b800010c7983 */ /* 0x001ea80000300800 */
[----:B------:R0:W-:Y:S02]  /*156c0*/  STL [R1+0x2144], R29 ;  /* 0x0021441d01007387 */ /* 0x0001e40000100800 */
[----:B0-----:R-:W-:-:S05]  /*156d0*/  IADD3 R29, P6, PT, R17, R6, RZ ;  /* 0x00000006111d7210 */ /* 0x001fca0007fde0ff */
[----:B------:R0:W-:Y:S04]  /*156e0*/  STL [R1+0x2158], R29 ;  /* 0x0021581d01007387 */ /* 0x0001e80000100800 */
[----:B------:R4:W-:Y:S01]  /*156f0*/  STL [R1+0x214c], R7 ;  /* 0x00214c0701007387 */ /* 0x0009e20000100800 */
[----:B0-----:R-:W0:Y:S01]  /*15700*/  LDC R29, c[0x0][0x3d8] ;  /* 0x0000f600ff1d7b82 */ /* 0x001e220000000800 */
[----:B----4-:R-:W-:-:S05]  /*15710*/  IADD3 R7, P5, PT, R3, R6, RZ ;  /* 0x0000000603077210 */ /* 0x010fca0007fbe0ff */
[----:B------:R4:W-:Y:S04]  /*15720*/  STL [R1+0x2160], R7 ;  /* 0x0021600701007387 */ /* 0x0009e80000100800 */
[----:B----4-:R-:W4:Y:S01]  /*15730*/  LDL.LU R7, [R1+0x29b4] ;  /* 0x0029b40001077983 */ /* 0x010f220000300800 */
[----:B------:R-:W-:Y:S01]  /*15740*/  LEA.HI.X.SX32 R17, R17, R19, 0x1, P6 ;  /* 0x0000001311117211 */ /* 0x000fe200030f0eff */
[----:B0-----:R-:W-:-:S04]  /*15750*/  IMAD.SHL.U32 R29, R29, 0x100, RZ ;  /* 0x000001001d1d7824 */ /* 0x001fc800078e00ff */
[----:B------:R-:W-:Y:S01]  /*15760*/  STL [R1+0x2154], R17 ;  /* 0x0021541101007387 */ /* 0x000fe20000100800 */
[----:B------:R-:W-:Y:S02]  /*15770*/  LEA.HI.X.SX32 R3, R3, R19, 0x1, P5 ;  /* 0x0000001303037211 */ /* 0x000fe400028f0eff */
[----:B------:R-:W-:-:S05]  /*15780*/  IADD3 R29, P6, PT, R29, R6, RZ ;  /* 0x000000061d1d7210 */ /* 0x000fca0007fde0ff */
[----:B------:R0:W-:Y:S04]  /*15790*/  STL [R1+0x2168], R29 ;  /* 0x0021681d01007387 */ /* 0x0001e80000100800 */
[----:B------:R1:W-:Y:S01]  /*157a0*/  STL [R1+0x215c], R3 ;  /* 0x00215c0301007387 */ /* 0x0003e20000100800 */
[----:B0-----:R-:W0:Y:S02]  /*157b0*/  LDC R29, c[0x0][0x3d8] ;  /* 0x0000f600ff1d7b82 */ /* 0x001e240000000800 */
[----:B0-----:R-:W-:Y:S02]  /*157c0*/  IMAD R29, R29, 0x102, RZ ;  /* 0x000001021d1d7824 */ /* 0x001fe400078e02ff */
[----:B----4-:R-:W-:-:S04]  /*157d0*/  IMAD R17, R7, 0x101, RZ ;  /* 0x0000010107117824 */ /* 0x010fc800078e02ff */
[----:B------:R-:W0:Y:S01]  /*157e0*/  LDC R7, c[0x0][0x3d8] ;  /* 0x0000f600ff077b82 */ /* 0x000e220000000800 */
[----:B-1----:R-:W-:-:S05]  /*157f0*/  IADD3 R3, P5, PT, R17, R6, RZ ;  /* 0x0000000611037210 */ /* 0x002fca0007fbe0ff */
[----:B------:R1:W-:Y:S02]  /*15800*/  STL [R1+0x2170], R3 ;  /* 0x0021700301007387 */ /* 0x0003e40000100800 */
[----:B-1----:R-:W1:Y:S02]  /*15810*/  LDC R3, c[0x0][0x3d8] ;  /* 0x0000f600ff037b82 */ /* 0x002e640000000800 */
[----:B0-----:R1:W-:Y:S02]  /*15820*/  STL [R1+0x29a4], R7 ;  /* 0x0029a40701007387 */ /* 0x0013e40000100800 */
[----:B-1----:R-:W-:-:S04]  /*15830*/  IMAD.SHL.U32 R7, R3, 0x100, RZ ;  /* 0x0000010003077824 */ /* 0x002fc800078e00ff */
[----:B------:R-:W0:Y:S01]  /*15840*/  LDC R3, c[0x0][0x3d8] ;  /* 0x0000f600ff037b82 */ /* 0x000e220000000800 */
[-C--:B------:R-:W-:Y:S02]  /*15850*/  LEA.HI.X.SX32 R7, R7, R19.reuse, 0x1, P6 ;  /* 0x0000001307077211 */ /* 0x080fe400030f0eff */
[----:B------:R-:W-:-:S03]  /*15860*/  LEA.HI.X.SX32 R17, R17, R19, 0x1, P5 ;  /* 0x0000001311117211 */ /* 0x000fc600028f0eff */
[----:B------:R1:W-:Y:S02]  /*15870*/  STL [R1+0x2164], R7 ;  /* 0x0021640701007387 */ /* 0x0003e40000100800 */
[----:B-1----:R-:W-:Y:S01]  /*15880*/  IADD3 R7, P6, PT, R29, R6, RZ ;  /* 0x000000061d077210 */ /* 0x002fe20007fde0ff */
[----:B0-----:R-:W-:-:S04]  /*15890*/  IMAD R3, R3, 0x104, RZ ;  /* 0x0000010403037824 */ /* 0x001fc800078e02ff */
[----:B------:R2:W-:Y:S01]  /*158a0*/  STL [R1+0x2178], R7 ;  /* 0x0021780701007387 */ /* 0x0005e20000100800 */
[----:B------:R-:W-:-:S03]  /*158b0*/  LEA.HI.X.SX32 R29, R29, R19, 0x1, P6 ;  /* 0x000000131d1d7211 */ /* 0x000fc600030f0eff */
[----:B------:R0:W-:Y:S01]  /*158c0*/  STL [R1+0x216c], R17 ;  /* 0x00216c1101007387 */ /* 0x0001e20000100800 */
[-C--:B--2---:R-:W-:Y:S02]  /*158d0*/  IADD3 R7, P5, PT, R12, R6.reuse, RZ ;  /* 0x000000060c077210 */ /* 0x084fe40007fbe0ff */
[----:B0-----:R-:W-:-:S03]  /*158e0*/  IADD3 R17, P6, PT, R3, R6, RZ ;  /* 0x0000000603117210 */ /* 0x001fc60007fde0ff */
[----:B------:R0:W-:Y:S04]  /*158f0*/  STL [R1+0x2180], R7 ;  /* 0x0021800701007387 */ /* 0x0001e80000100800 */
[----:B------:R-:W-:Y:S04]  /*15900*/  STL [R1+0x2174], R29 ;  /* 0x0021741d01007387 */ /* 0x000fe80000100800 */
[----:B------:R1:W-:Y:S01]  /*15910*/  STL [R1+0x2188], R17 ;  /* 0x0021881101007387 */ /* 0x0003e20000100800 */
[-C--:B0-----:R-:W-:Y:S02]  /*15920*/  LEA.HI.X.SX32 R7, R12, R19.reuse, 0x1, P5 ;  /* 0x000000130c077211 */ /* 0x081fe400028f0eff */
[----:B------:R-:W0:Y:S08]  /*15930*/  LDC R12, c[0x0][0x3d8] ;  /* 0x0000f600ff0c7b82 */ /* 0x000e300000000800 */
[----:B-1----:R-:W1:Y:S01]  /*15940*/  LDC R17, c[0x0][0x3d8] ;  /* 0x0000f600ff117b82 */ /* 0x002e620000000800 */
[----:B------:R2:W-:Y:S01]  /*15950*/  STL [R1+0x217c], R7 ;  /* 0x00217c0701007387 */ /* 0x0005e20000100800 */
[----:B------:R-:W-:-:S06]  /*15960*/  LEA.HI.X.SX32 R3, R3, R19, 0x1, P6 ;  /* 0x0000001303037211 */ /* 0x000fcc00030f0eff */
[----:B------:R-:W4:Y:S01]  /*15970*/  LDC R29, c[0x0][0x3d8] ;  /* 0x0000f600ff1d7b82 */ /* 0x000f220000000800 */
[----:B--2---:R-:W-:Y:S01]  /*15980*/  IADD3 R7, P5, PT, R18, R6, RZ ;  /* 0x0000000612077210 */ /* 0x004fe20007fbe0ff */
[----:B0-----:R-:W-:-:S04]  /*15990*/  IMAD R12, R12, 0x16d, RZ ;  /* 0x0000016d0c0c7824 */ /* 0x001fc800078e02ff */
[----:B------:R0:W-:Y:S01]  /*159a0*/  STL [R1+0x2190], R7 ;  /* 0x0021900701007387 */ /* 0x0001e20000100800 */
[----:B-1----:R-:W-:-:S03]  /*159b0*/  IMAD R17, R17, 0x106, RZ ;  /* 0x0000010611117824 */ /* 0x002fc600078e02ff */
[----:B------:R1:W-:Y:S01]  /*159c0*/  STL [R1+0x29a0], R12 ;  /* 0x0029a00c01007387 */ /* 0x0003e20000100800 */
[----:B0-----:R-:W-:-:S03]  /*159d0*/  LEA.HI.X.SX32 R7, R18, R19, 0x1, P5 ;  /* 0x0000001312077211 */ /* 0x001fc600028f0eff */
[----:B------:R0:W-:Y:S01]  /*159e0*/  STL [R1+0x2184], R3 ;  /* 0x0021840301007387 */ /* 0x0001e20000100800 */
[----:B-----5:R-:W-:Y:S01]  /*159f0*/  IMAD R20, R20, 0x165, RZ ;  /* 0x0000016514147824 */ /* 0x020fe200078e02ff */
[----:B------:R-:W2:Y:S01]  /*15a00*/  LDC R18, c[0x0][0x3d8] ;  /* 0x0000f600ff127b82 */ /* 0x000ea20000000800 */
[----:B-1----:R-:W-:-:S07]  /*15a10*/  IADD3 R12, P6, PT, R17, R6, RZ ;  /* 0x00000006110c7210 */ /* 0x002fce0007fde0ff */
[----:B0-----:R-:W0:Y:S01]  /*15a20*/  LDC R3, c[0x0][0x3d8] ;  /* 0x0000f600ff037b82 */ /* 0x001e220000000800 */
[----:B------:R-:W-:Y:S04]  /*15a30*/  STL [R1+0x2198], R12 ;  /* 0x0021980c01007387 */ /* 0x000fe80000100800 */
[----:B------:R1:W-:Y:S03]  /*15a40*/  STL [R1+0x218c], R7 ;  /* 0x00218c0701007387 */ /* 0x0003e60000100800 */
[----:B-1----:R-:W1:Y:S01]  /*15a50*/  LDC R7, c[0x0][0x3d8] ;  /* 0x0000f600ff077b82 */ /* 0x002e620000000800 */
[----:B----4-:R-:W-:-:S05]  /*15a60*/  IMAD R29, R29, 0x107, RZ ;  /* 0x000001071d1d7824 */ /* 0x010fca00078e02ff */
[----:B------:R-:W-:Y:S01]  /*15a70*/  IADD3 R12, P5, PT, R29, R6, RZ ;  /* 0x000000061d0c7210 */ /* 0x000fe20007fbe0ff */
[----:B0-----:R-:W-:-:S04]  /*15a80*/  IMAD R3, R3, 0x108, RZ ;  /* 0x0000010803037824 */ /* 0x001fc800078e02ff */
[----:B------:R1:W-:Y:S01]  /*15a90*/  STL [R1+0x21a0], R12 ;  /* 0x0021a00c01007387 */ /* 0x0003e20000100800 */
[-C--:B------:R-:W-:Y:S01]  /*15aa0*/  LEA.HI.X.SX32 R29, R29, R19.reuse, 0x1, P5 ;  /* 0x000000131d1d7211 */ /* 0x080fe200028f0eff */
[----:B-1----:R-:W-:Y:S01]  /*15ab0*/  IMAD R12, R7, 0x109, RZ ;  /* 0x00000109070c7824 */ /* 0x002fe200078e02ff */
[----:B------:R-:W-:Y:S02]  /*15ac0*/  LEA.HI.X.SX32 R7, R17, R19, 0x1, P6 ;  /* 0x0000001311077211 */ /* 0x000fe400030f0eff */
[----:B------:R-:W-:-:S03]  /*15ad0*/  IADD3 R17, P6, PT, R3, R6, RZ ;  /* 0x0000000603117210 */ /* 0x000fc60007fde0ff */
[----:B------:R0:W-:Y:S04]  /*15ae0*/  STL [R1+0x2194], R7 ;  /* 0x0021940701007387 */ /* 0x0001e80000100800 */
[----:B------:R-:W-:Y:S04]  /*15af0*/  STL [R1+0x21a8], R17 ;  /* 0x0021a81101007387 */ /* 0x000fe80000100800 */
[----:B------:R1:W-:Y:S01]  /*15b00*/  STL [R1+0x219c], R29 ;  /* 0x00219c1d01007387 */ /* 0x0003e20000100800 */
[----:B0-----:R-:W0:Y:S01]  /*15b10*/  LDC R7, c[0x0][0x3d8] ;  /* 0x0000f600ff077b82 */ /* 0x001e220000000800 */
[----:B-1----:R-:W-:-:S07]  /*15b20*/  IADD3 R29, P5, PT, R12, R6, RZ ;  /* 0x000000060c1d7210 */ /* 0x002fce0007fbe0ff */
[----:B------:R-:W1:Y:S01]  /*15b30*/  LDC R17, c[0x0][0x3d8] ;  /* 0x0000f600ff117b82 */ /* 0x000e620000000800 */
[----:B------:R4:W-:Y:S04]  /*15b40*/  STL [R1+0x21b0], R29 ;  /* 0x0021b01d01007387 */ /* 0x0009e80000100800 */
[----:B----4-:R-:W4:Y:S01]  /*15b50*/  LDL.LU R29, [R1+0x29b0] ;  /* 0x0029b000011d7983 */ /* 0x010f220000300800 */
[----:B------:R-:W-:Y:S01]  /*15b60*/  LEA.HI.X.SX32 R3, R3, R19, 0x1, P6 ;  /* 0x0000001303037211 */ /* 0x000fe200030f0eff */
[----:B0-----:R-:W-:-:S04]  /*15b70*/  IMAD R7, R7, 0x10a, RZ ;  /* 0x0000010a07077824 */ /* 0x001fc800078e02ff */
[----:B------:R0:W-:Y:S01]  /*15b80*/  STL [R1+0x21a4], R3 ;  /* 0x0021a40301007387 */ /* 0x0001e20000100800 */
[----:B------:R-:W-:Y:S01]  /*15b90*/  LEA.HI.X.SX32 R12, R12, R19, 0x1, P5 ;  /* 0x000000130c0c7211 */ /* 0x000fe200028f0eff */
[----:B-1----:R-:W-:Y:S01]  /*15ba0*/  IMAD R17, R17, 0x10b, RZ ;  /* 0x0000010b11117824 */ /* 0x002fe200078e02ff */
[----:B0-----:R-:W-:-:S05]  /*15bb0*/  IADD3 R3, P6, PT, R7, R6, RZ ;  /* 0x0000000607037210 */ /* 0x001fca0007fde0ff */
[----:B------:R0:W-:Y:S01]  /*15bc0*/  STL [R1+0x21b8], R3 ;  /* 0x0021b80301007387 */ /* 0x0001e20000100800 */
[----:B------:R-:W-:-:S03]  /*15bd0*/  LEA.HI.X.SX32 R7, R7, R19, 0x1, P6 ;  /* 0x0000001307077211 */ /* 0x000fc600030f0eff */
[----:B------:R1:W-:Y:S01]  /*15be0*/  STL [R1+0x21ac], R12 ;  /* 0x0021ac0c01007387 */ /* 0x0003e20000100800 */
[----:B0-----:R-:W0:Y:S01]  /*15bf0*/  LDC R3, c[0x0][0x3d8] ;  /* 0x0000f600ff037b82 */ /* 0x001e220000000800 */
[----:B-1----:R-:W-:-:S05]  /*15c00*/  IADD3 R12, P5, PT, R17, R6, RZ ;  /* 0x00000006110c7210 */ /* 0x002fca0007fbe0ff */
[----:B------:R-:W-:Y:S04]  /*15c10*/  STL [R1+0x21c0], R12 ;  /* 0x0021c00c01007387 */ /* 0x000fe80000100800 */
[----:B------:R1:W-:Y:S02]  /*15c20*/  STL [R1+0x21b4], R7 ;  /* 0x0021b40701007387 */ /* 0x0003e40000100800 */
[----:B-1----:R-:W1:Y:S01]  /*15c30*/  LDC R7, c[0x0][0x3d8] ;  /* 0x0000f600ff077b82 */ /* 0x002e620000000800 */
[----:B0-----:R-:W-:Y:S01]  /*15c40*/  IMAD R3, R3, 0x10d, RZ ;  /* 0x0000010d03037824 */ /* 0x001fe200078e02ff */
[----:B----4-:R-:W-:-:S05]  /*15c50*/  IADD3 R12, P6, PT, R29, R6, RZ ;  /* 0x000000061d0c7210 */ /* 0x010fca0007fde0ff */
[----:B------:R0:W-:Y:S02]  /*15c60*/  STL [R1+0x21c8], R12 ;  /* 0x0021c80c01007387 */ /* 0x0001e40000100800 */
[----:B0-----:R-:W-:Y:S02]  /*15c70*/  LEA.HI.X.SX32 R12, R17, R19, 0x1, P5 ;  /* 0x00000013110c7211 */ /* 0x001fe400028f0eff */
[----:B------:R-:W0:Y:S03]  /*15c80*/  LDC R17, c[0x0][0x3d8] ;  /* 0x0000f600ff117b82 */ /* 0x000e260000000800 */
[----:B------:R4:W-:Y:S02]  /*15c90*/  STL [R1+0x21bc], R12 ;  /* 0x0021bc0c01007387 */ /* 0x0009e40000100800 */
[----:B----4-:R-:W-:-:S05]  /*15ca0*/  IADD3 R12, P5, PT, R3, R6, RZ ;  /* 0x00000006030c7210 */ /* 0x010fca0007fbe0ff */
[----:B------:R1:W-:Y:S01]  /*15cb0*/  STL [R1+0x21d0], R12 ;  /* 0x0021d00c01007387 */ /* 0x0003e20000100800 */
[-C--:B------:R-:W-:Y:S02]  /*15cc0*/  LEA.HI.X.SX32 R29, R29, R19.reuse, 0x1, P6 ;  /* 0x000000131d1d7211 */ /* 0x080fe400030f0eff */
[----:B------:R-:W-:Y:S01]  /*15cd0*/  LEA.HI.X.SX32 R3, R3, R19, 0x1, P5 ;  /* 0x0000001303037211 */ /* 0x000fe200028f0eff */
[----:B-1----:R-:W-:Y:S02]  /*15ce0*/  IMAD R12, R7, 0x10e, RZ ;  /* 0x0000010e070c7824 */ /* 0x002fe400078e02ff */
[----:B0-----:R-:W-:-:S03]  /*15cf0*/  IMAD R17, R17, 0x10f, RZ ;  /* 0x0000010f11117824 */ /* 0x001fc600078e02ff */
[-C--:B------:R-:W-:Y:S01]  /*15d00*/  IADD3 R7, P6, PT, R12, R6.reuse, RZ ;  /* 0x000000060c077210 */ /* 0x080fe20007fde0ff */
        /* <DEDUP_REMOVED lines=8> */
[----:B0-----:R-:W-:-:S05]  /*15d90*/  IMAD R29, R29, 0x172, RZ ;  /* 0x000001721d1d7824 */ /* 0x001fca00078e02ff */
[----:B------:R0:W-:Y:S01]  /*15da0*/  STL [R1+0x2998], R29 ;  /* 0x0029981d01007387 */ /* 0x0001e20000100800 */
[----:B-1----:R-:W-:Y:S01]  /*15db0*/  IMAD R7, R7, 0x110, RZ ;  /* 0x0000011007077824 */ /* 0x002fe200078e02ff */
[-C--:B0-----:R-:W-:Y:S02]  /*15dc0*/  LEA.HI.X.SX32 R29, R12, R19.reuse, 0x1, P6 ;  /* 0x000000130c1d7211 */ /* 0x081fe400030f0eff */
[----:B------:R-:W-:-:S03]  /*15dd0*/  LEA.HI.X.SX32 R17, R17, R19, 0x1, P5 ;  /* 0x0000001311117211 */ /* 0x000fc600028f0eff */
[----:B------:R0:W-:Y:S02]  /*15de0*/  STL [R1+0x21d4], R29 ;  /* 0x0021d41d01007387 */ /* 0x0001e40000100800 */
[----:B0-----:R-:W-:-:S05]  /*15df0*/  IADD3 R29, P6, PT, R7, R6, RZ ;  /* 0x00000006071d7210 */ /* 0x001fca0007fde0ff */
[----:B------:R0:W-:Y:S04]  /*15e00*/  STL [R1+0x21e8], R29 ;  /* 0x0021e81d01007387 */ /* 0x0001e80000100800 */
[----:B------:R1:W-:Y:S01]  /*15e10*/  STL [R1+0x21dc], R17 ;  /* 0x0021dc1101007387 */ /* 0x0003e20000100800 */
[----:B0-----:R-:W0:Y:S01]  /*15e20*/  LDC R29, c[0x0][0x3d8] ;  /* 0x0000f600ff1d7b82 */ /* 0x001e220000000800 */
[----:B----4-:R-:W-:-:S07]  /*15e30*/  IMAD R12, R3, 0x111, RZ ;  /* 0x00000111030c7824 */ /* 0x010fce00078e02ff */
[----:B------:R-:W4:Y:S01]  /*15e40*/  LDC R3, c[0x0][0x3d8] ;  /* 0x0000f600ff037b82 */ /* 0x000f220000000800 */
[----:B-1----:R-:W-:-:S05]  /*15e50*/  IADD3 R17, P5, PT, R12, R6, RZ ;  /* 0x000000060c117210 */ /* 0x002fca0007fbe0ff */
[----:B------:R1:W-:Y:S04]  /*15e60*/  STL [R1+0x21f0], R17 ;  /* 0x0021f01101007387 */ /* 0x0003e80000100800 */
[----:B-1----:R-:W5:Y:S04]  /*15e70*/  LDL.LU R17, [R1+0x29a8] ;  /* 0x0029a80001117983 */ /* 0x002f680000300800 */
[----:B----4-:R1:W-:Y:S02]  /*15e80*/  STL [R1+0x299c], R3 ;  /* 0x00299c0301007387 */ /* 0x0103e40000100800 */
[----:B-1----:R-:W-:-:S02]  /*15e90*/  LEA.HI.X.SX32 R3, R7, R19, 0x1, P6 ;  /* 0x0000001307037211 */ /* 0x002fc400030f0eff */
[----:B------:R-:W1:Y:S01]  /*15ea0*/  LDC R7, c[0x0][0x3d8] ;  /* 0x0000f600ff077b82 */ /* 0x000e620000000800 */
[----:B0-----:R-:W-:Y:S02]  /*15eb0*/  IMAD R29, R29, 0x113, RZ ;  /* 0x000001131d1d7824 */ /* 0x001fe400078e02ff */
[----:B------:R5:W-:Y:S01]  /*15ec0*/  STL [R1+0x21e4], R3 ;  /* 0x0021e40301007387 */ /* 0x000be20000100800 */
[----:B------:R-:W-:Y:S02]  /*15ed0*/  LEA.HI.X.SX32 R12, R12, R19, 0x1, P5 ;  /* 0x000000130c0c7211 */ /* 0x000fe400028f0eff */
[----:B-----5:R-:W-:-:S05]  /*15ee0*/  IADD3 R3, P6, PT, R17, R6, RZ ;  /* 0x0000000611037210 */ /* 0x020fca0007fde0ff */
[----:B------:R0:W-:Y:S04]  /*15ef0*/  STL [R1+0x21f8], R3 ;  /* 0x0021f80301007387 */ /* 0x0001e80000100800 */
[----:B------:R1:W-:Y:S01]  /*15f00*/  STL [R1+0x21ec], R12 ;  /* 0x0021ec0c01007387 */ /* 0x0003e20000100800 */
[----:B0-----:R-:W-:Y:S01]  /*15f10*/  IADD3 R3, P5, PT, R29, R6, RZ ;  /* 0x000000061d037210 */ /* 0x001fe20007fbe0ff */
[----:B-1----:R-:W-:Y:S01]  /*15f20*/  IMAD R12, R7, 0x114, RZ ;  /* 0x00000114070c7824 */ /* 0x002fe200078e02ff */
[----:B------:R-:W-:-:S03]  /*15f30*/  LEA.HI.X.SX32 R7, R17, R19, 0x1, P6 ;  /* 0x0000001311077211 */ /* 0x000fc600030f0eff */
[----:B------:R0:W-:Y:S01]  /*15f40*/  STL [R1+0x2200], R3 ;  /* 0x0022000301007387 */ /* 0x0001e20000100800 */
[----:B--2---:R-:W-:Y:S01]  /*15f50*/  IMAD R18, R18, 0x16e, RZ ;  /* 0x0000016e12127824 */ /* 0x004fe200078e02ff */
[----:B------:R-:W1:Y:S02]  /*15f60*/  LDC R17, c[0x0][0x3d8] ;  /* 0x0000f600ff117b82 */ /* 0x000e640000000800 */
[----:B------:R2:W-:Y:S01]  /*15f70*/  STL [R1+0x21f4], R7 ;  /* 0x0021f40701007387 */ /* 0x0005e20000100800 */
[----:B0-----:R-:W-:-:S05]  /*15f80*/  IADD3 R3, P6, PT, R12, R6, RZ ;  /* 0x000000060c037210 */ /* 0x001fca0007fde0ff */
[----:B--2---:R-:W0:Y:S01]  /*15f90*/  LDC R7, c[0x0][0x3d8] ;  /* 0x0000f600ff077b82 */ /* 0x004e220000000800 */
[----:B------:R2:W-:Y:S02]  /*15fa0*/  STL [R1+0x2208], R3 ;  /* 0x0022080301007387 */ /* 0x0005e40000100800 */
[----:B--2---:R-:W-:-:S05]  /*15fb0*/  LEA.HI.X.SX32 R3, R29, R19, 0x1, P5 ;  /* 0x000000131d037211 */ /* 0x004fca00028f0eff */
[----:B------:R-:W2:Y:S01]  /*15fc0*/  LDC R29, c[0x0][0x3d8] ;  /* 0x0000f600ff1d7b82 */ /* 0x000ea20000000800 */
[----:B------:R4:W-:Y:S02]  /*15fd0*/  STL [R1+0x21fc], R3 ;  /* 0x0021fc0301007387 */ /* 0x0009e40000100800 */
[----:B----4-:R-:W-:-:S05]  /*15fe0*/  IADD3 R3, P5, PT, R28, R6, RZ ;  /* 0x000000061c037210 */ /* 0x010fca0007fbe0ff */
[----:B------:R4:W-:Y:S01]  /*15ff0*/  STL [R1+0x2210], R3 ;  /* 0x0022100301007387 */ /* 0x0009e20000100800 */
[----:B0-----:R-:W-:Y:S01]  /*16000*/  IMAD R7, R7, 0x116, RZ ;  /* 0x0000011607077824 */ /* 0x001fe200078e02ff */
[----:B----4-:R-:W-:-:S05]  /*16010*/  LEA.HI.X.SX32 R3, R12, R19, 0x1, P6 ;  /* 0x000000130c037211 */ /* 0x010fca00030f0eff */
[----:B------:R0:W-:Y:S01]  /*16020*/  STL [R1+0x2204], R3 ;  /* 0x0022040301007387 */ /* 0x0001e20000100800 */
[----:B------:R-:W-:Y:S02]  /*16030*/  IADD3 R12, P6, PT, R7, R6, RZ ;  /* 0x00000006070c7210 */ /* 0x000fe40007fde0ff */
[----:B0-----:R-:W-:Y:S02]  /*16040*/  LEA.HI.X.SX32 R3, R28, R19, 0x1, P5 ;  /* 0x000000131c037211 */ /* 0x001fe400028f0eff */
[----:B------:R-:W0:Y:S01]  /*16050*/  LDC R28, c[0x0][0x3d8] ;  /* 0x0000f600ff1c7b82 */ /* 0x000e220000000800 */
[----:B------:R4:W-:Y:S01]  /*16060*/  STL [R1+0x2218], R12 ;  /* 0x0022180c01007387 */ /* 0x0009e20000100800 */
[----:B--2---:R-:W-:-:S03]  /*16070*/  IMAD R29, R29, 0x117, RZ ;  /* 0x000001171d1d7824 */ /* 0x004fc600078e02ff */
[----:B------:R2:W-:Y:S03]  /*16080*/  STL [R1+0x220c], R3 ;  /* 0x00220c0301007387 */ /* 0x0005e60000100800 */
[----:B----4-:R-:W4:Y:S01]  /*16090*/  LDC R12, c[0x0][0x3d8] ;  /* 0x0000f600ff0c7b82 */ /* 0x010f220000000800 */
[----:B--2---:R-:W-:-:S05]  /*160a0*/  IADD3 R3, P5, PT, R29, R6, RZ ;  /* 0x000000061d037210 */ /* 0x004fca0007fbe0ff */
[----:B------:R2:W-:Y:S01]  /*160b0*/  STL [R1+0x2220], R3 ;  /* 0x0022200301007387 */ /* 0x0005e20000100800 */
[----:B0-----:R-:W-:Y:S01]  /*160c0*/  IMAD R28, R28, 0x176, RZ ;  /* 0x000001761c1c7824 */ /* 0x001fe200078e02ff */
[----:B--2---:R-:W0:Y:S04]  /*160d0*/  LDC R3, c[0x0][0x3d8] ;  /* 0x0000f600ff037b82 */ /* 0x004e280000000800 */
[----:B------:R2:W-:Y:S02]  /*160e0*/  STL [R1+0x2994], R28 ;  /* 0x0029941c01007387 */ /* 0x0005e40000100800 */
[----:B--2---:R-:W-:Y:S02]  /*160f0*/  LEA.HI.X.SX32 R28, R7, R19, 0x1, P6 ;  /* 0x00000013071c7211 */ /* 0x004fe400030f0eff */
[----:B------:R-:W2:Y:S01]  /*16100*/  LDC R7, c[0x0][0x3d8] ;  /* 0x0000f600ff077b82 */ /* 0x000ea20000000800 */
[----:B----4-:R-:W-:-:S02]  /*16110*/  IMAD R12, R12, 0x118, RZ ;  /* 0x000001180c0c7824 */ /* 0x010fc400078e02ff */
[----:B------:R4:W-:Y:S03]  /*16120*/  STL [R1+0x2214], R28 ;  /* 0x0022141c01007387 */ /* 0x0009e60000100800 */
[----:B----4-:R-:W-:Y:S01]  /*16130*/  IADD3 R28, P6, PT, R12, R6, RZ ;  /* 0x000000060c1c7210 */ /* 0x010fe20007fde0ff */
[----:B0-----:R-:W-:-:S04]  /*16140*/  IMAD R3, R3, 0x119, RZ ;  /* 0x0000011903037824 */ /* 0x001fc800078e02ff */
[----:B------:R0:W-:Y:S02]  /*16150*/  STL [R1+0x2228], R28 ;  /* 0x0022281c01007387 */ /* 0x0001e40000100800 */
[-C--:B0-----:R-:W-:Y:S02]  /*16160*/  LEA.HI.X.SX32 R28, R29, R19.reuse, 0x1, P5 ;  /* 0x000000131d1c7211 */ /* 0x081fe400028f0eff */
[----:B------:R-:W-:Y:S01]  /*16170*/  IADD3 R29, P5, PT, R3, R6, RZ ;  /* 0x00000006031d7210 */ /* 0x000fe20007fbe0ff */
[----:B--2---:R-:W-:Y:S02]  /*16180*/  IMAD R7, R7, 0x11a, RZ ;  /* 0x0000011a07077824 */ /* 0x004fe400078e02ff */
[----:B------:R0:W-:Y:S04]  /*16190*/  STL [R1+0x221c], R28 ;  /* 0x00221c1c01007387 */ /* 0x0001e80000100800 */
[----:B------:R2:W-:Y:S01]  /*161a0*/  STL [R1+0x2230], R29 ;  /* 0x0022301d01007387 */ /* 0x0005e20000100800 */
[----:B0-----:R-:W-:-:S02]  /*161b0*/  LEA.HI.X.SX32 R28, R12, R19, 0x1, P6 ;  /* 0x000000130c1c7211 */ /* 0x001fc400030f0eff */
[----:B------:R-:W0:Y:S03]  /*161c0*/  LDC R12, c[0x0][0x3d8] ;  /* 0x0000f600ff0c7b82 */ /* 0x000e260000000800 */
[----:B------:R4:W-:Y:S01]  /*161d0*/  STL [R1+0x2224], R28 ;  /* 0x0022241c01007387 */ /* 0x0009e20000100800 */
[----:B--2---:R-:W-:-:S04]  /*161e0*/  IMAD R29, R11, 0x11b, RZ ;  /* 0x0000011b0b1d7824 */ /* 0x004fc800078e02ff */
[----:B------:R-:W2:Y:S01]  /*161f0*/  LDC R11, c[0x0][0x3d8] ;  /* 0x0000f600ff0b7b82 */ /* 0x000ea20000000800 */
[----:B----4-:R-:W-:-:S05]  /*16200*/  IADD3 R28, P6, PT, R7, R6, RZ ;  /* 0x00000006071c7210 */ /* 0x010fca0007fde0ff */
[----:B------:R4:W-:Y:S02]  /*16210*/  STL [R1+0x2238], R28 ;  /* 0x0022381c01007387 */ /* 0x0009e40000100800 */
[----:B----4-:R-:W-:Y:S02]  /*16220*/  LEA.HI.X.SX32 R28, R3, R19, 0x1, P5 ;  /* 0x00000013031c7211 */ /* 0x010fe400028f0eff */
[----:B------:R-:W-:-:S03]  /*16230*/  IADD3 R3, P5, PT, R29, R6, RZ ;  /* 0x000000061d037210 */ /* 0x000fc60007fbe0ff */
[----:B------:R4:W-:Y:S01]  /*16240*/  STL [R1+0x222c], R28 ;  /* 0x00222c1c01007387 */ /* 0x0009e20000100800 */
[----:B0-----:R-:W-:-:S03]  /*16250*/  IMAD R12, R12, 0x11c, RZ ;  /* 0x0000011c0c0c7824 */ /* 0x001fc600078e02ff */
[----:B------:R0:W-:Y:S01]  /*16260*/  STL [R1+0x2240], R3 ;  /* 0x0022400301007387 */ /* 0x0001e20000100800 */
[-C--:B----4-:R-:W-:Y:S02]  /*16270*/  LEA.HI.X.SX32 R28, R7, R19.reuse, 0x1, P6 ;  /* 0x00000013071c7211 */ /* 0x090fe400030f0eff */
[----:B------:R-:W4:Y:S03]  /*16280*/  LDC R7, c[0x0][0x3d8] ;  /* 0x0000f600ff077b82 */ /* 0x000f260000000800 */
[----:B------:R5:W-:Y:S01]  /*16290*/  STL [R1+0x2234], R28 ;  /* 0x0022341c01007387 */ /* 0x000be20000100800 */
[C---:B0-----:R-:W-:Y:S02]  /*162a0*/  IADD3 R3, P6, PT, R12.reuse, R6, RZ ;  /* 0x000000060c037210 */ /* 0x041fe40007fde0ff */
[-C--:B-----5:R-:W-:Y:S02]  /*162b0*/  LEA.HI.X.SX32 R28, R29, R19.reuse, 0x1, P5 ;  /* 0x000000131d1c7211 */ /* 0x0a0fe400028f0eff */
[----:B------:R-:W0:Y:S01]  /*162c0*/  LDC R29, c[0x0][0x3d8] ;  /* 0x0000f600ff1d7b82 */ /* 0x000e220000000800 */
[----:B------:R5:W-:Y:S01]  /*162d0*/  STL [R1+0x2248], R3 ;  /* 0x0022480301007387 */ /* 0x000be20000100800 */
[----:B------:R-:W-:-:S03]  /*162e0*/  LEA.HI.X.SX32 R12, R12, R19, 0x1, P6 ;  /* 0x000000130c0c7211 */ /* 0x000fc600030f0eff */
[----:B------:R1:W-:Y:S01]  /*162f0*/  STL [R1+0x223c], R28 ;  /* 0x00223c1c01007387 */ /* 0x0003e20000100800 */
[----:B-----5:R-:W-:Y:S01]  /*16300*/  IADD3 R3, P5, PT, R4, R6, RZ ;  /* 0x0000000604037210 */ /* 0x020fe20007fbe0ff */
[----:B----4-:R-:W-:-:S04]  /*16310*/  IMAD R7, R7, 0x11e, RZ ;  /* 0x0000011e07077824 */ /* 0x010fc800078e02ff */
[----:B------:R-:W-:Y:S04]  /*16320*/  STL [R1+0x2250], R3 ;  /* 0x0022500301007387 */ /* 0x000fe80000100800 */
[----:B------:R4:W-:Y:S01]  /*16330*/  STL [R1+0x2244], R12 ;  /* 0x0022440c01007387 */ /* 0x0009e20000100800 */
[-C--:B-1----:R-:W-:Y:S01]  /*16340*/  IADD3 R28, P6, PT, R7, R6.reuse, RZ ;  /* 0x00000006071c7210 */ /* 0x082fe20007fde0ff */
[----:B0-----:R-:W-:Y:S01]  /*16350*/  IMAD R29, R29, 0x11f, RZ ;  /* 0x0000011f1d1d7824 */ /* 0x001fe200078e02ff */
[----:B----4-:R-:W0:Y:S01]  /*16360*/  LDC R12, c[0x0][0x3d8] ;  /* 0x0000f600ff0c7b82 */ /* 0x010e220000000800 */
[----:B------:R-:W-:Y:S02]  /*16370*/  LEA.HI.X.SX32 R3, R4, R19, 0x1, P5 ;  /* 0x0000001304037211 */ /* 0x000fe400028f0eff */
[----:B------:R1:W-:Y:S04]  /*16380*/  STL [R1+0x2258], R28 ;  /* 0x0022581c01007387 */ /* 0x0003e80000100800 */
[----:B------:R4:W-:Y:S01]  /*16390*/  STL [R1+0x224c], R3 ;  /* 0x00224c0301007387 */ /* 0x0009e20000100800 */
[----:B--2---:R-:W-:Y:S01]  /*163a0*/  IMAD R11, R11, 0x178, RZ ;  /* 0x000001780b0b7824 */ /* 0x004fe200078e02ff */
[----:B------:R-:W2:Y:S01]  /*163b0*/  LDC R4, c[0x0][0x3d8] ;  /* 0x0000f600ff047b82 */ /* 0x000ea20000000800 */
[----:B-1----:R-:W-:-:S07]  /*163c0*/  IADD3 R28, P5, PT, R29, R6, RZ ;  /* 0x000000061d1c7210 */ /* 0x002fce0007fbe0ff */
[----:B----4-:R-:W1:Y:S01]  /*163d0*/  LDC R3, c[0x0][0x3d8] ;  /* 0x0000f600ff037b82 */ /* 0x010e620000000800 */
[----:B------:R4:W-:Y:S02]  /*163e0*/  STL [R1+0x2260], R28 ;  /* 0x0022601c01007387 */ /* 0x0009e40000100800 */
[----:B----4-:R-:W-:-:S05]  /*163f0*/  LEA.HI.X.SX32 R28, R7, R19, 0x1, P6 ;  /* 0x00000013071c7211 */ /* 0x010fca00030f0eff */
[----:B------:R-:W4:Y:S01]  /*16400*/  LDC R7, c[0x0][0x3d8] ;  /* 0x0000f600ff077b82 */ /* 0x000f220000000800 */
[----:B0-----:R-:W-:Y:S01]  /*16410*/  IMAD R12, R12, 0x120, RZ ;  /* 0x000001200c0c7824 */ /* 0x001fe200078e02ff */
[----:B------:R0:W-:Y:S04]  /*16420*/  STL [R1+0x2254], R28 ;  /* 0x0022541c01007387 */ /* 0x0001e80000100800 */
[----:B0-----:R-:W-:Y:S01]  /*16430*/  IADD3 R28, P6, PT, R12, R6, RZ ;  /* 0x000000060c1c7210 */ /* 0x001fe20007fde0ff */
[----:B-1----:R-:W-:-:S04]  /*16440*/  IMAD R3, R3, 0x121, RZ ;  /* 0x0000012103037824 */ /* 0x002fc800078e02ff */
[----:B------:R0:W-:Y:S02]  /*16450*/  STL [R1+0x2268], R28 ;  /* 0x0022681c01007387 */ /* 0x0001e40000100800 */
[-C--:B0-----:R-:W-:Y:S02]  /*16460*/  LEA.HI.X.SX32 R28, R29, R19.reuse, 0x1, P5 ;  /* 0x000000131d1c7211 */ /* 0x081fe400028f0eff */
[----:B------:R-:W-:Y:S01]  /*16470*/  IADD3 R29, P5, PT, R3, R6, RZ ;  /* 0x00000006031d7210 */ /* 0x000fe20007fbe0ff */
[----:B----4-:R-:W-:Y:S02]  /*16480*/  IMAD R7, R7, 0x122, RZ ;  /* 0x0000012207077824 */ /* 0x010fe400078e02ff */
[----:B------:R0:W-:Y:S04]  /*16490*/  STL [R1+0x225c], R28 ;  /* 0x00225c1c01007387 */ /* 0x0001e80000100800 */
[----:B------:R1:W-:Y:S01]  /*164a0*/  STL [R1+0x2270], R29 ;  /* 0x0022701d01007387 */ /* 0x0003e20000100800 */
[----:B0-----:R-:W-:-:S02]  /*164b0*/  LEA.HI.X.SX32 R28, R12, R19, 0x1, P6 ;  /* 0x000000130c1c7211 */ /* 0x001fc400030f0eff */
[----:B------:R-:W0:Y:S03]  /*164c0*/  LDC R12, c[0x0][0x3d8] ;  /* 0x0000f600ff0c7b82 */ /* 0x000e260000000800 */
[----:B------:R4:W-:Y:S01]  /*164d0*/  STL [R1+0x2264], R28 ;  /* 0x0022641c01007387 */ /* 0x0009e20000100800 */
[----:B-1----:R-:W-:Y:S02]  /*164e0*/  IMAD R29, R0, 0x123, RZ ;  /* 0x00000123001d7824 */ /* 0x002fe400078e02ff */
[----:B--2---:R-:W-:Y:S02]  /*164f0*/  IMAD R4, R4, 0x17a, RZ ;  /* 0x0000017a04047824 */ /* 0x004fe400078e02ff */
[----:B------:R-:W1:Y:S01]  /*16500*/  LDC R0, c[0x0][0x3d8] ;  /* 0x0000f600ff007b82 */ /* 0x000e620000000800 */
[----:B----4-:R-:W-:-:S05]  /*16510*/  IADD3 R28, P6, PT, R7, R6, RZ ;  /* 0x00000006071c7210 */ /* 0x010fca0007fde0ff */
[----:B------:R2:W-:Y:S02]  /*16520*/  STL [R1+0x2278], R28 ;  /* 0x0022781c01007387 */ /* 0x0005e40000100800 */
[----:B--2---:R-:W-:Y:S02]  /*16530*/  LEA.HI.X.SX32 R28, R3, R19, 0x1, P5 ;  /* 0x00000013031c7211 */ /* 0x004fe400028f0eff */
[----:B------:R-:W-:-:S03]  /*16540*/  IADD3 R3, P5, PT, R29, R6, RZ ;  /* 0x000000061d037210 */ /* 0x000fc60007fbe0ff */
[----:B------:R2:W-:Y:S01]  /*16550*/  STL [R1+0x226c], R28 ;  /* 0x00226c1c01007387 */ /* 0x0005e20000100800 */
[----:B0-----:R-:W-:-:S03]  /*16560*/  IMAD R12, R12, 0x124, RZ ;  /* 0x000001240c0c7824 */ /* 0x001fc600078e02ff */
[----:B------:R0:W-:Y:S01]  /*16570*/  STL [R1+0x2280], R3 ;  /* 0x0022800301007387 */ /* 0x0001e20000100800 */
[-C--:B--2---:R-:W-:Y:S02]  /*16580*/  LEA.HI.X.SX32 R28, R7, R19.reuse, 0x1, P6 ;  /* 0x00000013071c7211 */ /* 0x084fe400030f0eff */
[----:B------:R-:W2:Y:S03]  /*16590*/  LDC R7, c[0x0][0x3d8] ;  /* 0x0000f600ff077b82 */ /* 0x000ea60000000800 */
[----:B------:R4:W-:Y:S01]  /*165a0*/  STL [R1+0x2274], R28 ;  /* 0x0022741c01007387 */ /* 0x0009e20000100800 */
[C---:B0-----:R-:W-:Y:S02]  /*165b0*/  IADD3 R3, P6, PT, R12.reuse, R6, RZ ;  /* 0x000000060c037210 */ /* 0x041fe40007fde0ff */
[-C--:B----4-:R-:W-:Y:S02]  /*165c0*/  LEA.HI.X.SX32 R28, R29, R19.reuse, 0x1, P5 ;  /* 0x000000131d1c7211 */ /* 0x090fe400028f0eff */
[----:B------:R-:W0:Y:S01]  /*165d0*/  LDC R29, c[0x0][0x3d8] ;  /* 0x0000f600ff1d7b82 */ /* 0x000e220000000800 */
[----:B------:R4:W-:Y:S01]  /*165e0*/  STL [R1+0x2288], R3 ;  /* 0x0022880301007387 */ /* 0x0009e20000100800 */
[----:B------:R-:W-:-:S03]  /*165f0*/  LEA.HI.X.SX32 R12, R12, R19, 0x1, P6 ;  /* 0x000000130c0c7211 */ /* 0x000fc600030f0eff */
[----:B------:R5:W-:Y:S01]  /*16600*/  STL [R1+0x227c], R28 ;  /* 0x00227c1c01007387 */ /* 0x000be20000100800 */
[----:B----4-:R-:W-:Y:S01]  /*16610*/  IADD3 R3, P5, PT, R16, R6, RZ ;  /* 0x0000000610037210 */ /* 0x010fe20007fbe0ff */
[----:B--2---:R-:W-:-:S04]  /*16620*/  IMAD R7, R7, 0x126, RZ ;  /* 0x0000012607077824 */ /* 0x004fc800078e02ff */
[----:B------:R-:W-:Y:S04]  /*16630*/  STL [R1+0x2290], R3 ;  /* 0x0022900301007387 */ /* 0x000fe80000100800 */
[----:B------:R2:W-:Y:S01]  /*16640*/  STL [R1+0x2284], R12 ;  /* 0x0022840c01007387 */ /* 0x0005e20000100800 */
[-C--:B-----5:R-:W-:Y:S01]  /*16650*/  IADD3 R28, P6, PT, R7, R6.reuse, RZ ;  /* 0x00000006071c7210 */ /* 0x0a0fe20007fde0ff */
[----:B0-----:R-:W-:Y:S01]  /*16660*/  IMAD R29, R29, 0x127, RZ ;  /* 0x000001271d1d7824 */ /* 0x001fe200078e02ff */
[----:B--2---:R-:W0:Y:S01]  /*16670*/  LDC R12, c[0x0][0x3d8] ;  /* 0x0000f600ff0c7b82 */ /* 0x004e220000000800 */
[----:B------:R-:W-:Y:S02]  /*16680*/  LEA.HI.X.SX32 R3, R16, R19, 0x1, P5 ;  /* 0x0000001310037211 */ /* 0x000fe400028f0eff */
[----:B------:R2:W-:Y:S04]  /*16690*/  STL [R1+0x2298], R28 ;  /* 0x0022981c01007387 */ /* 0x0005e80000100800 */
[----:B------:R4:W-:Y:S01]  /*166a0*/  STL [R1+0x228c], R3 ;  /* 0x00228c0301007387 */ /* 0x0009e20000100800 */
[----:B-1----:R-:W-:Y:S01]  /*166b0*/  IMAD R0, R0, 0x17c, RZ ;  /* 0x0000017c00007824 */ /* 0x002fe200078e02ff */
[----:B------:R-:W1:Y:S01]  /*166c0*/  LDC R16, c[0x0][0x3d8] ;  /* 0x0000f600ff107b82 */ /* 0x000e620000000800 */
[----:B--2---:R-:W-:-:S07]  /*166d0*/  IADD3 R28, P5, PT, R29, R6, RZ ;  /* 0x000000061d1c7210 */ /* 0x004fce0007fbe0ff */
[----:B----4-:R-:W2:Y:S01]  /*166e0*/  LDC R3, c[0x0][0x3d8] ;  /* 0x0000f600ff037b82 */ /* 0x010ea20000000800 */
[----:B------:R4:W-:Y:S02]  /*166f0*/  STL [R1+0x22a0], R28 ;  /* 0x0022a01c01007387 */ /* 0x0009e40000100800 */
[----:B----4-:R-:W-:-:S05]  /*16700*/  LEA.HI.X.SX32 R28, R7, R19, 0x1, P6 ;  /* 0x00000013071c7211 */ /* 0x010fca00030f0eff */
[----:B------:R-:W4:Y:S01]  /*16710*/  LDC R7, c[0x0][0x3d8] ;  /* 0x0000f600ff077b82 */ /* 0x000f220000000800 */
[----:B0-----:R-:W-:Y:S01]  /*16720*/  IMAD R12, R12, 0x128, RZ ;  /* 0x000001280c0c7824 */ /* 0x001fe200078e02ff */
[----:B------:R0:W-:Y:S04]  /*16730*/  STL [R1+0x2294], R28 ;  /* 0x0022941c01007387 */ /* 0x0001e80000100800 */
[----:B0-----:R-:W-:Y:S01]  /*16740*/  IADD3 R28, P6, PT, R12, R6, RZ ;  /* 0x000000060c1c7210 */ /* 0x001fe20007fde0ff */
[----:B--2---:R-:W-:-:S04]  /*16750*/  IMAD R3, R3, 0x129, RZ ;  /* 0x0000012903037824 */ /* 0x004fc800078e02ff */
        /* <DEDUP_REMOVED lines=9> */
[----:B--2---:R-:W-:Y:S02]  /*167f0*/  IMAD R29, R10, 0x12b, RZ ;  /* 0x0000012b0a1d7824 */ /* 0x004fe400078e02ff */
[----:B-1----:R-:W-:Y:S02]  /*16800*/  IMAD R16, R16, 0x17e, RZ ;  /* 0x0000017e10107824 */ /* 0x002fe400078e02ff */
        /* <DEDUP_REMOVED lines=22> */
[----:B--2---:R-:W2:Y:S01]  /*16970*/  LDC R12, c[0x0][0x3d8] ;  /* 0x0000f600ff0c7b82 */ /* 0x004ea20000000800 */
[----:B------:R-:W-:Y:S01]  /*16980*/  LEA.HI.X.SX32 R3, R27, R19, 0x1, P5 ;  /* 0x000000131b037211 */ /* 0x000fe200028f0eff */
[----:B0-----:R-:W-:Y:S02]  /*16990*/  IMAD R29, R29, 0x12f, RZ ;  /* 0x0000012f1d1d7824 */ /* 0x001fe400078e02ff */
[----:B------:R0:W-:Y:S04]  /*169a0*/  STL [R1+0x22d8], R28 ;  /* 0x0022d81c01007387 */ /* 0x0001e80000100800 */
[----:B------:R4:W-:Y:S01]  /*169b0*/  STL [R1+0x22cc], R3 ;  /* 0x0022cc0301007387 */ /* 0x0009e20000100800 */
[----:B-1----:R-:W-:Y:S01]  /*169c0*/  IMAD R10, R10, 0x180, RZ ;  /* 0x000001800a0a7824 */ /* 0x002fe200078e02ff */
[----:B------:R-:W1:Y:S01]  /*169d0*/  LDC R27, c[0x0][0x3d8] ;  /* 0x0000f600ff1b7b82 */ /* 0x000e620000000800 */
[----:B0-----:R-:W-:-:S07]  /*169e0*/  IADD3 R28, P5, PT, R29, R6, RZ ;  /* 0x000000061d1c7210 */ /* 0x001fce0007fbe0ff */
[----:B----4-:R-:W0:Y:S01]  /*169f0*/  LDC R3, c[0x0][0x3d8] ;  /* 0x0000f600ff037b82 */ /* 0x010e220000000800 */
[----:B------:R4:W-:Y:S02]  /*16a00*/  STL [R1+0x22e0], R28 ;  /* 0x0022e01c01007387 */ /* 0x0009e40000100800 */
[----:B----4-:R-:W-:-:S05]  /*16a10*/  LEA.HI.X.SX32 R28, R7, R19, 0x1, P6 ;  /* 0x00000013071c7211 */ /* 0x010fca00030f0eff */
[----:B------:R-:W4:Y:S01]  /*16a20*/  LDC R7, c[0x0][0x3d8] ;  /* 0x0000f600ff077b82 */ /* 0x000f220000000800 */
[----:B--2---:R-:W-:Y:S01]  /*16a30*/  IMAD R12, R12, 0x130, RZ ;  /* 0x000001300c0c7824 */ /* 0x004fe200078e02ff */
[----:B------:R2:W-:Y:S04]  /*16a40*/  STL [R1+0x22d4], R28 ;  /* 0x0022d41c01007387 */ /* 0x0005e80000100800 */
[----:B--2---:R-:W-:Y:S01]  /*16a50*/  IADD3 R28, P6, PT, R12, R6, RZ ;  /* 0x000000060c1c7210 */ /* 0x004fe20007fde0ff */
[----:B0-----:R-:W-:-:S04]  /*16a60*/  IMAD R3, R3, 0x131, RZ ;  /* 0x0000013103037824 */ /* 0x001fc800078e02ff */
[----:B------:R0:W-:Y:S02]  /*16a70*/  STL [R1+0x22e8], R28 ;  /* 0x0022e81c01007387 */ /* 0x0001e40000100800 */
[----:B0-----:R-:W-:Y:S02]  /*16a80*/  LEA.HI.X.SX32 R28, R29, R19, 0x1, P5 ;  /* 0x000000131d1c7211 */ /* 0x001fe400028f0eff */
[----:B------:R-:W-:-:S03]  /*16a90*/  IADD3 R29, P5, PT, R3, R6, RZ ;  /* 0x00000006031d7210 */ /* 0x000fc60007fbe0ff */
[----:B------:R0:W-:Y:S01]  /*16aa0*/  STL [R1+0x22dc], R28 ;  /* 0x0022dc1c01007387 */ /* 0x0001e20000100800 */
[----:B----4-:R-:W-:-:S03]  /*16ab0*/  IMAD R7, R7, 0x132, RZ ;  /* 0x0000013207077824 */ /* 0x010fc600078e02ff */
[----:B------:R2:W-:Y:S01]  /*16ac0*/  STL [R1+0x22f0], R29 ;  /* 0x0022f01d01007387 */ /* 0x0005e20000100800 */
[----:B0-----:R-:W-:Y:S02]  /*16ad0*/  LEA.HI.X.SX32 R28, R12, R19, 0x1, P6 ;  /* 0x000000130c1c7211 */ /* 0x001fe400030f0eff */
        /* <DEDUP_REMOVED lines=84> */
[----:B------:R4:W-:Y:S01]  /*17020*/  STL [R1+0x2360], R28 ;  /* 0x0023601c01007387 */ /* 0x0009e20000100800 */
[----:B--2---:R-:W-:Y:S01]  /*17030*/  IMAD R12, R12, 0x140, RZ ;  /* 0x000001400c0c7824 */ /* 0x004fe200078e02ff */
[----:B----4-:R-:W-:-:S05]  /*17040*/  LEA.HI.X.SX32 R28, R7, R19, 0x1, P6 ;  /* 0x00000013071c7211 */ /* 0x010fca00030f0eff */
[----:B------:R-:W2:Y:S01]  /*17050*/  LDC R7, c[0x0][0x3d8] ;  /* 0x0000f600ff077b82 */ /* 0x000ea20000000800 */
[----:B------:R4:W-:Y:S02]  /*17060*/  STL [R1+0x2354], R28 ;  /* 0x0023541c01007387 */ /* 0x0009e40000100800 */
[----:B----4-:R-:W-:Y:S01]  /*17070*/  IADD3 R28, P6, PT, R12, R6, RZ ;  /* 0x000000060c1c7210 */ /* 0x010fe20007fde0ff */
[----:B0-----:R-:W-:-:S04]  /*17080*/  IMAD R3, R3, 0x141, RZ ;  /* 0x0000014103037824 */ /* 0x001fc800078e02ff */
[----:B------:R0:W-:Y:S02]  /*17090*/  STL [R1+0x2368], R28 ;  /* 0x0023681c01007387 */ /* 0x0001e40000100800 */
[----:B0-----:R-:W-:Y:S02]  /*170a0*/  LEA.HI.X.SX32 R28, R29, R19, 0x1, P5 ;  /* 0x000000131d1c7211 */ /* 0x001fe400028f0eff */
[----:B------:R-:W-:-:S03]  /*170b0*/  IADD3 R29, P5, PT, R3, R6, RZ ;  /* 0x00000006031d7210 */ /* 0x000fc60007fbe0ff */
[----:B------:R0:W-:Y:S01]  /*170c0*/  STL [R1+0x235c], R28 ;  /* 0x00235c1c01007387 */ /* 0x0001e20000100800 */
[----:B--2---:R-:W-:Y:S01]  /*170d0*/  IMAD R7, R7, 0x142, RZ ;  /* 0x0000014207077824 */ /* 0x004fe200078e02ff */
[----:B0-----:R-:W-:Y:S02]  /*170e0*/  LEA.HI.X.SX32 R28, R12, R19, 0x1, P6 ;  /* 0x000000130c1c7211 */ /* 0x001fe400030f0eff */
[----:B------:R-:W0:Y:S01]  /*170f0*/  LDC R12, c[0x0][0x3d8] ;  /* 0x0000f600ff0c7b82 */ /* 0x000e220000000800 */
[----:B------:R-:W-:Y:S04]  /*17100*/  STL [R1+0x2370], R29 ;  /* 0x0023701d01007387 */ /* 0x000fe80000100800 */
[----:B------:R2:W-:Y:S02]  /*17110*/  STL [R1+0x2364], R28 ;  /* 0x0023641c01007387 */ /* 0x0005e40000100800 */
[----:B--2---:R-:W-:Y:S01]  /*17120*/  IADD3 R28, P6, PT, R7, R6, RZ ;  /* 0x00000006071c7210 */ /* 0x004fe20007fde0ff */
[----:B---3--:R-:W-:-:S02]  /*17130*/  IMAD R29, R9, 0x143, RZ ;  /* 0x00000143091d7824 */ /* 0x008fc400078e02ff */
[----:B-1----:R-:W-:Y:S01]  /*17140*/  IMAD R25, R25, 0x18a, RZ ;  /* 0x0000018a19197824 */ /* 0x002fe200078e02ff */
[----:B------:R-:W1:Y:S01]  /*17150*/  LDC R9, c[0x0][0x3d8] ;  /* 0x0000f600ff097b82 */ /* 0x000e620000000800 */
        /* <DEDUP_REMOVED lines=10> */
[-C--:B---3--:R-:W-:Y:S02]  /*17200*/  LEA.HI.X.SX32 R28, R29, R19.reuse, 0x1, P5 ;  /* 0x000000131d1c7211 */ /* 0x088fe400028f0eff */
[----:B------:R-:W0:Y:S01]  /*17210*/  LDC R29, c[0x0][0x3d8] ;  /* 0x0000f600ff1d7b82 */ /* 0x000e220000000800 */
[----:B------:R3:W-:Y:S01]  /*17220*/  STL [R1+0x2388], R3 ;  /* 0x0023880301007387 */ /* 0x0007e20000100800 */
[----:B------:R-:W-:-:S03]  /*17230*/  LEA.HI.X.SX32 R12, R12, R19, 0x1, P6 ;  /* 0x000000130c0c7211 */ /* 0x000fc600030f0eff */
[----:B------:R-:W-:Y:S01]  /*17240*/  STL [R1+0x237c], R28 ;  /* 0x00237c1c01007387 */ /* 0x000fe20000100800 */
[----:B---3--:R-:W-:-:S05]  /*17250*/  IADD3 R3, P5, PT, R24, R6, RZ ;  /* 0x0000000618037210 */ /* 0x008fca0007fbe0ff */
[----:B------:R-:W-:Y:S04]  /*17260*/  STL [R1+0x2390], R3 ;  /* 0x0023900301007387 */ /* 0x000fe80000100800 */
[----:B------:R3:W-:Y:S01]  /*17270*/  STL [R1+0x2384], R12 ;  /* 0x0023840c01007387 */ /* 0x0007e20000100800 */
[----:B--2---:R-:W-:Y:S01]  /*17280*/  IMAD R7, R7, 0x146, RZ ;  /* 0x0000014607077824 */ /* 0x004fe200078e02ff */
[----:B---3--:R-:W2:Y:S04]  /*17290*/  LDC R12, c[0x0][0x3d8] ;  /* 0x0000f600ff0c7b82 */ /* 0x008ea80000000800 */
[----:B------:R-:W-:Y:S01]  /*172a0*/  IADD3 R28, P6, PT, R7, R6, RZ ;  /* 0x00000006071c7210 */ /* 0x000fe20007fde0ff */
[----:B0-----:R-:W-:Y:S01]  /*172b0*/  IMAD R29, R29, 0x147, RZ ;  /* 0x000001471d1d7824 */ /* 0x001fe200078e02ff */
[----:B------:R-:W-:-:S03]  /*172c0*/  LEA.HI.X.SX32 R3, R24, R19, 0x1, P5 ;  /* 0x0000001318037211 */ /* 0x000fc600028f0eff */
[----:B------:R0:W-:Y:S01]  /*172d0*/  STL [R1+0x2398], R28 ;  /* 0x0023981c01007387 */ /* 0x0001e20000100800 */
[----:B-1----:R-:W-:Y:S01]  /*172e0*/  IMAD R9, R9, 0x18c, RZ ;  /* 0x0000018c09097824 */ /* 0x002fe200078e02ff */
[----:B------:R-:W1:Y:S02]  /*172f0*/  LDC R24, c[0x0][0x3d8] ;  /* 0x0000f600ff187b82 */ /* 0x000e640000000800 */
[----:B------:R3:W-:Y:S01]  /*17300*/  STL [R1+0x238c], R3 ;  /* 0x00238c0301007387 */ /* 0x0007e20000100800 */
[----:B0-----:R-:W-:-:S05]  /*17310*/  IADD3 R28, P5, PT, R29, R6, RZ ;  /* 0x000000061d1c7210 */ /* 0x001fca0007fbe0ff */
[----:B---3--:R-:W0:Y:S01]  /*17320*/  LDC R3, c[0x0][0x3d8] ;  /* 0x0000f600ff037b82 */ /* 0x008e220000000800 */
[----:B------:R3:W-:Y:S01]  /*17330*/  STL [R1+0x23a0], R28 ;  /* 0x0023a01c01007387 */ /* 0x0007e20000100800 */
[----:B--2---:R-:W-:Y:S01]  /*17340*/  IMAD R12, R12, 0x148, RZ ;  /* 0x000001480c0c7824 */ /* 0x004fe200078e02ff */
[----:B---3--:R-:W-:-:S05]  /*17350*/  LEA.HI.X.SX32 R28, R7, R19, 0x1, P6 ;  /* 0x00000013071c7211 */ /* 0x008fca00030f0eff */
[----:B------:R-:W2:Y:S01]  /*17360*/  LDC R7, c[0x0][0x3d8] ;  /* 0x0000f600ff077b82 */ /* 0x000ea20000000800 */
[----:B------:R3:W-:Y:S02]  /*17370*/  STL [R1+0x2394], R28 ;  /* 0x0023941c01007387 */ /* 0x0007e40000100800 */
[----:B---3--:R-:W-:-:S05]  /*17380*/  IADD3 R28, P6, PT, R12, R6, RZ ;  /* 0x000000060c1c7210 */ /* 0x008fca0007fde0ff */
[----:B------:R3:W-:Y:S01]  /*17390*/  STL [R1+0x23a8], R28 ;  /* 0x0023a81c01007387 */ /* 0x0007e20000100800 */
[----:B0-----:R-:W-:Y:S01]  /*173a0*/  IMAD R3, R3, 0x149, RZ ;  /* 0x0000014903037824 */ /* 0x001fe200078e02ff */
[----:B---3--:R-:W-:-:S05]  /*173b0*/  LEA.HI.X.SX32 R28, R29, R19, 0x1, P5 ;  /* 0x000000131d1c7211 */ /* 0x008fca00028f0eff */
[----:B------:R0:W-:Y:S01]  /*173c0*/  STL [R1+0x239c], R28 ;  /* 0x00239c1c01007387 */ /* 0x0001e20000100800 */
[-C--:B------:R-:W-:Y:S01]  /*173d0*/  IADD3 R29, P5, PT, R3, R6.reuse, RZ ;  /* 0x00000006031d7210 */ /* 0x080fe20007fbe0ff */
[----:B--2---:R-:W-:Y:S01]  /*173e0*/  IMAD R7, R7, 0x14a, RZ ;  /* 0x0000014a07077824 */ /* 0x004fe200078e02ff */
[----:B0-----:R-:W-:Y:S02]  /*173f0*/  LEA.HI.X.SX32 R28, R12, R19, 0x1, P6 ;  /* 0x000000130c1c7211 */ /* 0x001fe400030f0eff */
[----:B------:R-:W0:Y:S01]  /*17400*/  LDC R12, c[0x0][0x3d8] ;  /* 0x0000f600ff0c7b82 */ /* 0x000e220000000800 */
[----:B------:R-:W-:Y:S04]  /*17410*/  STL [R1+0x23b0], R29 ;  /* 0x0023b01d01007387 */ /* 0x000fe80000100800 */
[----:B------:R2:W-:Y:S02]  /*17420*/  STL [R1+0x23a4], R28 ;  /* 0x0023a41c01007387 */ /* 0x0005e40000100800 */
[----:B--2---:R-:W-:Y:S01]  /*17430*/  IADD3 R28, P6, PT, R7, R6, RZ ;  /* 0x00000006071c7210 */ /* 0x004fe20007fde0ff */
[----:B------:R-:W-:-:S02]  /*17440*/  IMAD R29, R8, 0x14b, RZ ;  /* 0x0000014b081d7824 */ /* 0x000fc400078e02ff */
        /* <DEDUP_REMOVED lines=58> */
[----:B------:R-:W2:Y:S01]  /*177f0*/  LDC R7, c[0x0][0x3d8] ;  /* 0x0000f600ff077b82 */ /* 0x000ea20000000800 */
[----:B0-----:R-:W-:Y:S02]  /*17800*/  IADD3 R3, P6, PT, R12, R6, RZ ;  /* 0x000000060c037210 */ /* 0x001fe40007fde0ff */
[----:B------:R0:W-:Y:S04]  /*17810*/  STL [R1+0x23f4], R28 ;  /* 0x0023f41c01007387 */ /* 0x0001e80000100800 */
[----:B------:R3:W-:Y:S01]  /*17820*/  STL [R1+0x2408], R3 ;  /* 0x0024080301007387 */ /* 0x0007e20000100800 */
[----:B0-----:R-:W-:-:S02]  /*17830*/  LEA.HI.X.SX32 R28, R29, R19, 0x1, P5 ;  /* 0x000000131d1c7211 */ /* 0x001fc400028f0eff */
[----:B------:R-:W0:Y:S01]  /*17840*/  LDC R29, c[0x0][0x3d8] ;  /* 0x0000f600ff1d7b82 */ /* 0x000e220000000800 */
[-C--:B------:R-:W-:Y:S02]  /*17850*/  LEA.HI.X.SX32 R12, R12, R19.reuse, 0x1, P6 ;  /* 0x000000130c0c7211 */ /* 0x080fe400030f0eff */
[CC--:B---3--:R-:W-:Y:S01]  /*17860*/  IADD3 R3, P5, PT, R22.reuse, R6.reuse, RZ ;  /* 0x0000000616037210 */ /* 0x0c8fe20007fbe0ff */
[----:B------:R-:W-:Y:S04]  /*17870*/  STL [R1+0x23fc], R28 ;  /* 0x0023fc1c01007387 */ /* 0x000fe80000100800 */
        /* <DEDUP_REMOVED lines=34> */
[-C--:B--2---:R-:W-:Y:S02]  /*17aa0*/  LEA.HI.X.SX32 R28, R3, R19.reuse, 0x1, P5 ;  /* 0x00000013031c7211 */ /* 0x084fe400028f0eff */
[----:B------:R-:W-:Y:S01]  /*17ab0*/  IADD3 R3, P5, PT, R29, R6, RZ ;  /* 0x000000061d037210 */ /* 0x000fe20007fbe0ff */
[----:B0-----:R-:W-:Y:S02]  /*17ac0*/  IMAD R12, R12, 0x15c, RZ ;  /* 0x0000015c0c0c7824 */ /* 0x001fe400078e02ff */
[----:B------:R0:W-:Y:S04]  /*17ad0*/  STL [R1+0x242c], R28 ;  /* 0x00242c1c01007387 */ /* 0x0001e80000100800 */
[----:B------:R2:W-:Y:S01]  /*17ae0*/  STL [R1+0x2440], R3 ;  /* 0x0024400301007387 */ /* 0x0005e20000100800 */
[----:B0-----:R-:W-:-:S02]  /*17af0*/  LEA.HI.X.SX32 R28, R7, R19, 0x1, P6 ;  /* 0x00000013071c7211 */ /* 0x001fc400030f0eff */
[----:B------:R-:W0:Y:S01]  /*17b00*/  LDC R7, c[0x0][0x3d8] ;  /* 0x0000f600ff077b82 */ /* 0x000e220000000800 */
[C---:B--2---:R-:W-:Y:S02]  /*17b10*/  IADD3 R3, P6, PT, R12.reuse, R6, RZ ;  /* 0x000000060c037210 */ /* 0x044fe40007fde0ff */
[----:B------:R2:W-:Y:S04]  /*17b20*/  STL [R1+0x2434], R28 ;  /* 0x0024341c01007387 */ /* 0x0005e80000100800 */
[----:B------:R3:W-:Y:S01]  /*17b30*/  STL [R1+0x2448], R3 ;  /* 0x0024480301007387 */ /* 0x0007e20000100800 */
[-C--:B--2---:R-:W-:Y:S02]  /*17b40*/  LEA.HI.X.SX32 R28, R29, R19.reuse, 0x1, P5 ;  /* 0x000000131d1c7211 */ /* 0x084fe400028f0eff */
[----:B------:R-:W2:Y:S01]  /*17b50*/  LDC R29, c[0x0][0x3d8] ;  /* 0x0000f600ff1d7b82 */ /* 0x000ea20000000800 */
[----:B------:R-:W-:-:S02]  /*17b60*/  LEA.HI.X.SX32 R12, R12, R19, 0x1, P6 ;  /* 0x000000130c0c7211 */ /* 0x000fc400030f0eff */
[-C--:B---3--:R-:W-:Y:S01]  /*17b70*/  IADD3 R3, P5, PT, R21, R6.reuse, RZ ;  /* 0x0000000615037210 */ /* 0x088fe20007fbe0ff */
[----:B------:R-:W-:Y:S04]  /*17b80*/  STL [R1+0x243c], R28 ;  /* 0x00243c1c01007387 */ /* 0x000fe80000100800 */
[----:B------:R-:W-:Y:S04]  /*17b90*/  STL [R1+0x2450], R3 ;  /* 0x0024500301007387 */ /* 0x000fe80000100800 */
[----:B------:R3:W-:Y:S01]  /*17ba0*/  STL [R1+0x2444], R12 ;  /* 0x0024440c01007387 */ /* 0x0007e20000100800 */
[----:B0-----:R-:W-:Y:S01]  /*17bb0*/  IMAD R7, R7, 0x15e, RZ ;  /* 0x0000015e07077824 */ /* 0x001fe200078e02ff */
[----:B---3--:R-:W0:Y:S04]  /*17bc0*/  LDC R12, c[0x0][0x3d8] ;  /* 0x0000f600ff0c7b82 */ /* 0x008e280000000800 */
[----:B------:R-:W-:Y:S01]  /*17bd0*/  IADD3 R28, P6, PT, R7, R6, RZ ;  /* 0x00000006071c7210 */ /* 0x000fe20007fde0ff */
[----:B--2---:R-:W-:Y:S01]  /*17be0*/  IMAD R29, R29, 0x15f, RZ ;  /* 0x0000015f1d1d7824 */ /* 0x004fe200078e02ff */
[----:B------:R-:W-:-:S03]  /*17bf0*/  LEA.HI.X.SX32 R3, R21, R19, 0x1, P5 ;  /* 0x0000001315037211 */ /* 0x000fc600028f0eff */
[----:B------:R2:W-:Y:S01]  /*17c00*/  STL [R1+0x2458], R28 ;  /* 0x0024581c01007387 */ /* 0x0005e20000100800 */
[----:B-1----:R-:W-:Y:S01]  /*17c10*/  IMAD R5, R5, 0x198, RZ ;  /* 0x0000019805057824 */ /* 0x002fe200078e02ff */
[----:B------:R-:W1:Y:S02]  /*17c20*/  LDC R21, c[0x0][0x3d8] ;  /* 0x0000f600ff157b82 */ /* 0x000e640000000800 */
[----:B------:R3:W-:Y:S01]  /*17c30*/  STL [R1+0x244c], R3 ;  /* 0x00244c0301007387 */ /* 0x0007e20000100800 */
[----:B--2---:R-:W-:-:S05]  /*17c40*/  IADD3 R28, P5, PT, R29, R6, RZ ;  /* 0x000000061d1c7210 */ /* 0x004fca0007fbe0ff */
[----:B---3--:R-:W2:Y:S01]  /*17c50*/  LDC R3, c[0x0][0x3d8] ;  /* 0x0000f600ff037b82 */ /* 0x008ea20000000800 */
[----:B------:R3:W-:Y:S01]  /*17c60*/  STL [R1+0x2460], R28 ;  /* 0x0024601c01007387 */ /* 0x0007e20000100800 */
[----:B0-----:R-:W-:Y:S01]  /*17c70*/  IMAD R12, R12, 0x160, RZ ;  /* 0x000001600c0c7824 */ /* 0x001fe200078e02ff */
[----:B---3--:R-:W-:-:S05]  /*17c80*/  LEA.HI.X.SX32 R28, R7, R19, 0x1, P6 ;  /* 0x00000013071c7211 */ /* 0x008fca00030f0eff */
[----:B------:R-:W0:Y:S01]  /*17c90*/  LDC R7, c[0x0][0x3d8] ;  /* 0x0000f600ff077b82 */ /* 0x000e220000000800 */
[----:B------:R3:W-:Y:S02]  /*17ca0*/  STL [R1+0x2454], R28 ;  /* 0x0024541c01007387 */ /* 0x0007e40000100800 */
[----:B---3--:R-:W-:-:S05]  /*17cb0*/  IADD3 R28, P6, PT, R12, R6, RZ ;  /* 0x000000060c1c7210 */ /* 0x008fca0007fde0ff */
[----:B------:R3:W-:Y:S01]  /*17cc0*/  STL [R1+0x2468], R28 ;  /* 0x0024681c01007387 */ /* 0x0007e20000100800 */
[----:B--2---:R-:W-:Y:S01]  /*17cd0*/  IMAD R3, R3, 0x161, RZ ;  /* 0x0000016103037824 */ /* 0x004fe200078e02ff */
[----:B---3--:R-:W-:-:S05]  /*17ce0*/  LEA.HI.X.SX32 R28, R29, R19, 0x1, P5 ;  /* 0x000000131d1c7211 */ /* 0x008fca00028f0eff */
[----:B------:R2:W-:Y:S01]  /*17cf0*/  STL [R1+0x245c], R28 ;  /* 0x00245c1c01007387 */ /* 0x0005e20000100800 */
[-C--:B------:R-:W-:Y:S02]  /*17d00*/  IADD3 R29, P5, PT, R3, R6.reuse, RZ ;  /* 0x00000006031d7210 */ /* 0x080fe40007fbe0ff */
[----:B--2---:R-:W-:Y:S02]  /*17d10*/  LEA.HI.X.SX32 R28, R12, R19, 0x1, P6 ;  /* 0x000000130c1c7211 */ /* 0x004fe400030f0eff */
[----:B------:R-:W2:Y:S01]  /*17d20*/  LDC R12, c[0x0][0x3d8] ;  /* 0x0000f600ff0c7b82 */ /* 0x000ea20000000800 */
[----:B0-----:R-:W-:Y:S01]  /*17d30*/  IMAD R7, R7, 0x162, RZ ;  /* 0x0000016207077824 */ /* 0x001fe200078e02ff */
[----:B------:R-:W-:Y:S04]  /*17d40*/  STL [R1+0x2470], R29 ;  /* 0x0024701d01007387 */ /* 0x000fe80000100800 */
[----:B------:R0:W-:Y:S02]  /*17d50*/  STL [R1+0x2464], R28 ;  /* 0x0024641c01007387 */ /* 0x0001e40000100800 */
[----:B0-----:R-:W-:Y:S01]  /*17d60*/  IADD3 R28, P6, PT, R7, R6, RZ ;  /* 0x00000006071c7210 */ /* 0x001fe20007fde0ff */
[----:B------:R-:W-:-:S02]  /*17d70*/  IMAD R29, R13, 0x163, RZ ;  /* 0x000001630d1d7824 */ /* 0x000fc400078e02ff */
[----:B-1----:R-:W-:Y:S01]  /*17d80*/  IMAD R21, R21, 0x19a, RZ ;  /* 0x0000019a15157824 */ /* 0x002fe200078e02ff */
[----:B------:R-:W0:Y:S01]  /*17d90*/  LDC R13, c[0x0][0x3d8] ;  /* 0x0000f600ff0d7b82 */ /* 0x000e220000000800 */
[----:B------:R1:W-:Y:S01]  /*17da0*/  STL [R1+0x2478], R28 ;  /* 0x0024781c01007387 */ /* 0x0003e20000100800 */
[----:B--2---:R-:W-:Y:S01]  /*17db0*/  IMAD R12, R12, 0x164, RZ ;  /* 0x000001640c0c7824 */ /* 0x004fe200078e02ff */
[----:B-1----:R-:W-:Y:S02]  /*17dc0*/  LEA.HI.X.SX32 R28, R3, R19, 0x1, P5 ;  /* 0x00000013031c7211 */ /* 0x002fe400028f0eff */
[----:B------:R-:W-:-:S03]  /*17dd0*/  IADD3 R3, P5, PT, R29, R6, RZ ;  /* 0x000000061d037210 */ /* 0x000fc60007fbe0ff */
[----:B------:R1:W-:Y:S04]  /*17de0*/  STL [R1+0x246c], R28 ;  /* 0x00246c1c01007387 */ /* 0x0003e80000100800 */
[----:B------:R2:W-:Y:S01]  /*17df0*/  STL [R1+0x2480], R3 ;  /* 0x0024800301007387 */ /* 0x0005e20000100800 */
[-C--:B-1----:R-:W-:Y:S02]  /*17e00*/  LEA.HI.X.SX32 R28, R7, R19.reuse, 0x1, P6 ;  /* 0x00000013071c7211 */ /* 0x082fe400030f0eff */
[----:B------:R-:W1:Y:S01]  /*17e10*/  LDC R7, c[0x0][0x3d8] ;  /* 0x0000f600ff077b82 */ /* 0x000e620000000800 */
[C---:B--2---:R-:W-:Y:S02]  /*17e20*/  IADD3 R3, P6, PT, R12.reuse, R6, RZ ;  /* 0x000000060c037210 */ /* 0x044fe40007fde0ff */
[----:B------:R2:W-:Y:S04]  /*17e30*/  STL [R1+0x2474], R28 ;  /* 0x0024741c01007387 */ /* 0x0005e80000100800 */
[----:B------:R3:W-:Y:S01]  /*17e40*/  STL [R1+0x2488], R3 ;  /* 0x0024880301007387 */ /* 0x0007e20000100800 */
[----:B------:R-:W-:-:S02]  /*17e50*/  LEA.HI.X.SX32 R12, R12, R19, 0x1, P6 ;  /* 0x000000130c0c7211 */ /* 0x000fc400030f0eff */
[----:B--2---:R-:W-:Y:S02]  /*17e60*/  LEA.HI.X.SX32 R28, R29, R19, 0x1, P5 ;  /* 0x000000131d1c7211 */ /* 0x004fe400028f0eff */
[----:B------:R-:W2:Y:S01]  /*17e70*/  LDC R29, c[0x0][0x3d8] ;  /* 0x0000f600ff1d7b82 */ /* 0x000ea20000000800 */
[----:B---3--:R-:W-:Y:S02]  /*17e80*/  IADD3 R3, P5, PT, R20, R6, RZ ;  /* 0x0000000614037210 */ /* 0x008fe40007fbe0ff */
[----:B------:R-:W-:Y:S04]  /*17e90*/  STL [R1+0x247c], R28 ;  /* 0x00247c1c01007387 */ /* 0x000fe80000100800 */
[----:B------:R-:W-:Y:S04]  /*17ea0*/  STL [R1+0x2490], R3 ;  /* 0x0024900301007387 */ /* 0x000fe80000100800 */
[----:B------:R3:W-:Y:S02]  /*17eb0*/  STL [R1+0x2484], R12 ;  /* 0x0024840c01007387 */ /* 0x0007e40000100800 */
[----:B---3--:R-:W3:Y:S01]  /*17ec0*/  LDC R12, c[0x0][0x3d8] ;  /* 0x0000f600ff0c7b82 */ /* 0x008ee20000000800 */
[----:B-1----:R-:W-:-:S02]  /*17ed0*/  IMAD R7, R7, 0x166, RZ ;  /* 0x0000016607077824 */ /* 0x002fc400078e02ff */
[----:B--2---:R-:W-:Y:S01]  /*17ee0*/  IMAD R28, R29, 0x167, RZ ;  /* 0x000001671d1c7824 */ /* 0x004fe200078e02ff */
[-C--:B------:R-:W-:Y:S02]  /*17ef0*/  LEA.HI.X.SX32 R3, R20, R19.reuse, 0x1, P5 ;  /* 0x0000001314037211 */ /* 0x080fe400028f0eff */
[----:B------:R-:W-:Y:S01]  /*17f00*/  IADD3 R29, P6, PT, R7, R6, RZ ;  /* 0x00000006071d7210 */ /* 0x000fe20007fde0ff */
[----:B0-----:R-:W-:Y:S01]  /*17f10*/  IMAD R13, R13, 0x19c, RZ ;  /* 0x0000019c0d0d7824 */ /* 0x001fe200078e02ff */
[----:B------:R-:W0:Y:S03]  /*17f20*/  LDC R20, c[0x0][0x3d8] ;  /* 0x0000f600ff147b82 */ /* 0x000e260000000800 */
[----:B------:R1:W-:Y:S01]  /*17f30*/  STL [R1+0x2498], R29 ;  /* 0x0024981d01007387 */ /* 0x0003e20000100800 */
[----:B------:R-:W-:-:S03]  /*17f40*/  LEA.HI.X.SX32 R7, R7, R19, 0x1, P6 ;  /* 0x0000001307077211 */ /* 0x000fc600030f0eff */
[----:B------:R2:W-:Y:S01]  /*17f50*/  STL [R1+0x248c], R3 ;  /* 0x00248c0301007387 */ /* 0x0005e20000100800 */
[----:B-1----:R-:W1:Y:S01]  /*17f60*/  LDC R29, c[0x0][0x3d8] ;  /* 0x0000f600ff1d7b82 */ /* 0x002e620000000800 */
[----:B--2---:R-:W-:Y:S01]  /*17f70*/  IADD3 R3, P5, PT, R28, R6, RZ ;  /* 0x000000061c037210 */ /* 0x004fe20007fbe0ff */
[----:B---3--:R-:W-:-:S04]  /*17f80*/  IMAD R12, R12, 0x168, RZ ;  /* 0x000001680c0c7824 */ /* 0x008fc800078e02ff */
[----:B------:R-:W-:Y:S04]  /*17f90*/  STL [R1+0x24a0], R3 ;  /* 0x0024a00301007387 */ /* 0x000fe80000100800 */
[----:B------:R2:W-:Y:S02]  /*17fa0*/  STL [R1+0x2494], R7 ;  /* 0x0024940701007387 */ /* 0x0005e40000100800 */
[----:B--2---:R-:W-:-:S05]  /*17fb0*/  IADD3 R7, P6, PT, R12, R6, RZ ;  /* 0x000000060c077210 */ /* 0x004fca0007fde0ff */
[----:B------:R2:W-:Y:S04]  /*17fc0*/  STL [R1+0x24a8], R7 ;  /* 0x0024a80701007387 */ /* 0x0005e80000100800 */
[----:B--2---:R-:W2:Y:S01]  /*17fd0*/  LDL.LU R7, [R1+0x29a4] ;  /* 0x0029a40001077983 */ /* 0x004ea20000300800 */
[----:B-1----:R-:W-:Y:S01]  /*17fe0*/  IMAD R3, R29, 0x169, RZ ;  /* 0x000001691d037824 */ /* 0x002fe200078e02ff */
[-C--:B------:R-:W-:Y:S01]  /*17ff0*/  LEA.HI.X.SX32 R28, R28, R19.reuse, 0x1, P5 ;  /* 0x000000131c1c7211 */ /* 0x080fe200028f0eff */
[----:B------:R-:W1:Y:S01]  /*18000*/  LDC R29, c[0x0][0x3d8] ;  /* 0x0000f600ff1d7b82 */ /* 0x000e620000000800 */
[----:B------:R-:W-:-:S03]  /*18010*/  LEA.HI.X.SX32 R12, R12, R19, 0x1, P6 ;  /* 0x000000130c0c7211 */ /* 0x000fc600030f0eff */
[----:B------:R3:W-:Y:S02]  /*18020*/  STL [R1+0x249c], R28 ;  /* 0x00249c1c01007387 */ /* 0x0007e40000100800 */
[----:B---3--:R-:W-:-:S05]  /*18030*/  IADD3 R28, P5, PT, R3, R6, RZ ;  /* 0x00000006031c7210 */ /* 0x008fca0007fbe0ff */
[----:B------:R-:W-:Y:S04]  /*18040*/  STL [R1+0x24b0], R28 ;  /* 0x0024b01c01007387 */ /* 0x000fe80000100800 */
[----:B------:R3:W-:Y:S02]  /*18050*/  STL [R1+0x24a4], R12 ;  /* 0x0024a40c01007387 */ /* 0x0007e40000100800 */
[----:B---3--:R-:W3:Y:S01]  /*18060*/  LDC R12, c[0x0][0x3d8] ;  /* 0x0000f600ff0c7b82 */ /* 0x008ee20000000800 */
[----:B-1----:R-:W-:Y:S01]  /*18070*/  IMAD R29, R29, 0x16a, RZ ;  /* 0x0000016a1d1d7824 */ /* 0x002fe200078e02ff */
[----:B------:R-:W-:Y:S01]  /*18080*/  LEA.HI.X.SX32 R3, R3, R19, 0x1, P5 ;  /* 0x0000001303037211 */ /* 0x000fe200028f0eff */
[----:B--2---:R-:W-:-:S03]  /*18090*/  IMAD R28, R7, 0x16b, RZ ;  /* 0x0000016b071c7824 */ /* 0x004fc600078e02ff */
[----:B------:R-:W-:-:S05]  /*180a0*/  IADD3 R7, P6, PT, R29, R6, RZ ;  /* 0x000000061d077210 */ /* 0x000fca0007fde0ff */
[----:B------:R1:W-:Y:S04]  /*180b0*/  STL [R1+0x24b8], R7 ;  /* 0x0024b80701007387 */ /* 0x0003e80000100800 */
[----:B------:R3:W-:Y:S01]  /*180c0*/  STL [R1+0x24ac], R3 ;  /* 0x0024ac0301007387 */ /* 0x0007e20000100800 */
[----:B------:R-:W-:Y:S01]  /*180d0*/  LEA.HI.X.SX32 R29, R29, R19, 0x1, P6 ;  /* 0x000000131d1d7211 */ /* 0x000fe200030f0eff */
[----:B0-----:R-:W-:Y:S01]  /*180e0*/  IMAD R20, R20, 0x19e, RZ ;  /* 0x0000019e14147824 */ /* 0x001fe200078e02ff */
[----:B-1----:R-:W0:Y:S01]  /*180f0*/  LDC R7, c[0x0][0x3d8] ;  /* 0x0000f600ff077b82 */ /* 0x002e220000000800 */
[----:B---3--:R-:W-:Y:S01]  /*18100*/  IMAD R3, R12, 0x16c, RZ ;  /* 0x0000016c0c037824 */ /* 0x008fe200078e02ff */
[----:B------:R-:W-:-:S05]  /*18110*/  IADD3 R12, P5, PT, R28, R6, RZ ;  /* 0x000000061c0c7210 */ /* 0x000fca0007fbe0ff */
[----:B------:R1:W-:Y:S04]  /*18120*/  STL [R1+0x24c0], R12 ;  /* 0x0024c00c01007387 */ /* 0x0003e80000100800 */
[----:B-1----:R-:W2:Y:S04]  /*18130*/  LDL.LU R12, [R1+0x29a0] ;  /* 0x0029a000010c7983 */ /* 0x002ea80000300800 */
[----:B------:R1:W-:Y:S02]  /*18140*/  STL [R1+0x24b4], R29 ;  /* 0x0024b41d01007387 */ /* 0x0003e40000100800 */
[----:B-1----:R-:W-:-:S05]  /*18150*/  IADD3 R29, P6, PT, R3, R6, RZ ;  /* 0x00000006031d7210 */ /* 0x002fca0007fde0ff */
[----:B------:R1:W-:Y:S02]  /*18160*/  STL [R1+0x24c8], R29 ;  /* 0x0024c81d01007387 */ /* 0x0003e40000100800 */
[----:B-1----:R-:W1:Y:S01]  /*18170*/  LDC R29, c[0x0][0x3d8] ;  /* 0x0000f600ff1d7b82 */ /* 0x002e620000000800 */
[-C--:B------:R-:W-:Y:S02]  /*18180*/  LEA.HI.X.SX32 R28, R28, R19.reuse, 0x1, P5 ;  /* 0x000000131c1c7211 */ /* 0x080fe400028f0eff */
[----:B------:R-:W-:-:S03]  /*18190*/  LEA.HI.X.SX32 R3, R3, R19, 0x1, P6 ;  /* 0x0000001303037211 */ /* 0x000fc600030f0eff */
[----:B------:R2:W-:Y:S01]  /*181a0*/  STL [R1+0x24bc], R28 ;  /* 0x0024bc1c01007387 */ /* 0x0005e20000100800 */
[----:B-1----:R-:W-:Y:S01]  /*181b0*/  IMAD R29, R29, 0x16f, RZ ;  /* 0x0000016f1d1d7824 */ /* 0x002fe200078e02ff */
[----:B--2---:R-:W-:-:S05]  /*181c0*/  IADD3 R28, P5, PT, R12, R6, RZ ;  /* 0x000000060c1c7210 */ /* 0x004fca0007fbe0ff */
[----:B------:R1:W-:Y:S04]  /*181d0*/  STL [R1+0x24d0], R28 ;  /* 0x0024d01c01007387 */ /* 0x0003e80000100800 */
[----:B------:R2:W-:Y:S01]  /*181e0*/  STL [R1+0x24c4], R3 ;  /* 0x0024c40301007387 */ /* 0x0005e20000100800 */
[----:B-1----:R-:W-:Y:S02]  /*181f0*/  IADD3 R28, P6, PT, R18, R6, RZ ;  /* 0x00000006121c7210 */ /* 0x002fe40007fde0ff */
[----:B--2---:R-:W-:-:S03]  /*18200*/  LEA.HI.X.SX32 R3, R12, R19, 0x1, P5 ;  /* 0x000000130c037211 */ /* 0x004fc600028f0eff */
[----:B------:R1:W-:Y:S01]  /*18210*/  STL [R1+0x24d8], R28 ;  /* 0x0024d81c01007387 */ /* 0x0003e20000100800 */
[----:B------:R-:W2:Y:S03]  /*18220*/  LDC R12, c[0x0][0x3d8] ;  /* 0x0000f600ff0c7b82 */ /* 0x000ea60000000800 */
[----:B------:R3:W-:Y:S05]  /*18230*/  STL [R1+0x24cc], R3 ;  /* 0x0024cc0301007387 */ /* 0x0007ea0000100800 */
[----:B-1----:R-:W1:Y:S01]  /*18240*/  LDC R28, c[0x0][0x3d8] ;  /* 0x0000f600ff1c7b82 */ /* 0x002e620000000800 */
[----:B---3--:R-:W-:-:S05]  /*18250*/  IADD3 R3, P5, PT, R29, R6, RZ ;  /* 0x000000061d037210 */ /* 0x008fca0007fbe0ff */
[----:B------:R3:W-:Y:S02]  /*18260*/  STL [R1+0x24e0], R3 ;  /* 0x0024e00301007387 */ /* 0x0007e40000100800 */
[----:B---3--:R-:W3:Y:S01]  /*18270*/  LDC R3, c[0x0][0x3d8] ;  /* 0x0000f600ff037b82 */ /* 0x008ee20000000800 */
[----:B--2---:R-:W-:-:S05]  /*18280*/  IMAD R12, R12, 0x1a2, RZ ;  /* 0x000001a20c0c7824 */ /* 0x004fca00078e02ff */
[----:B------:R3:W-:Y:S01]  /*18290*/  STL [R1+0x2990], R12 ;  /* 0x0029900c01007387 */ /* 0x0007e20000100800 */
[----:B-1----:R-:W-:Y:S01]  /*182a0*/  IMAD R28, R28, 0x170, RZ ;  /* 0x000001701c1c7824 */ /* 0x002fe200078e02ff */
[-C--:B------:R-:W-:Y:S01]  /*182b0*/  LEA.HI.X.SX32 R29, R29, R19.reuse, 0x1, P5 ;  /* 0x000000131d1d7211 */ /* 0x080fe200028f0eff */
[----:B---3--:R-:W-:Y:S01]  /*182c0*/  IMAD R12, R3, 0x171, RZ ;  /* 0x00000171030c7824 */ /* 0x008fe200078e02ff */
[----:B------:R-:W-:Y:S02]  /*182d0*/  LEA.HI.X.SX32 R3, R18, R19, 0x1, P6 ;  /* 0x0000001312037211 */ /* 0x000fe400030f0eff */
[----:B------:R-:W1:Y:S03]  /*182e0*/  LDC R18, c[0x0][0x3d8] ;  /* 0x0000f600ff127b82 */ /* 0x000e660000000800 */
[----:B------:R2:W-:Y:S02]  /*182f0*/  STL [R1+0x24d4], R3 ;  /* 0x0024d40301007387 */ /* 0x0005e40000100800 */
[----:B--2---:R-:W-:-:S05]  /*18300*/  IADD3 R3, P6, PT, R28, R6, RZ ;  /* 0x000000061c037210 */ /* 0x004fca0007fde0ff */
[----:B------:R2:W-:Y:S04]  /*18310*/  STL [R1+0x24e8], R3 ;  /* 0x0024e80301007387 */ /* 0x0005e80000100800 */
[----:B--2---:R-:W2:Y:S04]  /*18320*/  LDL.LU R3, [R1+0x299c] ;  /* 0x00299c0001037983 */ /* 0x004ea80000300800 */
[----:B------:R3:W-:Y:S02]  /*18330*/  STL [R1+0x24dc], R29 ;  /* 0x0024dc1d01007387 */ /* 0x0007e40000100800 */
[----:B---3--:R-:W-:-:S05]  /*18340*/  IADD3 R29, P5, PT, R12, R6, RZ ;  /* 0x000000060c1d7210 */ /* 0x008fca0007fbe0ff */
[----:B------:R3:W-:Y:S04]  /*18350*/  STL [R1+0x24f0], R29 ;  /* 0x0024f01d01007387 */ /* 0x0007e80000100800 */
[----:B---3--:R-:W3:Y:S01]  /*18360*/  LDL.LU R29, [R1+0x2998] ;  /* 0x00299800011d7983 */ /* 0x008ee20000300800 */
[----:B-1----:R-:W-:Y:S01]  /*18370*/  IMAD R18, R18, 0x1a3, RZ ;  /* 0x000001a312127824 */ /* 0x002fe200078e02ff */
[----:B------:R-:W-:-:S04]  /*18380*/  LEA.HI.X.SX32 R28, R28, R19, 0x1, P6 ;  /* 0x000000131c1c7211 */ /* 0x000fc800030f0eff */
[----:B------:R-:W-:Y:S04]  /*18390*/  STL [R1+0x298c], R18 ;  /* 0x00298c1201007387 */ /* 0x000fe80000100800 */
[----:B------:R1:W-:Y:S02]  /*183a0*/  STL [R1+0x24e4], R28 ;  /* 0x0024e41c01007387 */ /* 0x0003e40000100800 */
[----:B-1----:R-:W1:Y:S01]  /*183b0*/  LDC R28, c[0x0][0x3d8] ;  /* 0x0000f600ff1c7b82 */ /* 0x002e620000000800 */
[----:B------:R-:W-:Y:S01]  /*183c0*/  LEA.HI.X.SX32 R12, R12, R19, 0x1, P5 ;  /* 0x000000130c0c7211 */ /* 0x000fe200028f0eff */
[----:B--2---:R-:W-:Y:S01]  /*183d0*/  IMAD R18, R3, 0x173, RZ ;  /* 0x0000017303127824 */ /* 0x004fe200078e02ff */
[----:B---3--:R-:W-:-:S05]  /*183e0*/  IADD3 R3, P6, PT, R29, R6, RZ ;  /* 0x000000061d037210 */ /* 0x008fca0007fde0ff */
[----:B------:R2:W-:Y:S04]  /*183f0*/  STL [R1+0x24f8], R3 ;  /* 0x0024f80301007387 */ /* 0x0005e80000100800 */
[----:B------:R1:W-:Y:S01]  /*18400*/  STL [R1+0x24ec], R12 ;  /* 0x0024ec0c01007387 */ /* 0x0003e20000100800 */
[----:B0-----:R-:W-:Y:S01]  /*18410*/  IMAD R7, R7, 0x1a0, RZ ;  /* 0x000001a007077824 */ /* 0x001fe200078e02ff */
[----:B--2---:R-:W0:Y:S01]  /*18420*/  LDC R3, c[0x0][0x3d8] ;  /* 0x0000f600ff037b82 */ /* 0x004e220000000800 */
[----:B-1----:R-:W-:Y:S01]  /*18430*/  IMAD R12, R28, 0x174, RZ ;  /* 0x000001741c0c7824 */ /* 0x002fe200078e02ff */
[----:B------:R-:W-:-:S05]  /*18440*/  IADD3 R28, P5, PT, R18, R6, RZ ;  /* 0x00000006121c7210 */ /* 0x000fca0007fbe0ff */
[----:B------:R1:W-:Y:S02]  /*18450*/  STL [R1+0x2500], R28 ;  /* 0x0025001c01007387 */ /* 0x0003e40000100800 */
[----:B-1----:R-:W-:-:S05]  /*18460*/  LEA.HI.X.SX32 R28, R29, R19, 0x1, P6 ;  /* 0x000000131d1c7211 */ /* 0x002fca00030f0eff */
[----:B------:R1:W-:Y:S01]  /*18470*/  STL [R1+0x24f4], R28 ;  /* 0x0024f41c01007387 */ /* 0x0003e20000100800 */
[-C--:B------:R-:W-:Y:S02]  /*18480*/  IADD3 R29, P6, PT, R12, R6.reuse, RZ ;  /* 0x000000060c1d7210 */ /* 0x080fe40007fde0ff */
[-C--:B------:R-:W-:Y:S01]  /*18490*/  LEA.HI.X.SX32 R18, R18, R19.reuse, 0x1, P5 ;  /* 0x0000001312127211 */ /* 0x080fe200028f0eff */
[----:B-1----:R-:W-:Y:S02]  /*184a0*/  IMAD R28, R17, 0x175, RZ ;  /* 0x00000175111c7824 */ /* 0x002fe400078e02ff */
[----:B------:R1:W-:Y:S03]  /*184b0*/  STL [R1+0x2508], R29 ;  /* 0x0025081d01007387 */ /* 0x0003e60000100800 */
[----:B------:R-:W-:Y:S01]  /*184c0*/  IADD3 R28, P5, PT, R28, R6, RZ ;  /* 0x000000061c1c7210 */ /* 0x000fe20007fbe0ff */
[----:B------:R2:W-:Y:S04]  /*184d0*/  STL [R1+0x24fc], R18 ;  /* 0x0024fc1201007387 */ /* 0x0005e80000100800 */
[----:B------:R3:W-:Y:S01]  /*184e0*/  STL [R1+0x2510], R28 ;  /* 0x0025101c01007387 */ /* 0x0007e20000100800 */
[----:B-1----:R-:W1:Y:S01]  /*184f0*/  LDC R29, c[0x0][0x3d8] ;  /* 0x0000f600ff1d7b82 */ /* 0x002e620000000800 */
[----:B------:R-:W-:-:S07]  /*18500*/  LEA.HI.X.SX32 R12, R12, R19, 0x1, P6 ;  /* 0x000000130c0c7211 */ /* 0x000fce00030f0eff */
[----:B--2---:R-:W2:Y:S01]  /*18510*/  LDC R18, c[0x0][0x3d8] ;  /* 0x0000f600ff127b82 */ /* 0x004ea20000000800 */
[----:B---3--:R-:W3:Y:S01]  /*18520*/  LDL.LU R28, [R1+0x2994] ;  /* 0x00299400011c7983 */ /* 0x008ee20000300800 */
[----:B-1----:R-:W-:-:S05]  /*18530*/  IMAD R29, R29, 0x1a5, RZ ;  /* 0x000001a51d1d7824 */ /* 0x002fca00078e02ff */
[----:B------:R1:W-:Y:S04]  /*18540*/  STL [R1+0x2988], R29 ;  /* 0x0029881d01007387 */ /* 0x0003e80000100800 */
[----:B------:R3:W-:Y:S01]  /*18550*/  STL [R1+0x2504], R12 ;  /* 0x0025040c01007387 */ /* 0x0007e20000100800 */
[----:B-1----:R-:W-:Y:S02]  /*18560*/  IMAD R29, R17, 0x175, RZ ;  /* 0x00000175111d7824 */ /* 0x002fe400078e02ff */
[----:B--2---:R-:W-:Y:S01]  /*18570*/  IMAD R18, R18, 0x177, RZ ;  /* 0x0000017712127824 */ /* 0x004fe200078e02ff */
[----:B------:R-:W1:Y:S02]  /*18580*/  LDC R17, c[0x0][0x3d8] ;  /* 0x0000f600ff117b82 */ /* 0x000e640000000800 */
[----:B------:R-:W-:-:S02]  /*18590*/  LEA.HI.X.SX32 R29, R29, R19, 0x1, P5 ;  /* 0x000000131d1d7211 */ /* 0x000fc400028f0eff */
[----:B---3--:R-:W-:-:S05]  /*185a0*/  IADD3 R12, P6, PT, R28, R6, RZ ;  /* 0x000000061c0c7210 */ /* 0x008fca0007fde0ff */
[----:B------:R2:W-:Y:S02]  /*185b0*/  STL [R1+0x2518], R12 ;  /* 0x0025180c01007387 */ /* 0x0005e40000100800 */
[----:B--2---:R-:W2:Y:S02]  /*185c0*/  LDC R12, c[0x0][0x3d8] ;  /* 0x0000f600ff0c7b82 */ /* 0x004ea40000000800 */
[----:B------:R3:W-:Y:S01]  /*185d0*/  STL [R1+0x250c], R29 ;  /* 0x00250c1d01007387 */ /* 0x0007e20000100800 */
[----:B------:R-:W-:Y:S02]  /*185e0*/  LEA.HI.X.SX32 R28, R28, R19, 0x1, P6 ;  /* 0x000000131c1c7211 */ /* 0x000fe400030f0eff */
[----:B---3--:R-:W-:-:S05]  /*185f0*/  IADD3 R29, P5, PT, R18, R6, RZ ;  /* 0x00000006121d7210 */ /* 0x008fca0007fbe0ff */
[----:B------:R2:W-:Y:S04]  /*18600*/  STL [R1+0x2520], R29 ;  /* 0x0025201d01007387 */ /* 0x0005e80000100800 */
[----:B------:R3:W-:Y:S01]  /*18610*/  STL [R1+0x2514], R28 ;  /* 0x0025141c01007387 */ /* 0x0007e20000100800 */
[----:B--2---:R-:W-:Y:S01]  /*18620*/  IMAD R29, R12, 0x179, RZ ;  /* 0x000001790c1d7824 */ /* 0x004fe200078e02ff */
[----:B------:R-:W-:Y:S02]  /*18630*/  IADD3 R12, P6, PT, R11, R6, RZ ;  /* 0x000000060b0c7210 */ /* 0x000fe40007fde0ff */
[-C--:B------:R-:W-:Y:S01]  /*18640*/  LEA.HI.X.SX32 R18, R18, R19.reuse, 0x1, P5 ;  /* 0x0000001312127211 */ /* 0x080fe200028f0eff */
[----:B0-----:R-:W-:Y:S01]  /*18650*/  IMAD R3, R3, 0x1a4, RZ ;  /* 0x000001a403037824 */ /* 0x001fe200078e02ff */
[----:B---3--:R-:W0:Y:S01]  /*18660*/  LDC R28, c[0x0][0x3d8] ;  /* 0x0000f600ff1c7b82 */ /* 0x008e220000000800 */
[----:B------:R2:W-:Y:S07]  /*18670*/  STL [R1+0x2528], R12 ;  /* 0x0025280c01007387 */ /* 0x0005ee0000100800 */
[----:B--2---:R-:W2:Y:S01]  /*18680*/  LDC R12, c[0x0][0x3d8] ;  /* 0x0000f600ff0c7b82 */ /* 0x004ea20000000800 */
[----:B------:R3:W-:Y:S01]  /*18690*/  STL [R1+0x251c], R18 ;  /* 0x00251c1201007387 */ /* 0x0007e20000100800 */
[----:B------:R-:W-:-:S02]  /*186a0*/  LEA.HI.X.SX32 R11, R11, R19, 0x1, P6 ;  /* 0x000000130b0b7211 */ /* 0x000fc400030f0eff */
[----:B---3--:R-:W-:-:S05]  /*186b0*/  IADD3 R18, P5, PT, R29, R6, RZ ;  /* 0x000000061d127210 */ /* 0x008fca0007fbe0ff */
[----:B------:R2:W-:Y:S04]  /*186c0*/  STL [R1+0x2530], R18 ;  /* 0x0025301201007387 */ /* 0x0005e80000100800 */
[----:B------:R3:W-:Y:S01]  /*186d0*/  STL [R1+0x2524], R11 ;  /* 0x0025240b01007387 */ /* 0x0007e20000100800 */
[----:B--2---:R-:W-:Y:S01]  /*186e0*/  IMAD R18, R12, 0x17b, RZ ;  /* 0x0000017b0c127824 */ /* 0x004fe200078e02ff */
[C---:B------:R-:W-:Y:S02]  /*186f0*/  IADD3 R12, P6, PT, R4.reuse, R6, RZ ;  /* 0x00000006040c7210 */ /* 0x040fe40007fde0ff */
[-C--:B------:R-:W-:Y:S01]  /*18700*/  LEA.HI.X.SX32 R29, R29, R19.reuse, 0x1, P5 ;  /* 0x000000131d1d7211 */ /* 0x080fe200028f0eff */
[----:B---3--:R-:W2:Y:S02]  /*18710*/  LDC R11, c[0x0][0x3d8] ;  /* 0x0000f600ff0b7b82 */ /* 0x008ea40000000800 */
[----:B------:R3:W-:Y:S06]  /*18720*/  STL [R1+0x2538], R12 ;  /* 0x0025380c01007387 */ /* 0x0007ec0000100800 */
[----:B---3--:R-:W3:Y:S01]  /*18730*/  LDC R12, c[0x0][0x3d8] ;  /* 0x0000f600ff0c7b82 */ /* 0x008ee20000000800 */
[----:B------:R4:W-:Y:S01]  /*18740*/  STL [R1+0x252c], R29 ;  /* 0x00252c1d01007387 */ /* 0x0009e20000100800 */
[----:B------:R-:W-:-:S02]  /*18750*/  LEA.HI.X.SX32 R4, R4, R19, 0x1, P6 ;  /* 0x0000001304047211 */ /* 0x000fc400030f0eff */
[----:B----4-:R-:W-:-:S05]  /*18760*/  IADD3 R29, P5, PT, R18, R6, RZ ;  /* 0x00000006121d7210 */ /* 0x010fca0007fbe0ff */
[----:B------:R3:W-:Y:S04]  /*18770*/  STL [R1+0x2540], R29 ;  /* 0x0025401d01007387 */ /* 0x0007e80000100800 */
[----:B------:R4:W-:Y:S01]  /*18780*/  STL [R1+0x2534], R4 ;  /* 0x0025340401007387 */ /* 0x0009e20000100800 */
[----:B---3--:R-:W-:Y:S01]  /*18790*/  IMAD R29, R12, 0x17d, RZ ;  /* 0x0000017d0c1d7824 */ /* 0x008fe200078e02ff */
[----:B------:R-:W-:Y:S02]  /*187a0*/  IADD3 R12, P6, PT, R0, R6, RZ ;  /* 0x00000006000c7210 */ /* 0x000fe40007fde0ff */
[-C--:B------:R-:W-:Y:S01]  /*187b0*/  LEA.HI.X.SX32 R18, R18, R19.reuse, 0x1, P5 ;  /* 0x0000001312127211 */ /* 0x080fe200028f0eff */
[----:B-1----:R-:W-:Y:S01]  /*187c0*/  IMAD R17, R17, 0x1a6, RZ ;  /* 0x000001a611117824 */ /* 0x002fe200078e02ff */
[----:B----4-:R-:W1:Y:S01]  /*187d0*/  LDC R4, c[0x0][0x3d8] ;  /* 0x0000f600ff047b82 */ /* 0x010e620000000800 */
[----:B------:R3:W-:Y:S07]  /*187e0*/  STL [R1+0x2548], R12 ;  /* 0x0025480c01007387 */ /* 0x0007ee0000100800 */
        /* <DEDUP_REMOVED lines=9> */
[----:B0-----:R-:W-:Y:S01]  /*18880*/  IMAD R28, R28, 0x1a7, RZ ;  /* 0x000001a71c1c7824 */ /* 0x001fe200078e02ff */
[----:B----4-:R-:W0:Y:S01]  /*18890*/  LDC R0, c[0x0][0x3d8] ;  /* 0x0000f600ff007b82 */ /* 0x010e220000000800 */
        /* <DEDUP_REMOVED lines=10> */
[----:B--2---:R-:W-:Y:S01]  /*18940*/  IMAD R11, R11, 0x1a8, RZ ;  /* 0x000001a80b0b7824 */ /* 0x004fe200078e02ff */
[----:B----4-:R-:W2:Y:S01]  /*18950*/  LDC R16, c[0x0][0x3d8] ;  /* 0x0000f600ff107b82 */ /* 0x010ea20000000800 */
        /* <DEDUP_REMOVED lines=20> */
[C---:B------:R-:W-:Y:S02]  /*18aa0*/  IADD3 R12, P6, PT, R15.reuse, R6, RZ ;  /* 0x000000060f0c7210 */ /* 0x040fe40007fde0ff */
        /* <DEDUP_REMOVED lines=73> */
[----:B----4-:R-:W3:Y:S02]  /*18f40*/  LDC R24, c[0x0][0x3d8] ;  /* 0x0000f600ff187b82 */ /* 0x010ee40000000800 */
[----:B------:R4:W-:Y:S06]  /*18f50*/  STL [R1+0x25e8], R12 ;  /* 0x0025e80c01007387 */ /* 0x0009ec0000100800 */
[----:B----4-:R-:W4:Y:S01]  /*18f60*/  LDC R12, c[0x0][0x3d8] ;  /* 0x0000f600ff0c7b82 */ /* 0x010f220000000800 */
[----:B------:R5:W-:Y:S01]  /*18f70*/  STL [R1+0x25dc], R18 ;  /* 0x0025dc1201007387 */ /* 0x000be20000100800 */
[----:B------:R-:W-:-:S02]  /*18f80*/  LEA.HI.X.SX32 R8, R8, R19, 0x1, P6 ;  /* 0x0000001308087211 */ /* 0x000fc400030f0eff */
[----:B-----5:R-:W-:-:S05]  /*18f90*/  IADD3 R18, P5, PT, R29, R6, RZ ;  /* 0x000000061d127210 */ /* 0x020fca0007fbe0ff */
[----:B------:R4:W-:Y:S04]  /*18fa0*/  STL [R1+0x25f0], R18 ;  /* 0x0025f01201007387 */ /* 0x0009e80000100800 */
[----:B------:R5:W-:Y:S01]  /*18fb0*/  STL [R1+0x25e4], R8 ;  /* 0x0025e40801007387 */ /* 0x000be20000100800 */
[----:B----4-:R-:W-:Y:S01]  /*18fc0*/  IMAD R18, R12, 0x193, RZ ;  /* 0x000001930c127824 */ /* 0x010fe200078e02ff */
[----:B------:R-:W-:Y:S02]  /*18fd0*/  IADD3 R12, P6, PT, R23, R6, RZ ;  /* 0x00000006170c7210 */ /* 0x000fe40007fde0ff */
[-C--:B------:R-:W-:Y:S01]  /*18fe0*/  LEA.HI.X.SX32 R29, R29, R19.reuse, 0x1, P5 ;  /* 0x000000131d1d7211 */ /* 0x080fe200028f0eff */
[----:B-----5:R-:W4:Y:S02]  /*18ff0*/  LDC R8, c[0x0][0x3d8] ;  /* 0x0000f600ff087b82 */ /* 0x020f240000000800 */
[----:B------:R5:W-:Y:S06]  /*19000*/  STL [R1+0x25f8], R12 ;  /* 0x0025f80c01007387 */ /* 0x000bec0000100800 */
[----:B-----5:R-:W5:Y:S01]  /*19010*/  LDC R12, c[0x0][0x3d8] ;  /* 0x0000f600ff0c7b82 */ /* 0x020f620000000800 */
[----:B------:R0:W-:Y:S01]  /*19020*/  STL [R1+0x25ec], R29 ;  /* 0x0025ec1d01007387 */ /* 0x0001e20000100800 */
[----:B------:R-:W-:-:S02]  /*19030*/  LEA.HI.X.SX32 R23, R23, R19, 0x1, P6 ;  /* 0x0000001317177211 */ /* 0x000fc400030f0eff */
[----:B0-----:R-:W-:-:S05]  /*19040*/  IADD3 R29, P5, PT, R18, R6, RZ ;  /* 0x00000006121d7210 */ /* 0x001fca0007fbe0ff */
[----:B------:R5:W-:Y:S04]  /*19050*/  STL [R1+0x2600], R29 ;  /* 0x0026001d01007387 */ /* 0x000be80000100800 */
[----:B------:R0:W-:Y:S01]  /*19060*/  STL [R1+0x25f4], R23 ;  /* 0x0025f41701007387 */ /* 0x0001e20000100800 */
[----:B-----5:R-:W-:Y:S01]  /*19070*/  IMAD R29, R12, 0x195, RZ ;  /* 0x000001950c1d7824 */ /* 0x020fe200078e02ff */
[----:B------:R-:W-:Y:S02]  /*19080*/  IADD3 R12, P6, PT, R14, R6, RZ ;  /* 0x000000060e0c7210 */ /* 0x000fe40007fde0ff */
[-C--:B------:R-:W-:Y:S01]  /*19090*/  LEA.HI.X.SX32 R18, R18, R19.reuse, 0x1, P5 ;  /* 0x0000001312127211 */ /* 0x080fe200028f0eff */
[----:B------:R-:W-:Y:S01]  /*190a0*/  IMAD R2, R2, 0x1b0, RZ ;  /* 0x000001b002027824 */ /* 0x000fe200078e02ff */
[----:B0-----:R-:W0:Y:S01]  /*190b0*/  LDC R23, c[0x0][0x3d8] ;  /* 0x0000f600ff177b82 */ /* 0x001e220000000800 */
[----:B------:R5:W-:Y:S07]  /*190c0*/  STL [R1+0x2608], R12 ;  /* 0x0026080c01007387 */ /* 0x000bee0000100800 */
[----:B-----5:R-:W5:Y:S01]  /*190d0*/  LDC R12, c[0x0][0x3d8] ;  /* 0x0000f600ff0c7b82 */ /* 0x020f620000000800 */
[----:B------:R1:W-:Y:S01]  /*190e0*/  STL [R1+0x25fc], R18 ;  /* 0x0025fc1201007387 */ /* 0x0003e20000100800 */
[----:B------:R-:W-:-:S02]  /*190f0*/  LEA.HI.X.SX32 R14, R14, R19, 0x1, P6 ;  /* 0x000000130e0e7211 */ /* 0x000fc400030f0eff */
[----:B-1----:R-:W-:-:S05]  /*19100*/  IADD3 R18, P5, PT, R29, R6, RZ ;  /* 0x000000061d127210 */ /* 0x002fca0007fbe0ff */
[----:B------:R5:W-:Y:S04]  /*19110*/  STL [R1+0x2610], R18 ;  /* 0x0026101201007387 */ /* 0x000be80000100800 */
[----:B------:R1:W-:Y:S01]  /*19120*/  STL [R1+0x2604], R14 ;  /* 0x0026040e01007387 */ /* 0x0003e20000100800 */
[----:B-----5:R-:W-:Y:S01]  /*19130*/  IMAD R18, R12, 0x197, RZ ;  /* 0x000001970c127824 */ /* 0x020fe200078e02ff */
[C---:B------:R-:W-:Y:S02]  /*19140*/  IADD3 R12, P6, PT, R22.reuse, R6, RZ ;  /* 0x00000006160c7210 */ /* 0x040fe40007fde0ff */
[-C--:B------:R-:W-:Y:S01]  /*19150*/  LEA.HI.X.SX32 R29, R29, R19.reuse, 0x1, P5 ;  /* 0x000000131d1d7211 */ /* 0x080fe200028f0eff */
[----:B--2---:R-:W-:Y:S01]  /*19160*/  IMAD R25, R25, 0x1b1, RZ ;  /* 0x000001b119197824 */ /* 0x004fe200078e02ff */
[----:B-1----:R-:W1:Y:S01]  /*19170*/  LDC R14, c[0x0][0x3d8] ;  /* 0x0000f600ff0e7b82 */ /* 0x002e620000000800 */
[----:B------:R2:W-:Y:S07]  /*19180*/  STL [R1+0x2618], R12 ;  /* 0x0026180c01007387 */ /* 0x0005ee0000100800 */
[----:B--2---:R-:W2:Y:S01]  /*19190*/  LDC R12, c[0x0][0x3d8] ;  /* 0x0000f600ff0c7b82 */ /* 0x004ea20000000800 */
[----:B------:R5:W-:Y:S01]  /*191a0*/  STL [R1+0x260c], R29 ;  /* 0x00260c1d01007387 */ /* 0x000be20000100800 */
[----:B------:R-:W-:-:S02]  /*191b0*/  LEA.HI.X.SX32 R22, R22, R19, 0x1, P6 ;  /* 0x0000001316167211 */ /* 0x000fc400030f0eff */
[----:B-----5:R-:W-:-:S05]  /*191c0*/  IADD3 R29, P5, PT, R18, R6, RZ ;  /* 0x00000006121d7210 */ /* 0x020fca0007fbe0ff */
[----:B------:R2:W-:Y:S04]  /*191d0*/  STL [R1+0x2620], R29 ;  /* 0x0026201d01007387 */ /* 0x0005e80000100800 */
[----:B------:R5:W-:Y:S01]  /*191e0*/  STL [R1+0x2614], R22 ;  /* 0x0026141601007387 */ /* 0x000be20000100800 */
[----:B--2---:R-:W-:Y:S01]  /*191f0*/  IMAD R29, R12, 0x199, RZ ;  /* 0x000001990c1d7824 */ /* 0x004fe200078e02ff */
[----:B------:R-:W-:Y:S02]  /*19200*/  IADD3 R12, P6, PT, R5, R6, RZ ;  /* 0x00000006050c7210 */ /* 0x000fe40007fde0ff */
[-C--:B------:R-:W-:Y:S01]  /*19210*/  LEA.HI.X.SX32 R18, R18, R19.reuse, 0x1, P5 ;  /* 0x0000001312127211 */ /* 0x080fe200028f0eff */
[----:B------:R-:W-:Y:S01]  /*19220*/  IMAD R9, R9, 0x1b2, RZ ;  /* 0x000001b209097824 */ /* 0x000fe200078e02ff */
[----:B-----5:R-:W2:Y:S01]  /*19230*/  LDC R22, c[0x0][0x3d8] ;  /* 0x0000f600ff167b82 */ /* 0x020ea20000000800 */
[----:B------:R5:W-:Y:S07]  /*19240*/  STL [R1+0x2628], R12 ;  /* 0x0026280c01007387 */ /* 0x000bee0000100800 */
        /* <DEDUP_REMOVED lines=9> */
[----:B---3--:R-:W-:Y:S01]  /*192e0*/  IMAD R24, R24, 0x1b3, RZ ;  /* 0x000001b318187824 */ /* 0x008fe200078e02ff */
[----:B0-----:R-:W0:Y:S01]  /*192f0*/  LDC R5, c[0x0][0x3d8] ;  /* 0x0000f600ff057b82 */ /* 0x001e220000000800 */
[----:B------:R3:W-:Y:S07]  /*19300*/  STL [R1+0x2638], R12 ;  /* 0x0026380c01007387 */ /* 0x0007ee0000100800 */
[----:B---3--:R-:W3:Y:S01]  /*19310*/  LDC R12, c[0x0][0x3d8] ;  /* 0x0000f600ff0c7b82 */ /* 0x008ee20000000800 */
[----:B------:R5:W-:Y:S01]  /*19320*/  STL [R1+0x262c], R29 ;  /* 0x00262c1d01007387 */ /* 0x000be20000100800 */
[----:B------:R-:W-:-:S02]  /*19330*/  LEA.HI.X.SX32 R21, R21, R19, 0x1, P6 ;  /* 0x0000001315157211 */ /* 0x000fc400030f0eff */
[----:B-----5:R-:W-:-:S05]  /*19340*/  IADD3 R29, P5, PT, R18, R6, RZ ;  /* 0x00000006121d7210 */ /* 0x020fca0007fbe0ff */
[----:B------:R3:W-:Y:S04]  /*19350*/  STL [R1+0x2640], R29 ;  /* 0x0026401d01007387 */ /* 0x0007e80000100800 */
[----:B------:R5:W-:Y:S01]  /*19360*/  STL [R1+0x2634], R21 ;  /* 0x0026341501007387 */ /* 0x000be20000100800 */
[----:B---3--:R-:W-:Y:S01]  /*19370*/  IMAD R29, R12, 0x19d, RZ ;  /* 0x0000019d0c1d7824 */ /* 0x008fe200078e02ff */
[C---:B------:R-:W-:Y:S02]  /*19380*/  IADD3 R12, P6, PT, R13.reuse, R6, RZ ;  /* 0x000000060d0c7210 */ /* 0x040fe40007fde0ff */
[-C--:B------:R-:W-:Y:S01]  /*19390*/  LEA.HI.X.SX32 R18, R18, R19.reuse, 0x1, P5 ;  /* 0x0000001312127211 */ /* 0x080fe200028f0eff */
[----:B-----5:R-:W3:Y:S02]  /*193a0*/  LDC R21, c[0x0][0x3d8] ;  /* 0x0000f600ff157b82 */ /* 0x020ee40000000800 */
        /* <DEDUP_REMOVED lines=8> */
[-C--:B------:R-:W-:Y:S02]  /*19430*/  IADD3 R12, P6, PT, R20, R6.reuse, RZ ;  /* 0x00000006140c7210 */ /* 0x080fe40007fde0ff */
[----:B------:R-:W-:Y:S01]  /*19440*/  LEA.HI.X.SX32 R29, R29, R19, 0x1, P5 ;  /* 0x000000131d1d7211 */ /* 0x000fe200028f0eff */
[----:B----4-:R-:W-:Y:S01]  /*19450*/  IMAD R8, R8, 0x1b4, RZ ;  /* 0x000001b408087824 */ /* 0x010fe200078e02ff */
[----:B0-----:R-:W0:Y:S01]  /*19460*/  LDC R13, c[0x0][0x3d8] ;  /* 0x0000f600ff0d7b82 */ /* 0x001e220000000800 */
[----:B------:R4:W-:Y:S07]  /*19470*/  STL [R1+0x2658], R12 ;  /* 0x0026580c01007387 */ /* 0x0009ee0000100800 */
[----:B----4-:R-:W4:Y:S01]  /*19480*/  LDC R12, c[0x0][0x3d8] ;  /* 0x0000f600ff0c7b82 */ /* 0x010f220000000800 */
[----:B------:R5:W-:Y:S02]  /*19490*/  STL [R1+0x264c], R29 ;  /* 0x00264c1d01007387 */ /* 0x000be40000100800 */
[----:B-----5:R-:W-:-:S05]  /*194a0*/  IADD3 R29, P5, PT, R18, R6, RZ ;  /* 0x00000006121d7210 */ /* 0x020fca0007fbe0ff */
[----:B------:R4:W-:Y:S02]  /*194b0*/  STL [R1+0x2660], R29 ;  /* 0x0026601d01007387 */ /* 0x0009e40000100800 */
[----:B----4-:R-:W-:Y:S01]  /*194c0*/  IMAD R29, R12, 0x1a1, RZ ;  /* 0x000001a10c1d7824 */ /* 0x010fe200078e02ff */
[-C--:B------:R-:W-:Y:S02]  /*194d0*/  LEA.HI.X.SX32 R12, R20, R19.reuse, 0x1, P6 ;  /* 0x00000013140c7211 */ /* 0x080fe400030f0eff */
[----:B------:R-:W-:Y:S01]  /*194e0*/  LEA.HI.X.SX32 R18, R18, R19, 0x1, P5 ;  /* 0x0000001312127211 */ /* 0x000fe200028f0eff */
[----:B------:R-:W-:Y:S01]  /*194f0*/  IMAD R23, R23, 0x1b5, RZ ;  /* 0x000001b517177824 */ /* 0x000fe200078e02ff */
[----:B------:R-:W4:Y:S01]  /*19500*/  LDC R20, c[0x0][0x3d8] ;  /* 0x0000f600ff147b82 */ /* 0x000f220000000800 */
[----:B------:R5:W-:Y:S02]  /*19510*/  STL [R1+0x2654], R12 ;  /* 0x0026540c01007387 */ /* 0x000be40000100800 */
[----:B-----5:R-:W-:-:S05]  /*19520*/  IADD3 R12, P6, PT, R7, R6, RZ ;  /* 0x00000006070c7210 */ /* 0x020fca0007fde0ff */
[----:B------:R5:W-:Y:S04]  /*19530*/  STL [R1+0x2668], R12 ;  /* 0x0026680c01007387 */ /* 0x000be80000100800 */
[----:B-----5:R-:W5:Y:S04]  /*19540*/  LDL.LU R12, [R1+0x2990] ;  /* 0x00299000010c7983 */ /* 0x020f680000300800 */
[----:B------:R0:W-:Y:S02]  /*19550*/  STL [R1+0x265c], R18 ;  /* 0x00265c1201007387 */ /* 0x0001e40000100800 */
[----:B0-----:R-:W-:-:S05]  /*19560*/  IADD3 R18, P5, PT, R29, R6, RZ ;  /* 0x000000061d127210 */ /* 0x001fca0007fbe0ff */
[----:B------:R0:W-:Y:S02]  /*19570*/  STL [R1+0x2670], R18 ;  /* 0x0026701201007387 */ /* 0x0001e40000100800 */
[-C--:B0-----:R-:W-:Y:S02]  /*19580*/  LEA.HI.X.SX32 R18, R7, R19.reuse, 0x1, P6 ;  /* 0x0000001307127211 */ /* 0x081fe400030f0eff */
[----:B------:R-:W-:Y:S01]  /*19590*/  LEA.HI.X.SX32 R29, R29, R19, 0x1, P5 ;  /* 0x000000131d1d7211 */ /* 0x000fe200028f0eff */
[----:B-1----:R-:W-:Y:S01]  /*195a0*/  IMAD R14, R14, 0x1b6, RZ ;  /* 0x000001b60e0e7824 */ /* 0x002fe200078e02ff */
[----:B------:R-:W0:Y:S01]  /*195b0*/  LDC R7, c[0x0][0x3d8] ;  /* 0x0000f600ff077b82 */ /* 0x000e220000000800 */
[----:B------:R5:W-:Y:S02]  /*195c0*/  STL [R1+0x2664], R18 ;  /* 0x0026641201007387 */ /* 0x000be40000100800 */
[----:B-----5:R-:W-:-:S05]  /*195d0*/  IADD3 R18, P6, PT, R12, R6, RZ ;  /* 0x000000060c127210 */ /* 0x020fca0007fde0ff */
[----:B------:R1:W-:Y:S04]  /*195e0*/  STL [R1+0x2678], R18 ;  /* 0x0026781201007387 */ /* 0x0003e80000100800 */
[----:B-1----:R-:W5:Y:S04]  /*195f0*/  LDL.LU R18, [R1+0x298c] ;  /* 0x00298c0001127983 */ /* 0x002f680000300800 */
[----:B------:R5:W-:Y:S02]  /*19600*/  STL [R1+0x266c], R29 ;  /* 0x00266c1d01007387 */ /* 0x000be40000100800 */
[----:B-----5:R-:W-:-:S05]  /*19610*/  IADD3 R29, P5, PT, R18, R6, RZ ;  /* 0x00000006121d7210 */ /* 0x020fca0007fbe0ff */
[----:B------:R1:W-:Y:S02]  /*19620*/  STL [R1+0x2680], R29 ;  /* 0x0026801d01007387 */ /* 0x0003e40000100800 */
[-C--:B-1----:R-:W-:Y:S02]  /*19630*/  LEA.HI.X.SX32 R29, R12, R19.reuse, 0x1, P6 ;  /* 0x000000130c1d7211 */ /* 0x082fe400030f0eff */
[----:B------:R-:W-:Y:S01]  /*19640*/  LEA.HI.X.SX32 R18, R18, R19, 0x1, P5 ;  /* 0x0000001312127211 */ /* 0x000fe200028f0eff */
[----:B------:R-:W1:Y:S02]  /*19650*/  LDC R12, c[0x0][0x3d8] ;  /* 0x0000f600ff0c7b82 */ /* 0x000e640000000800 */
[----:B------:R5:W-:Y:S02]  /*19660*/  STL [R1+0x2674], R29 ;  /* 0x0026741d01007387 */ /* 0x000be40000100800 */
[----:B-----5:R-:W-:-:S05]  /*19670*/  IADD3 R29, P6, PT, R3, R6, RZ ;  /* 0x00000006031d7210 */ /* 0x020fca0007fde0ff */
[----:B------:R5:W-:Y:S04]  /*19680*/  STL [R1+0x2688], R29 ;  /* 0x0026881d01007387 */ /* 0x000be80000100800 */
[----:B-----5:R-:W5:Y:S01]  /*19690*/  LDL.LU R29, [R1+0x2988] ;  /* 0x00298800011d7983 */ /* 0x020f620000300800 */
[----:B------:R-:W-:-:S03]  /*196a0*/  LEA.HI.X.SX32 R3, R3, R19, 0x1, P6 ;  /* 0x0000001303037211 */ /* 0x000fc600030f0eff */
[----:B------:R5:W-:Y:S01]  /*196b0*/  STL [R1+0x267c], R18 ;  /* 0x00267c1201007387 */ /* 0x000be20000100800 */
[----:B--2---:R-:W-:Y:S02]  /*196c0*/  IMAD R22, R22, 0x1b7, RZ ;  /* 0x000001b716167824 */ /* 0x004fe400078e02ff */
[----:B------:R-:W-:Y:S02]  /*196d0*/  IMAD R5, R5, 0x1b8, RZ ;  /* 0x000001b805057824 */ /* 0x000fe400078e02ff */
[----:B---3--:R-:W-:Y:S02]  /*196e0*/  IMAD R21, R21, 0x1b9, RZ ;  /* 0x000001b915157824 */ /* 0x008fe400078e02ff */
[----:B------:R-:W-:Y:S02]  /*196f0*/  IMAD R13, R13, 0x1ba, RZ ;  /* 0x000001ba0d0d7824 */ /* 0x000fe400078e02ff */
[----:B----4-:R-:W-:Y:S02]  /*19700*/  IMAD R20, R20, 0x1bb, RZ ;  /* 0x000001bb14147824 */ /* 0x010fe400078e02ff */
[----:B0-----:R-:W-:Y:S01]  /*19710*/  IMAD R7, R7, 0x1bc, RZ ;  /* 0x000001bc07077824 */ /* 0x001fe200078e02ff */
[----:B-----5:R-:W-:-:S05]  /*19720*/  IADD3 R18, P5, PT, R29, R6, RZ ;  /* 0x000000061d127210 */ /* 0x020fca0007fbe0ff */
[----:B------:R-:W-:Y:S01]  /*19730*/  STL [R1+0x2690], R18 ;  /* 0x0026901201007387 */ /* 0x000fe20000100800 */
[----:B------:R-:W-:-:S03]  /*19740*/  LEA.HI.X.SX32 R29, R29, R19, 0x1, P5 ;  /* 0x000000131d1d7211 */ /* 0x000fc600028f0eff */
[----:B------:R0:W-:Y:S02]  /*19750*/  STL [R1+0x2684], R3 ;  /* 0x0026840301007387 */ /* 0x0001e40000100800 */
[----:B0-----:R-:W-:-:S05]  /*19760*/  IADD3 R3, P6, PT, R17, R6, RZ ;  /* 0x0000000611037210 */ /* 0x001fca0007fde0ff */
[----:B------:R0:W-:Y:S04]  /*19770*/  STL [R1+0x2698], R3 ;  /* 0x0026980301007387 */ /* 0x0001e80000100800 */
[----:B0-----:R-:W2:Y:S04]  /*19780*/  LDL.LU R3, [R1+0x2984] ;  /* 0x0029840001037983 */ /* 0x001ea80000300800 */
[----:B------:R0:W-:Y:S02]  /*19790*/  STL [R1+0x268c], R29 ;  /* 0x00268c1d01007387 */ /* 0x0001e40000100800 */
[----:B0-----:R-:W-:-:S05]  /*197a0*/  IADD3 R29, P5, PT, R28, R6, RZ ;  /* 0x000000061c1d7210 */ /* 0x001fca0007fbe0ff */
[----:B------:R0:W-:Y:S01]  /*197b0*/  STL [R1+0x26a0], R29 ;  /* 0x0026a01d01007387 */ /* 0x0001e20000100800 */
[-C--:B------:R-:W-:Y:S02]  /*197c0*/  LEA.HI.X.SX32 R28, R28, R19.reuse, 0x1, P5 ;  /* 0x000000131c1c7211 */ /* 0x080fe400028f0eff */
[----:B0-----:R-:W-:Y:S01]  /*197d0*/  LEA.HI.X.SX32 R29, R17, R19, 0x1, P6 ;  /* 0x00000013111d7211 */ /* 0x001fe200030f0eff */
[----:B-1----:R-:W-:Y:S01]  /*197e0*/  IMAD R18, R12, 0x1bd, RZ ;  /* 0x000001bd0c127824 */ /* 0x002fe200078e02ff */
[----:B------:R-:W0:Y:S03]  /*197f0*/  LDC R17, c[0x0][0x3d8] ;  /* 0x0000f600ff117b82 */ /* 0x000e260000000800 */
[----:B------:R1:W-:Y:S05]  /*19800*/  STL [R1+0x2694], R29 ;  /* 0x0026941d01007387 */ /* 0x0003ea0000100800 */
[----:B------:R-:W3:Y:S01]  /*19810*/  LDC R12, c[0x0][0x3d8] ;  /* 0x0000f600ff0c7b82 */ /* 0x000ee20000000800 */
[----:B-1----:R-:W-:-:S05]  /*19820*/  IADD3 R29, P6, PT, R11, R6, RZ ;  /* 0x000000060b1d7210 */ /* 0x002fca0007fde0ff */
[----:B------:R1:W-:Y:S04]  /*19830*/  STL [R1+0x26a8], R29 ;  /* 0x0026a81d01007387 */ /* 0x0003e80000100800 */
[----:B-1----:R-:W4:Y:S04]  /*19840*/  LDL.LU R29, [R1+0x2980] ;  /* 0x00298000011d7983 */ /* 0x002f280000300800 */
[----:B------:R1:W-:Y:S02]  /*19850*/  STL [R1+0x269c], R28 ;  /* 0x00269c1c01007387 */ /* 0x0003e40000100800 */
[----:B-1----:R-:W-:-:S05]  /*19860*/  IADD3 R28, P5, PT, R4, R6, RZ ;  /* 0x00000006041c7210 */ /* 0x002fca0007fbe0ff */
[----:B------:R1:W-:Y:S02]  /*19870*/  STL [R1+0x26b0], R28 ;  /* 0x0026b01c01007387 */ /* 0x0003e40000100800 */
[-C--:B-1----:R-:W-:Y:S02]  /*19880*/  LEA.HI.X.SX32 R28, R11, R19.reuse, 0x1, P6 ;  /* 0x000000130b1c7211 */ /* 0x082fe400030f0eff */
[----:B------:R-:W1:Y:S03]  /*19890*/  LDC R11, c[0x0][0x3d8] ;  /* 0x0000f600ff0b7b82 */ /* 0x000e660000000800 */
[----:B------:R5:W-:Y:S01]  /*198a0*/  STL [R1+0x26a4], R28 ;  /* 0x0026a41c01007387 */ /* 0x000be20000100800 */
[----:B------:R-:W-:Y:S02]  /*198b0*/  LEA.HI.X.SX32 R4, R4, R19, 0x1, P5 ;  /* 0x0000001304047211 */ /* 0x000fe400028f0eff */
[----:B-----5:R-:W-:-:S05]  /*198c0*/  IADD3 R28, P6, PT, R0, R6, RZ ;  /* 0x00000006001c7210 */ /* 0x020fca0007fde0ff */
[----:B------:R5:W-:Y:S04]  /*198d0*/  STL [R1+0x26b8], R28 ;  /* 0x0026b81c01007387 */ /* 0x000be80000100800 */
[----:B-----5:R-:W5:Y:S04]  /*198e0*/  LDL.LU R28, [R1+0x297c] ;  /* 0x00297c00011c7983 */ /* 0x020f680000300800 */
[----:B------:R0:W-:Y:S02]  /*198f0*/  STL [R1+0x26ac], R4 ;  /* 0x0026ac0401007387 */ /* 0x0001e40000100800 */
[----:B0-----:R-:W-:-:S05]  /*19900*/  IADD3 R4, P5, PT, R16, R6, RZ ;  /* 0x0000000610047210 */ /* 0x001fca0007fbe0ff */
[----:B------:R1:W-:Y:S01]  /*19910*/  STL [R1+0x26c0], R4 ;  /* 0x0026c00401007387 */ /* 0x0003e20000100800 */
[-C--:B------:R-:W-:Y:S01]  /*19920*/  LEA.HI.X.SX32 R0, R0, R19.reuse, 0x1, P6 ;  /* 0x0000001300007211 */ /* 0x080fe200030f0eff */
[----:B-1----:R-:W-:Y:S02]  /*19930*/  IMAD R4, R11, 0x1c0, RZ ;  /* 0x000001c00b047824 */ /* 0x002fe400078e02ff */
[----:B------:R-:W0:Y:S02]  /*19940*/  LDC R11, c[0x0][0x3d8] ;  /* 0x0000f600ff0b7b82 */ /* 0x000e240000000800 */
[----:B------:R1:W-:Y:S01]  /*19950*/  STL [R1+0x26b4], R0 ;  /* 0x0026b40001007387 */ /* 0x0003e20000100800 */
[----:B------:R-:W-:Y:S02]  /*19960*/  LEA.HI.X.SX32 R16, R16, R19, 0x1, P5 ;  /* 0x0000001310107211 */ /* 0x000fe400028f0eff */
[----:B-1----:R-:W-:-:S05]  /*19970*/  IADD3 R0, P6, PT, R10, R6, RZ ;  /* 0x000000060a007210 */ /* 0x002fca0007fde0ff */
[----:B------:R1:W-:Y:S04]  /*19980*/  STL [R1+0x26c8], R0 ;  /* 0x0026c80001007387 */ /* 0x0003e80000100800 */
[----:B-1----:R-:W2:Y:S04]  /*19990*/  LDL.LU R0, [R1+0x2978] ;  /* 0x0029780001007983 */ /* 0x002ea80000300800 */
[----:B------:R1:W-:Y:S02]  /*199a0*/  STL [R1+0x26bc], R16 ;  /* 0x0026bc1001007387 */ /* 0x0003e40000100800 */
[----:B-1----:R-:W-:-:S05]  /*199b0*/  IADD3 R16, P5, PT, R27, R6, RZ ;  /* 0x000000061b107210 */ /* 0x002fca0007fbe0ff */
[----:B------:R0:W-:Y:S01]  /*199c0*/  STL [R1+0x26d0], R16 ;  /* 0x0026d01001007387 */ /* 0x0001e20000100800 */
[-C--:B------:R-:W-:Y:S01]  /*199d0*/  LEA.HI.X.SX32 R27, R27, R19.reuse, 0x1, P5 ;  /* 0x000000131b1b7211 */ /* 0x080fe200028f0eff */
[----:B0-----:R-:W-:Y:S01]  /*199e0*/  IMAD R16, R11, 0x1c1, RZ ;  /* 0x000001c10b107824 */ /* 0x001fe200078e02ff */
[----:B------:R-:W-:Y:S02]  /*199f0*/  LEA.HI.X.SX32 R11, R10, R19, 0x1, P6 ;  /* 0x000000130a0b7211 */ /* 0x000fe400030f0eff */
[----:B------:R-:W0:Y:S03]  /*19a00*/  LDC R10, c[0x0][0x3d8] ;  /* 0x0000f600ff0a7b82 */ /* 0x000e260000000800 */
[----:B------:R1:W-:Y:S02]  /*19a10*/  STL [R1+0x26c4], R11 ;  /* 0x0026c40b01007387 */ /* 0x0003e40000100800 */
[----:B-1----:R-:W-:-:S05]  /*19a20*/  IADD3 R11, P6, PT, R15, R6, RZ ;  /* 0x000000060f0b7210 */ /* 0x002fca0007fde0ff */
[----:B------:R1:W-:Y:S04]  /*19a30*/  STL [R1+0x26d8], R11 ;  /* 0x0026d80b01007387 */ /* 0x0003e80000100800 */
[----:B-1----:R-:W2:Y:S04]  /*19a40*/  LDL.LU R11, [R1+0x2974] ;  /* 0x00297400010b7983 */ /* 0x002ea80000300800 */
[----:B------:R1:W-:Y:S02]  /*19a50*/  STL [R1+0x26cc], R27 ;  /* 0x0026cc1b01007387 */ /* 0x0003e40000100800 */
[----:B-1----:R-:W-:-:S05]  /*19a60*/  IADD3 R27, P5, PT, R26, R6, RZ ;  /* 0x000000061a1b7210 */ /* 0x002fca0007fbe0ff */
[----:B------:R1:W-:Y:S02]  /*19a70*/  STL [R1+0x26e0], R27 ;  /* 0x0026e01b01007387 */ /* 0x0003e40000100800 */
[-C--:B-1----:R-:W-:Y:S02]  /*19a80*/  LEA.HI.X.SX32 R27, R15, R19.reuse, 0x1, P6 ;  /* 0x000000130f1b7211 */ /* 0x082fe400030f0eff */
[----:B------:R-:W-:Y:S01]  /*19a90*/  LEA.HI.X.SX32 R26, R26, R19, 0x1, P5 ;  /* 0x000000131a1a7211 */ /* 0x000fe200028f0eff */
[----:B---3--:R-:W-:Y:S01]  /*19aa0*/  IMAD R12, R12, 0x1be, RZ ;  /* 0x000001be0c0c7824 */ /* 0x008fe200078e02ff */
[----:B------:R-:W1:Y:S01]  /*19ab0*/  LDC R15, c[0x0][0x3d8] ;  /* 0x0000f600ff0f7b82 */ /* 0x000e620000000800 */
[----:B------:R3:W-:Y:S02]  /*19ac0*/  STL [R1+0x26d4], R27 ;  /* 0x0026d41b01007387 */ /* 0x0007e40000100800 */
[----:B---3--:R-:W-:-:S05]  /*19ad0*/  IADD3 R27, P6, PT, R2, R6, RZ ;  /* 0x00000006021b7210 */ /* 0x008fca0007fde0ff */
[----:B------:R3:W-:Y:S04]  /*19ae0*/  STL [R1+0x26e8], R27 ;  /* 0x0026e81b01007387 */ /* 0x0007e80000100800 */
[----:B------:R0:W-:Y:S01]  /*19af0*/  STL [R1+0x26dc], R26 ;  /* 0x0026dc1a01007387 */ /* 0x0001e20000100800 */
[----:B---3--:R-:W-:Y:S02]  /*19b00*/  IADD3 R27, P5, PT, R25, R6, RZ ;  /* 0x00000006191b7210 */ /* 0x008fe40007fbe0ff */
[----:B0-----:R-:W-:-:S03]  /*19b10*/  LEA.HI.X.SX32 R26, R2, R19, 0x1, P6 ;  /* 0x00000013021a7211 */ /* 0x001fc600030f0eff */
[----:B------:R0:W-:Y:S01]  /*19b20*/  STL [R1+0x26f0], R27 ;  /* 0x0026f01b01007387 */ /* 0x0001e20000100800 */
[----:B------:R-:W-:Y:S01]  /*19b30*/  LEA.HI.X.SX32 R25, R25, R19, 0x1, P5 ;  /* 0x0000001319197211 */ /* 0x000fe200028f0eff */
[----:B------:R-:W-:Y:S01]  /*19b40*/  IMAD R17, R17, 0x1bf, RZ ;  /* 0x000001bf11117824 */ /* 0x000fe200078e02ff */
[----:B------:R-:W3:Y:S01]  /*19b50*/  LDC R2, c[0x0][0x3d8] ;  /* 0x0000f600ff027b82 */ /* 0x000ee20000000800 */
[----:B------:R1:W-:Y:S01]  /*19b60*/  STL [R1+0x26e4], R26 ;  /* 0x0026e41a01007387 */ /* 0x0003e20000100800 */
[-C--:B0-----:R-:W-:Y:S02]  /*19b70*/  IADD3 R27, P6, PT, R9, R6.reuse, RZ ;  /* 0x00000006091b7210 */ /* 0x081fe40007fde0ff */
[----:B-1----:R-:W-:-:S03]  /*19b80*/  IADD3 R26, P5, PT, R24, R6, RZ ;  /* 0x00000006181a7210 */ /* 0x002fc60007fbe0ff */
[----:B------:R-:W-:Y:S04]  /*19b90*/  STL [R1+0x26f8], R27 ;  /* 0x0026f81b01007387 */ /* 0x000fe80000100800 */
[----:B------:R0:W-:Y:S01]  /*19ba0*/  STL [R1+0x26ec], R25 ;  /* 0x0026ec1901007387 */ /* 0x0001e20000100800 */
[----:B------:R-:W-:-:S03]  /*19bb0*/  LEA.HI.X.SX32 R24, R24, R19, 0x1, P5 ;  /* 0x0000001318187211 */ /* 0x000fc600028f0eff */
[----:B------:R1:W-:Y:S01]  /*19bc0*/  STL [R1+0x2700], R26 ;  /* 0x0027001a01007387 */ /* 0x0003e20000100800 */
[----:B0-----:R-:W-:Y:S02]  /*19bd0*/  LEA.HI.X.SX32 R25, R9, R19, 0x1, P6 ;  /* 0x0000001309197211 */ /* 0x001fe400030f0eff */
[----:B------:R-:W0:Y:S01]  /*19be0*/  LDC R9, c[0x0][0x3d8] ;  /* 0x0000f600ff097b82 */ /* 0x000e220000000800 */
[-C--:B-1----:R-:W-:Y:S02]  /*19bf0*/  IADD3 R26, P6, PT, R8, R6.reuse, RZ ;  /* 0x00000006081a7210 */ /* 0x082fe40007fde0ff */
[----:B------:R1:W-:Y:S04]  /*19c00*/  STL [R1+0x26f4], R25 ;  /* 0x0026f41901007387 */ /* 0x0003e80000100800 */
[----:B------:R-:W-:Y:S01]  /*19c10*/  STL [R1+0x2708], R26 ;  /* 0x0027081a01007387 */ /* 0x000fe20000100800 */
[----:B-1----:R-:W-:-:S03]  /*19c20*/  IADD3 R25, P5, PT, R23, R6, RZ ;  /* 0x0000000617197210 */ /* 0x002fc60007fbe0ff */
[----:B------:R1:W-:Y:S04]  /*19c30*/  STL [R1+0x26fc], R24 ;  /* 0x0026fc1801007387 */ /* 0x0003e80000100800 */
[----:B------:R3:W-:Y:S01]  /*19c40*/  STL [R1+0x2710], R25 ;  /* 0x0027101901007387 */ /* 0x0007e20000100800 */
[-C--:B------:R-:W-:Y:S02]  /*19c50*/  LEA.HI.X.SX32 R23, R23, R19.reuse, 0x1, P5 ;  /* 0x0000001317177211 */ /* 0x080fe400028f0eff */
[----:B-1----:R-:W-:Y:S02]  /*19c60*/  LEA.HI.X.SX32 R24, R8, R19, 0x1, P6 ;  /* 0x0000001308187211 */ /* 0x002fe400030f0eff */
[----:B------:R-:W1:Y:S01]  /*19c70*/  LDC R8, c[0x0][0x3d8] ;  /* 0x0000f600ff087b82 */ /* 0x000e620000000800 */
[----:B---3--:R-:W-:-:S02]  /*19c80*/  IADD3 R25, P6, PT, R14, R6, RZ ;  /* 0x000000060e197210 */ /* 0x008fc40007fde0ff */
[----:B------:R3:W-:Y:S04]  /*19c90*/  STL [R1+0x2704], R24 ;  /* 0x0027041801007387 */ /* 0x0007e80000100800 */
[----:B------:R-:W-:Y:S04]  /*19ca0*/  STL [R1+0x2718], R25 ;  /* 0x0027181901007387 */ /* 0x000fe80000100800 */
[----:B------:R0:W-:Y:S01]  /*19cb0*/  STL [R1+0x270c], R23 ;  /* 0x00270c1701007387 */ /* 0x0001e20000100800 */
[----:B---3--:R-:W-:-:S05]  /*19cc0*/  IADD3 R24, P5, PT, R22, R6, RZ ;  /* 0x0000000616187210 */ /* 0x008fca0007fbe0ff */
[----:B------:R3:W-:Y:S01]  /*19cd0*/  STL [R1+0x2720], R24 ;  /* 0x0027201801007387 */ /* 0x0007e20000100800 */
[-C--:B0-----:R-:W-:Y:S02]  /*19ce0*/  LEA.HI.X.SX32 R23, R14, R19.reuse, 0x1, P6 ;  /* 0x000000130e177211 */ /* 0x081fe400030f0eff */
[----:B------:R-:W-:Y:S01]  /*19cf0*/  LEA.HI.X.SX32 R22, R22, R19, 0x1, P5 ;  /* 0x0000001316167211 */ /* 0x000fe200028f0eff */
[----:B------:R-:W-:Y:S01]  /*19d00*/  IMAD R10, R10, 0x1c2, RZ ;  /* 0x000001c20a0a7824 */ /* 0x000fe200078e02ff */
[----:B------:R-:W0:Y:S01]  /*19d10*/  LDC R14, c[0x0][0x3d8] ;  /* 0x0000f600ff0e7b82 */ /* 0x000e220000000800 */
[----:B------:R4:W-:Y:S01]  /*19d20*/  STL [R1+0x2714], R23 ;  /* 0x0027141701007387 */ /* 0x0009e20000100800 */
[----:B---3--:R-:W-:-:S05]  /*19d30*/  IADD3 R24, P6, PT, R5, R6, RZ ;  /* 0x0000000605187210 */ /* 0x008fca0007fde0ff */
[----:B------:R-:W-:Y:S01]  /*19d40*/  STL [R1+0x2728], R24 ;  /* 0x0027281801007387 */ /* 0x000fe20000100800 */
[----:B----4-:R-:W-:-:S03]  /*19d50*/  IADD3 R23, P5, PT, R21, R6, RZ ;  /* 0x0000000615177210 */ /* 0x010fc60007fbe0ff */
[----:B------:R3:W-:Y:S04]  /*19d60*/  STL [R1+0x271c], R22 ;  /* 0x00271c1601007387 */ /* 0x0007e80000100800 */
[----:B------:R4:W-:Y:S01]  /*19d70*/  STL [R1+0x2730], R23 ;  /* 0x0027301701007387 */ /* 0x0009e20000100800 */
[-C--:B------:R-:W-:Y:S02]  /*19d80*/  LEA.HI.X.SX32 R21, R21, R19.reuse, 0x1, P5 ;  /* 0x0000001315157211 */ /* 0x080fe400028f0eff */
[----:B---3--:R-:W-:Y:S01]  /*19d90*/  LEA.HI.X.SX32 R22, R5, R19, 0x1, P6 ;  /* 0x0000001305167211 */ /* 0x008fe200030f0eff */
[----:B------:R-:W-:Y:S01]  /*19da0*/  IMAD R15, R15, 0x1c3, RZ ;  /* 0x000001c30f0f7824 */ /* 0x000fe200078e02ff */
[----:B------:R-:W3:Y:S01]  /*19db0*/  LDC R5, c[0x0][0x3d8] ;  /* 0x0000f600ff057b82 */ /* 0x000ee20000000800 */
[----:B----4-:R-:W-:-:S02]  /*19dc0*/  IADD3 R23, P6, PT, R13, R6, RZ ;  /* 0x000000060d177210 */ /* 0x010fc40007fde0ff */
[----:B------:R4:W-:Y:S04]  /*19dd0*/  STL [R1+0x2724], R22 ;  /* 0x0027241601007387 */ /* 0x0009e80000100800 */
[----:B------:R-:W-:Y:S04]  /*19de0*/  STL [R1+0x2738], R23 ;  /* 0x0027381701007387 */ /* 0x000fe80000100800 */
[----:B------:R1:W-:Y:S01]  /*19df0*/  STL [R1+0x272c], R21 ;  /* 0x00272c1501007387 */ /* 0x0003e20000100800 */
[----:B----4-:R-:W-:-:S05]  /*19e00*/  IADD3 R22, P5, PT, R20, R6, RZ ;  /* 0x0000000614167210 */ /* 0x010fca0007fbe0ff */
[----:B------:R4:W-:Y:S01]  /*19e10*/  STL [R1+0x2740], R22 ;  /* 0x0027401601007387 */ /* 0x0009e20000100800 */
[-C--:B-1----:R-:W-:Y:S02]  /*19e20*/  LEA.HI.X.SX32 R21, R13, R19.reuse, 0x1, P6 ;  /* 0x000000130d157211 */ /* 0x082fe400030f0eff */
[----:B------:R-:W-:Y:S01]  /*19e30*/  LEA.HI.X.SX32 R20, R20, R19, 0x1, P5 ;  /* 0x0000001314147211 */ /* 0x000fe200028f0eff */
[----:B------:R-:W-:Y:S01]  /*19e40*/  IMAD R2, R2, 0x1c4, RZ ;  /* 0x000001c402027824 */ /* 0x000fe200078e02ff */
[----:B------:R-:W1:Y:S01]  /*19e50*/  LDC R13, c[0x0][0x3d8] ;  /* 0x0000f600ff0d7b82 */ /* 0x000e620000000800 */
[----:B------:R0:W-:Y:S01]  /*19e60*/  STL [R1+0x2734], R21 ;  /* 0x0027341501007387 */ /* 0x0001e20000100800 */
[----:B----4-:R-:W-:-:S05]  /*19e70*/  IADD3 R22, P6, PT, R7, R6, RZ ;  /* 0x0000000607167210 */ /* 0x010fca0007fde0ff */
[----:B------:R-:W-:Y:S01]  /*19e80*/  STL [R1+0x2748], R22 ;  /* 0x0027481601007387 */ /* 0x000fe20000100800 */
[----:B0-----:R-:W-:-:S03]  /*19e90*/  IADD3 R21, P5, PT, R18, R6, RZ ;  /* 0x0000000612157210 */ /* 0x001fc60007fbe0ff */
[----:B------:R0:W-:Y:S04]  /*19ea0*/  STL [R1+0x273c], R20 ;  /* 0x00273c1401007387 */ /* 0x0001e80000100800 */
[----:B------:R4:W-:Y:S01]  /*19eb0*/  STL [R1+0x2750], R21 ;  /* 0x0027501501007387 */ /* 0x0009e20000100800 */
[-C--:B------:R-:W-:Y:S02]  /*19ec0*/  LEA.HI.X.SX32 R18, R18, R19.reuse, 0x1, P5 ;  /* 0x0000001312127211 */ /* 0x080fe400028f0eff */
[----:B0-----:R-:W-:Y:S01]  /*19ed0*/  LEA.HI.X.SX32 R20, R7, R19, 0x1, P6 ;  /* 0x0000001307147211 */ /* 0x001fe200030f0eff */
[----:B------:R-:W-:Y:S01]  /*19ee0*/  IMAD R9, R9, 0x1c5, RZ ;  /* 0x000001c509097824 */ /* 0x000fe200078e02ff */
[----:B------:R-:W0:Y:S01]  /*19ef0*/  LDC R7, c[0x0][0x3d8] ;  /* 0x0000f600ff077b82 */ /* 0x000e220000000800 */
[----:B----4-:R-:W-:-:S02]  /*19f00*/  IADD3 R21, P6, PT, R12, R6, RZ ;  /* 0x000000060c157210 */ /* 0x010fc40007fde0ff */
[----:B------:R4:W-:Y:S04]  /*19f10*/  STL [R1+0x2744], R20 ;  /* 0x0027441401007387 */ /* 0x0009e80000100800 */
[----:B------:R-:W-:Y:S04]  /*19f20*/  STL [R1+0x2758], R21 ;  /* 0x0027581501007387 */ /* 0x000fe80000100800 */
[----:B------:R3:W-:Y:S01]  /*19f30*/  STL [R1+0x274c], R18 ;  /* 0x00274c1201007387 */ /* 0x0007e20000100800 */
[----:B----4-:R-:W-:-:S05]  /*19f40*/  IADD3 R20, P5, PT, R17, R6, RZ ;  /* 0x0000000611147210 */ /* 0x010fca0007fbe0ff */
[----:B------:R4:W-:Y:S01]  /*19f50*/  STL [R1+0x2760], R20 ;  /* 0x0027601401007387 */ /* 0x0009e20000100800 */
[-C--:B---3--:R-:W-:Y:S02]  /*19f60*/  LEA.HI.X.SX32 R18, R12, R19.reuse, 0x1, P6 ;  /* 0x000000130c127211 */ /* 0x088fe400030f0eff */
[----:B------:R-:W-:Y:S01]  /*19f70*/  LEA.HI.X.SX32 R17, R17, R19, 0x1, P5 ;  /* 0x0000001311117211 */ /* 0x000fe200028f0eff */
[----:B------:R-:W-:Y:S01]  /*19f80*/  IMAD R8, R8, 0x1c6, RZ ;  /* 0x000001c608087824 */ /* 0x000fe200078e02ff */
[----:B------:R-:W3:Y:S01]  /*19f90*/  LDC R12, c[0x0][0x3d8] ;  /* 0x0000f600ff0c7b82 */ /* 0x000ee20000000800 */
[----:B------:R1:W-:Y:S01]  /*19fa0*/  STL [R1+0x2754], R18 ;  /* 0x0027541201007387 */ /* 0x0003e20000100800 */
[----:B----4-:R-:W-:-:S05]  /*19fb0*/  IADD3 R20, P6, PT, R4, R6, RZ ;  /* 0x0000000604147210 */ /* 0x010fca0007fde0ff */
[----:B------:R-:W-:Y:S01]  /*19fc0*/  STL [R1+0x2768], R20 ;  /* 0x0027681401007387 */ /* 0x000fe20000100800 */
[----:B-1----:R-:W-:-:S03]  /*19fd0*/  IADD3 R18, P5, PT, R16, R6, RZ ;  /* 0x0000000610127210 */ /* 0x002fc60007fbe0ff */
[----:B------:R1:W-:Y:S04]  /*19fe0*/  STL [R1+0x275c], R17 ;  /* 0x00275c1101007387 */ /* 0x0003e80000100800 */
[----:B------:R4:W-:Y:S01]  /*19ff0*/  STL [R1+0x2770], R18 ;  /* 0x0027701201007387 */ /* 0x0009e20000100800 */
[-C--:B------:R-:W-:Y:S02]  /*1a000*/  LEA.HI.X.SX32 R16, R16, R19.reuse, 0x1, P5 ;  /* 0x0000001310107211 */ /* 0x080fe400028f0eff */
[----:B-1----:R-:W-:Y:S01]  /*1a010*/  LEA.HI.X.SX32 R17, R4, R19, 0x1, P6 ;  /* 0x0000001304117211 */ /* 0x002fe200030f0eff */
[----:B------:R-:W-:Y:S01]  /*1a020*/  IMAD R14, R14, 0x1c7, RZ ;  /* 0x000001c70e0e7824 */ /* 0x000fe200078e02ff */
[----:B------:R-:W1:Y:S01]  /*1a030*/  LDC R4, c[0x0][0x3d8] ;  /* 0x0000f600ff047b82 */ /* 0x000e620000000800 */
[----:B----4-:R-:W-:-:S02]  /*1a040*/  IADD3 R18, P6, PT, R10, R6, RZ ;  /* 0x000000060a127210 */ /* 0x010fc40007fde0ff */
[----:B------:R4:W-:Y:S04]  /*1a050*/  STL [R1+0x2764], R17 ;  /* 0x0027641101007387 */ /* 0x0009e80000100800 */
[----:B------:R-:W-:Y:S04]  /*1a060*/  STL [R1+0x2778], R18 ;  /* 0x0027781201007387 */ /* 0x000fe80000100800 */
[----:B------:R0:W-:Y:S01]  /*1a070*/  STL [R1+0x276c], R16 ;  /* 0x00276c1001007387 */ /* 0x0001e20000100800 */
[----:B----4-:R-:W-:-:S05]  /*1a080*/  IADD3 R17, P5, PT, R15, R6, RZ ;  /* 0x000000060f117210 */ /* 0x010fca0007fbe0ff */
[----:B------:R4:W-:Y:S01]  /*1a090*/  STL [R1+0x2780], R17 ;  /* 0x0027801101007387 */ /* 0x0009e20000100800 */
[-C--:B0-----:R-:W-:Y:S02]  /*1a0a0*/  LEA.HI.X.SX32 R16, R10, R19.reuse, 0x1, P6 ;  /* 0x000000130a107211 */ /* 0x081fe400030f0eff */
[----:B------:R-:W-:Y:S01]  /*1a0b0*/  LEA.HI.X.SX32 R15, R15, R19, 0x1, P5 ;  /* 0x000000130f0f7211 */ /* 0x000fe200028f0eff */
[----:B------:R-:W0:Y:S02]  /*1a0c0*/  LDC R10, c[0x0][0x3d8] ;  /* 0x0000f600ff0a7b82 */ /* 0x000e240000000800 */
[----:B------:R2:W-:Y:S01]  /*1a0d0*/  STL [R1+0x2774], R16 ;  /* 0x0027741001007387 */ /* 0x0005e20000100800 */
[----:B----4-:R-:W-:-:S05]  /*1a0e0*/  IADD3 R17, P6, PT, R2, R6, RZ ;  /* 0x0000000602117210 */ /* 0x010fca0007fde0ff */
[----:B------:R-:W-:Y:S01]  /*1a0f0*/  STL [R1+0x2788], R17 ;  /* 0x0027881101007387 */ /* 0x000fe20000100800 */
[----:B--2---:R-:W-:-:S03]  /*1a100*/  IADD3 R16, P5, PT, R9, R6, RZ ;  /* 0x0000000609107210 */ /* 0x004fc60007fbe0ff */
[----:B------:R2:W-:Y:S04]  /*1a110*/  STL [R1+0x277c], R15 ;  /* 0x00277c0f01007387 */ /* 0x0005e80000100800 */
[----:B------:R4:W-:Y:S01]  /*1a120*/  STL [R1+0x2790], R16 ;  /* 0x0027901001007387 */ /* 0x0009e20000100800 */
[-C--:B--2---:R-:W-:Y:S01]  /*1a130*/  LEA.HI.X.SX32 R15, R2, R19.reuse, 0x1, P6 ;  /* 0x00000013020f7211 */ /* 0x084fe200030f0eff */
[----:B------:R-:W-:Y:S01]  /*1a140*/  IMAD R5, R5, 0x1c8, RZ ;  /* 0x000001c805057824 */ /* 0x000fe200078e02ff */
[----:B------:R-:W2:Y:S01]  /*1a150*/  LDC R2, c[0x0][0x3d8] ;  /* 0x0000f600ff027b82 */ /* 0x000ea20000000800 */
[----:B----4-:R-:W-:Y:S02]  /*1a160*/  IADD3 R16, P6, PT, R8, R6, RZ ;  /* 0x0000000608107210 */ /* 0x010fe40007fde0ff */
[----:B------:R4:W-:Y:S04]  /*1a170*/  STL [R1+0x2784], R15 ;  /* 0x0027840f01007387 */ /* 0x0009e80000100800 */
[----:B------:R1:W-:Y:S01]  /*1a180*/  STL [R1+0x2798], R16 ;  /* 0x0027981001007387 */ /* 0x0003e20000100800 */
[----:B----4-:R-:W-:-:S03]  /*1a190*/  LEA.HI.X.SX32 R15, R9, R19, 0x1, P5 ;  /* 0x00000013090f7211 */ /* 0x010fc600028f0eff */
[----:B------:R-:W4:Y:S01]  /*1a1a0*/  LDL R9, [R1+0x5f0] ;  /* 0x0005f00001097983 */ /* 0x000f220000100800 */
[----:B-1----:R-:W-:-:S03]  /*1a1b0*/  IADD3 R16, P5, PT, R14, R6, RZ ;  /* 0x000000060e107210 */ /* 0x002fc60007fbe0ff */
[----:B------:R1:W-:Y:S01]  /*1a1c0*/  STL [R1+0x278c], R15 ;  /* 0x00278c0f01007387 */ /* 0x0003e20000100800 */
[----:B------:R-:W-:Y:S01]  /*1a1d0*/  IMAD R13, R13, 0x1c9, RZ ;  /* 0x000001c90d0d7824 */ /* 0x000fe200078e02ff */
[-C--:B------:R-:W-:Y:S02]  /*1a1e0*/  LEA.HI.X.SX32 R14, R14, R19.reuse, 0x1, P5 ;  /* 0x000000130e0e7211 */ /* 0x080fe400028f0eff */
[----:B------:R0:W-:Y:S01]  /*1a1f0*/  STL [R1+0x27a0], R16 ;  /* 0x0027a01001007387 */ /* 0x0001e20000100800 */
[----:B-1----:R-:W-:Y:S01]  /*1a200*/  LEA.HI.X.SX32 R15, R8, R19, 0x1, P6 ;  /* 0x00000013080f7211 */ /* 0x002fe200030f0eff */
[----:B------:R-:W-:Y:S01]  /*1a210*/  IMAD R7, R7, 0x1ca, RZ ;  /* 0x000001ca07077824 */ /* 0x000fe200078e02ff */
[----:B------:R-:W1:Y:S01]  /*1a220*/  LDC R8, c[0x0][0x3d8] ;  /* 0x0000f600ff087b82 */ /* 0x000e620000000800 */
[----:B0-----:R-:W-:Y:S02]  /*1a230*/  IADD3 R16, P6, PT, R5, R6, RZ ;  /* 0x0000000605107210 */ /* 0x001fe40007fde0ff */
[----:B------:R0:W-:Y:S01]  /*1a240*/  STL [R1+0x2794], R15 ;  /* 0x0027940f01007387 */ /* 0x0001e20000100800 */
[----:B---3--:R-:W-:-:S03]  /*1a250*/  IMAD R12, R12, 0x1cb, RZ ;  /* 0x000001cb0c0c7824 */ /* 0x008fc600078e02ff */
[----:B------:R-:W-:Y:S01]  /*1a260*/  STL [R1+0x27a8], R16 ;  /* 0x0027a81001007387 */ /* 0x000fe20000100800 */
[----:B0-----:R-:W-:-:S03]  /*1a270*/  IADD3 R15, P5, PT, R13, R6, RZ ;  /* 0x000000060d0f7210 */ /* 0x001fc60007fbe0ff */
[----:B------:R0:W-:Y:S04]  /*1a280*/  STL [R1+0x279c], R14 ;  /* 0x00279c0e01007387 */ /* 0x0001e80000100800 */
[----:B------:R3:W-:Y:S01]  /*1a290*/  STL [R1+0x27b0], R15 ;  /* 0x0027b00f01007387 */ /* 0x0007e20000100800 */
[-C--:B------:R-:W-:Y:S02]  /*1a2a0*/  LEA.HI.X.SX32 R13, R13, R19.reuse, 0x1, P5 ;  /* 0x000000130d0d7211 */ /* 0x080fe400028f0eff */
[----:B0-----:R-:W-:Y:S02]  /*1a2b0*/  LEA.HI.X.SX32 R14, R5, R19, 0x1, P6 ;  /* 0x00000013050e7211 */ /* 0x001fe400030f0eff */
[----:B------:R-:W0:Y:S01]  /*1a2c0*/  LDC R5, c[0x0][0x3d8] ;  /* 0x0000f600ff057b82 */ /* 0x000e220000000800 */
[----:B---3--:R-:W-:-:S02]  /*1a2d0*/  IADD3 R15, P6, PT, R7, R6, RZ ;  /* 0x00000006070f7210 */ /* 0x008fc40007fde0ff */
[----:B------:R3:W-:Y:S01]  /*1a2e0*/  STL [R1+0x27a4], R14 ;  /* 0x0027a40e01007387 */ /* 0x0007e20000100800 */
[----:B------:R-:W-:-:S03]  /*1a2f0*/  IMAD R4, R4, 0x1cc, RZ ;  /* 0x000001cc04047824 */ /* 0x000fc600078e02ff */
[----:B------:R-:W-:Y:S01]  /*1a300*/  STL [R1+0x27b8], R15 ;  /* 0x0027b80f01007387 */ /* 0x000fe20000100800 */
[----:B------:R-:W-:-:S03]  /*1a310*/  IMAD R10, R10, 0x1cd, RZ ;  /* 0x000001cd0a0a7824 */ /* 0x000fc600078e02ff */
[----:B------:R1:W-:Y:S01]  /*1a320*/  STL [R1+0x27ac], R13 ;  /* 0x0027ac0d01007387 */ /* 0x0003e20000100800 */
[----:B---3--:R-:W-:Y:S01]  /*1a330*/  IADD3 R14, P5, PT, R12, R6, RZ ;  /* 0x000000060c0e7210 */ /* 0x008fe20007fbe0ff */
[----:B--2---:R-:W-:-:S04]  /*1a340*/  IMAD R2, R2, 0x1ce, RZ ;  /* 0x000001ce02027824 */ /* 0x004fc800078e02ff */
[----:B------:R2:W-:Y:S01]  /*1a350*/  STL [R1+0x27c0], R14 ;  /* 0x0027c00e01007387 */ /* 0x0005e20000100800 */
[-C--:B-1----:R-:W-:Y:S02]  /*1a360*/  LEA.HI.X.SX32 R13, R7, R19.reuse, 0x1, P6 ;  /* 0x00000013070d7211 */ /* 0x082fe400030f0eff */
[----:B------:R-:W-:Y:S01]  /*1a370*/  LEA.HI.X.SX32 R12, R12, R19, 0x1, P5 ;  /* 0x000000130c0c7211 */ /* 0x000fe200028f0eff */
[----:B------:R-:W-:Y:S01]  /*1a380*/  IMAD R8, R8, 0x1cf, RZ ;  /* 0x000001cf08087824 */ /* 0x000fe200078e02ff */
[----:B------:R-:W1:Y:S01]  /*1a390*/  LDC R7, c[0x0][0x3d8] ;  /* 0x0000f600ff077b82 */ /* 0x000e620000000800 */
[----:B------:R3:W-:Y:S01]  /*1a3a0*/  STL [R1+0x27b4], R13 ;  /* 0x0027b40d01007387 */ /* 0x0007e20000100800 */
[----:B--2---:R-:W-:-:S05]  /*1a3b0*/  IADD3 R14, P6, PT, R4, R6, RZ ;  /* 0x00000006040e7210 */ /* 0x004fca0007fde0ff */
[----:B------:R-:W-:Y:S01]  /*1a3c0*/  STL [R1+0x27c8], R14 ;  /* 0x0027c80e01007387 */ /* 0x000fe20000100800 */
[----:B---3--:R-:W-:-:S03]  /*1a3d0*/  IADD3 R13, P5, PT, R10, R6, RZ ;  /* 0x000000060a0d7210 */ /* 0x008fc60007fbe0ff */
[----:B------:R2:W-:Y:S04]  /*1a3e0*/  STL [R1+0x27bc], R12 ;  /* 0x0027bc0c01007387 */ /* 0x0005e80000100800 */
[----:B------:R3:W-:Y:S01]  /*1a3f0*/  STL [R1+0x27d0], R13 ;  /* 0x0027d00d01007387 */ /* 0x0007e20000100800 */
[-C--:B------:R-:W-:Y:S02]  /*1a400*/  LEA.HI.X.SX32 R10, R10, R19.reuse, 0x1, P5 ;  /* 0x000000130a0a7211 */ /* 0x080fe400028f0eff */
[----:B--2---:R-:W-:Y:S01]  /*1a410*/  LEA.HI.X.SX32 R12, R4, R19, 0x1, P6 ;  /* 0x00000013040c7211 */ /* 0x004fe200030f0eff */
[----:B0-----:R-:W-:Y:S01]  /*1a420*/  IMAD R5, R5, 0x1d0, RZ ;  /* 0x000001d005057824 */ /* 0x001fe200078e02ff */
[----:B------:R-:W0:Y:S01]  /*1a430*/  LDC R4, c[0x0][0x3d8] ;  /* 0x0000f600ff047b82 */ /* 0x000e220000000800 */
[----:B---3--:R-:W-:-:S02]  /*1a440*/  IADD3 R13, P6, PT, R2, R6, RZ ;  /* 0x00000006020d7210 */ /* 0x008fc40007fde0ff */
[----:B------:R2:W-:Y:S04]  /*1a450*/  STL [R1+0x27c4], R12 ;  /* 0x0027c40c01007387 */ /* 0x0005e80000100800 */
[----:B------:R-:W-:Y:S04]  /*1a460*/  STL [R1+0x27d8], R13 ;  /* 0x0027d80d01007387 */ /* 0x000fe80000100800 */
[----:B------:R3:W-:Y:S01]  /*1a470*/  STL [R1+0x27cc], R10 ;  /* 0x0027cc0a01007387 */ /* 0x0007e20000100800 */
[----:B--2---:R-:W-:Y:S02]  /*1a480*/  IADD3 R12, P5, PT, R8, R6, RZ ;  /* 0x00000006080c7210 */ /* 0x004fe40007fbe0ff */
[----:B---3--:R-:W-:-:S03]  /*1a490*/  LEA.HI.X.SX32 R10, R2, R19, 0x1, P6 ;  /* 0x00000013020a7211 */ /* 0x008fc600030f0eff */
[----:B------:R2:W-:Y:S01]  /*1a4a0*/  STL [R1+0x27e0], R12 ;  /* 0x0027e00c01007387 */ /* 0x0005e20000100800 */
[----:B-1----:R-:W-:Y:S01]  /*1a4b0*/  IMAD R7, R7, 0x1d1, RZ ;  /* 0x000001d107077824 */ /* 0x002fe200078e02ff */
[----:B------:R-:W1:Y:S02]  /*1a4c0*/  LDC R2, c[0x0][0x3d8] ;  /* 0x0000f600ff027b82 */ /* 0x000e640000000800 */
[----:B------:R3:W-:Y:S01]  /*1a4d0*/  STL [R1+0x27d4], R10 ;  /* 0x0027d40a01007387 */ /* 0x0007e20000100800 */
[----:B--2---:R-:W-:Y:S02]  /*1a4e0*/  IADD3 R12, P6, PT, R5, R6, RZ ;  /* 0x00000006050c7210 */ /* 0x004fe40007fde0ff */
[----:B---3--:R-:W-:-:S03]  /*1a4f0*/  LEA.HI.X.SX32 R10, R8, R19, 0x1, P5 ;  /* 0x00000013080a7211 */ /* 0x008fc600028f0eff */
[----:B------:R-:W-:Y:S04]  /*1a500*/  STL [R1+0x27e8], R12 ;  /* 0x0027e80c01007387 */ /* 0x000fe80000100800 */
[----:B------:R2:W-:Y:S02]  /*1a510*/  STL [R1+0x27dc], R10 ;  /* 0x0027dc0a01007387 */ /* 0x0005e40000100800 */
[----:B--2---:R-:W-:Y:S02]  /*1a520*/  LEA.HI.X.SX32 R10, R5, R19, 0x1, P6 ;  /* 0x00000013050a7211 */ /* 0x004fe400030f0eff */
[----:B------:R-:W2:Y:S01]  /*1a530*/  LDC R5, c[0x0][0x3d8] ;  /* 0x0000f600ff057b82 */ /* 0x000ea20000000800 */
[----:B------:R-:W-:Y:S01]  /*1a540*/  IADD3 R8, P5, PT, R7, R6, RZ ;  /* 0x0000000607087210 */ /* 0x000fe20007fbe0ff */
[----:B0-----:R-:W-:-:S04]  /*1a550*/  IMAD R4, R4, 0x1d2, RZ ;  /* 0x000001d204047824 */ /* 0x001fc800078e02ff */
[----:B------:R0:W-:Y:S01]  /*1a560*/  STL [R1+0x27f0], R8 ;  /* 0x0027f00801007387 */ /* 0x0001e20000100800 */
[----:B------:R-:W-:-:S03]  /*1a570*/  LEA.HI.X.SX32 R7, R7, R19, 0x1, P5 ;  /* 0x0000001307077211 */ /* 0x000fc600028f0eff */
[----:B------:R-:W-:Y:S01]  /*1a580*/  STL [R1+0x27e4], R10 ;  /* 0x0027e40a01007387 */ /* 0x000fe20000100800 */
[----:B0-----:R-:W-:-:S05]  /*1a590*/  IADD3 R8, P6, PT, R4, R6, RZ ;  /* 0x0000000604087210 */ /* 0x001fca0007fde0ff */
[----:B------:R-:W-:Y:S04]  /*1a5a0*/  STL [R1+0x27f4], R8 ;  /* 0x0027f40801007387 */ /* 0x000fe80000100800 */
[----:B------:R-:W-:Y:S04]  /*1a5b0*/  STL [R1+0x27ec], R7 ;  /* 0x0027ec0701007387 */ /* 0x000fe80000100800 */
[----:B------:R-:W3:Y:S01]  /*1a5c0*/  LDL R17, [R1+0x9e0] ;  /* 0x0009e00001117983 */ /* 0x000ee20000100800 */
[----:B----4-:R-:W-:Y:S01]  /*1a5d0*/  IADD3 RZ, P5, PT, R11, R9, RZ ;  /* 0x000000090bff7210 */ /* 0x010fe20007fbe0ff */
[----:B--2---:R-:W-:Y:S01]  /*1a5e0*/  IMAD R11, R5, 0x1d4, RZ ;  /* 0x000001d4050b7824 */ /* 0x004fe200078e02ff */
[----:B------:R-:W-:-:S05]  /*1a5f0*/  LEA.HI.X.SX32 R5, R4, R19, 0x1, P6 ;  /* 0x0000001304057211 */ /* 0x000fca00030f0eff */
[----:B------:R0:W-:Y:S04]  /*1a600*/  STL [R1+0xdf0], R5 ;  /* 0x000df00501007387 */ /* 0x0001e80000100800 */
[----:B------:R-:W3:Y:S01]  /*1a610*/  LDL.LU R16, [R1+0x144] ;  /* 0x0001440001107983 */ /* 0x000ee20000300800 */
[----:B-1----:R-:W-:-:S05]  /*1a620*/  IMAD R2, R2, 0x1d3, RZ ;  /* 0x000001d302027824 */ /* 0x002fca00078e02ff */
[----:B------:R-:W-:-:S05]  /*1a630*/  IADD3 R4, P6, PT, R2, R6, RZ ;  /* 0x0000000602047210 */ /* 0x000fca0007fde0ff */
[----:B------:R1:W-:Y:S01]  /*1a640*/  STL [R1+0xdf8], R4 ;  /* 0x000df80401007387 */ /* 0x0003e20000100800 */
[----:B0-----:R-:W-:-:S03]  /*1a650*/  IMAD.MOV.U32 R5, RZ, RZ, -0x800000 ;  /* 0xff800000ff057424 */ /* 0x001fc600078e00ff */
[----:B------:R-:W2:Y:S01]  /*1a660*/  LDL.LU R15, [R1+0x140] ;  /* 0x00014000010f7983 */ /* 0x000ea20000300800 */
[----:B-1----:R-:W-:-:S05]  /*1a670*/  IMAD.MOV.U32 R4, RZ, RZ, -0x800000 ;  /* 0xff800000ff047424 */ /* 0x002fca00078e00ff */
[----:B------:R0:W-:Y:S01]  /*1a680*/  STL [R1+0xa64], R4 ;  /* 0x000a640401007387 */ /* 0x0001e20000100800 */
[----:B------:R-:W-:-:S03]  /*1a690*/  LEA.HI.X.SX32 R2, R2, R19, 0x1, P6 ;  /* 0x0000001302027211 */ /* 0x000fc600030f0eff */
[----:B------:R-:W-:Y:S04]  /*1a6a0*/  STL [R1+0xa70], R5 ;  /* 0x000a700501007387 */ /* 0x000fe80000100800 */
[----:B------:R-:W4:Y:S01]  /*1a6b0*/  LDL.LU R14, [R1+0x138] ;  /* 0x00013800010e7983 */ /* 0x000f220000300800 */
[----:B0-----:R-:W0:Y:S03]  /*1a6c0*/  LDC R4, c[0x0][0x3d8] ;  /* 0x0000f600ff047b82 */ /* 0x001e260000000800 */
[----:B------:R-:W2:Y:S04]  /*1a6d0*/  LDL.LU R13, [R1+0x13c] ;  /* 0x00013c00010d7983 */ /* 0x000ea80000300800 */
[----:B------:R-:W2:Y:S04]  /*1a6e0*/  LDL.LU R8, [R1+0x134] ;  /* 0x0001340001087983 */ /* 0x000ea80000300800 */
[----:B------:R-:W2:Y:S04]  /*1a6f0*/  LDL.LU R10, [R1+0x148] ;  /* 0x00014800010a7983 */ /* 0x000ea80000300800 */
[----:B------:R1:W-:Y:S02]  /*1a700*/  STL [R1+0xdf4], R2 ;  /* 0x000df40201007387 */ /* 0x0003e40000100800 */
[----:B-1----:R-:W1:Y:S01]  /*1a710*/  LDC R2, c[0x0][0x3d8] ;  /* 0x0000f600ff027b82 */ /* 0x002e620000000800 */
[----:B------:R-:W-:Y:S01]  /*1a720*/  IADD3 R5, P6, PT, R11, R6, RZ ;  /* 0x000000060b057210 */ /* 0x000fe20007fde0ff */
[----:B0-----:R-:W-:-:S02]  /*1a730*/  IMAD R7, R4, 0x1d5, RZ ;  /* 0x000001d504077824 */ /* 0x001fc400078e02ff */
[----:B------:R-:W-:Y:S02]  /*1a740*/  IMAD.MOV.U32 R4, RZ, RZ, -0x800000 ;  /* 0xff800000ff047424 */ /* 0x000fe400078e00ff */
[----:B------:R0:W-:Y:S01]  /*1a750*/  STL [R1+0xe00], R5 ;  /* 0x000e000501007387 */ /* 0x0001e20000100800 */
[----:B------:R-:W-:-:S03]  /*1a760*/  IMAD.MOV.U32 R12, RZ, RZ, -0x800000 ;  /* 0xff800000ff0c7424 */ /* 0x000fc600078e00ff */
[----:B0-----:R-:W2:Y:S04]  /*1a770*/  LDL.LU R5, [R1+0x130] ;  /* 0x0001300001057983 */ /* 0x001ea80000300800 */
[----:B------:R0:W-:Y:S01]  /*1a780*/  STL [R1+0xa74], R4 ;  /* 0x000a740401007387 */ /* 0x0001e20000100800 */
[----:B-1----:R-:W-:-:S03]  /*1a790*/  IMAD R18, R2, 0x1d6, RZ ;  /* 0x000001d602127824 */ /* 0x002fc600078e02ff */
[----:B------:R-:W-:Y:S04]  /*1a7a0*/  STL [R1+0xa80], R12 ;  /* 0x000a800c01007387 */ /* 0x000fe80000100800 */
[----:B------:R-:W2:Y:S01]  /*1a7b0*/  LDL.LU R2, [R1+0x14c] ;  /* 0x00014c0001027983 */ /* 0x000ea20000300800 */
[----:B0-----:R-:W-:Y:S02]  /*1a7c0*/  LEA.HI.X.SX32 R4, R11, R19, 0x1, P6 ;  /* 0x000000130b047211 */ /* 0x001fe400030f0eff */
[----:B------:R-:W-:-:S03]  /*1a7d0*/  IADD3 R11, P6, PT, R7, R6, RZ ;  /* 0x00000006070b7210 */ /* 0x000fc60007fde0ff */
[----:B------:R0:W-:Y:S04]  /*1a7e0*/  STL [R1+0xdfc], R4 ;  /* 0x000dfc0401007387 */ /* 0x0001e80000100800 */
[----:B0-----:R-:W2:Y:S04]  /*1a7f0*/  LDL.LU R4, [R1+0x12c] ;  /* 0x00012c0001047983 */ /* 0x001ea80000300800 */
[----:B------:R-:W2:Y:S04]  /*1a800*/  LDL.LU R12, [R1+0x150] ;  /* 0x00015000010c7983 */ /* 0x000ea80000300800 */
[----:B------:R0:W-:Y:S04]  /*1a810*/  STL [R1+0xe08], R11 ;  /* 0x000e080b01007387 */ /* 0x0001e80000100800 */
[----:B------:R-:W-:Y:S04]  /*1a820*/  STL [R1+0x7e0], RZ ;  /* 0x0007e0ff01007387 */ /* 0x000fe80000100800 */
[----:B------:R-:W-:Y:S01]  /*1a830*/  STL [R1+0x7e4], RZ ;  /* 0x0007e4ff01007387 */ /* 0x000fe20000100800 */
[----:B0-----:R-:W-:-:S02]  /*1a840*/  LEA.HI.X.SX32 R11, R7, R19, 0x1, P6 ;  /* 0x00000013070b7211 */ /* 0x001fc400030f0eff */
[C---:B------:R-:W-:Y:S01]  /*1a850*/  IADD3 R7, P6, PT, R18.reuse, R6, RZ ;  /* 0x0000000612077210 */ /* 0x040fe20007fde0ff */
[----:B------:R-:W-:Y:S04]  /*1a860*/  STL [R1+0x7e8], RZ ;  /* 0x0007e8ff01007387 */ /* 0x000fe80000100800 */
[----:B------:R-:W2:Y:S01]  /*1a870*/  LDL.LU R6, [R1+0x128] ;  /* 0x0001280001067983 */ /* 0x000ea20000300800 */
[----:B------:R-:W-:-:S03]  /*1a880*/  LEA.HI.X.SX32 R18, R18, R19, 0x1, P6 ;  /* 0x0000001312127211 */ /* 0x000fc600030f0eff */
[----:B------:R-:W-:Y:S04]  /*1a890*/  STL [R1+0xe04], R11 ;  /* 0x000e040b01007387 */ /* 0x000fe80000100800 */
[----:B------:R0:W-:Y:S04]  /*1a8a0*/  STL [R1+0xe10], R7 ;  /* 0x000e100701007387 */ /* 0x0001e80000100800 */
[----:B------:R-:W-:Y:S04]  /*1a8b0*/  STL [R1+0x7ec], RZ ;  /* 0x0007ecff01007387 */ /* 0x000fe80000100800 */
[----:B0-----:R-:W2:Y:S04]  /*1a8c0*/  LDL.LU R7, [R1+0x154] ;  /* 0x0001540001077983 */ /* 0x001ea80000300800 */
[----:B------:R-:W-:Y:S04]  /*1a8d0*/  STL [R1+0x7f0], RZ ;  /* 0x0007f0ff01007387 */ /* 0x000fe80000100800 */
[----:B------:R-:W-:Y:S04]  /*1a8e0*/  STL [R1+0x7f4], RZ ;  /* 0x0007f4ff01007387 */ /* 0x000fe80000100800 */
[----:B------:R-:W-:Y:S01]  /*1a8f0*/  STL [R1+0xe0c], R18 ;  /* 0x000e0c1201007387 */ /* 0x000fe20000100800 */
[----:B---3--:R-:W-:Y:S01]  /*1a900*/  IMAD.X R16, R16, 0x1, R17, P4 ;  /* 0x0000000110107824 */ /* 0x008fe200020e0611 */
[----:B------:R-:W-:-:S02]  /*1a910*/  IADD3 R11, P4, PT, R0, R9, RZ ;  /* 0x00000009000b7210 */ /* 0x000fc40007f9e0ff */
[----:B------:R-:W2:Y:S04]  /*1a920*/  LDL R0, [R1+0x9e0] ;  /* 0x0009e00001007983 */ /* 0x000ea80000100800 */
[----:B------:R-:W-:Y:S04]  /*1a930*/  STL [R1+0xdec], R16 ;  /* 0x000dec1001007387 */ /* 0x000fe80000100800 */
[----:B------:R4:W-:Y:S01]  /*1a940*/  STL [R1+0xde8], R11 ;  /* 0x000de80b01007387 */ /* 0x0009e20000100800 */
[--C-:B--2---:R-:W-:Y:S01]  /*1a950*/  IMAD.X R15, R15, 0x1, R0.reuse, P3 ;  /* 0x000000010f0f7824 */ /* 0x104fe200018e0600 */
[----:B----4-:R-:W-:Y:S01]  /*1a960*/  IADD3 R11, P3, PT, R14, R9, RZ ;  /* 0x000000090e0b7210 */ /* 0x010fe20007f7e0ff */
[----:B------:R-:W-:-:S03]  /*1a970*/  IMAD.X R14, R13, 0x1, R0, P2 ;  /* 0x000000010d0e7824 */ /* 0x000fc600010e0600 */
[----:B------:R-:W-:Y:S04]  /*1a980*/  STL [R1+0xde4], R15 ;  /* 0x000de40f01007387 */ /* 0x000fe80000100800 */
[----:B------:R0:W-:Y:S01]  /*1a990*/  STL [R1+0xde0], R11 ;  /* 0x000de00b01007387 */ /* 0x0001e20000100800 */
[----:B------:R-:W-:-:S03]  /*1a9a0*/  IADD3 R13, P2, PT, R8, R9, RZ ;  /* 0x00000009080d7210 */ /* 0x000fc60007f5e0ff */
[----:B0-----:R-:W2:Y:S04]  /*1a9b0*/  LDL.LU R11, [R1+0x124] ;  /* 0x00012400010b7983 */ /* 0x001ea80000300800 */
[----:B------:R-:W-:Y:S04]  /*1a9c0*/  STL [R1+0xddc], R14 ;  /* 0x000ddc0e01007387 */ /* 0x000fe80000100800 */
[----:B------:R-:W3:Y:S04]  /*1a9d0*/  LDL.LU R8, [R1+0x158] ;  /* 0x0001580001087983 */ /* 0x000ee80000300800 */
[----:B------:R0:W-:Y:S04]  /*1a9e0*/  STL [R1+0xdd8], R13 ;  /* 0x000dd80d01007387 */ /* 0x0001e80000100800 */
[----:B------:R-:W4:Y:S01]  /*1a9f0*/  LDL.LU R27, [R1+0x120] ;  /* 0x00012000011b7983 */ /* 0x000f220000300800 */
[----:B0-----:R-:W-:-:S03]  /*1aa00*/  IMAD.X R13, R10, 0x1, R0, P1 ;  /* 0x000000010a0d7824 */ /* 0x001fc600008e0600 */
[----:B------:R-:W5:Y:S01]  /*1aa10*/  LDL.LU R10, [R1+0x15c] ;  /* 0x00015c00010a7983 */ /* 0x000f620000300800 */
[----:B------:R-:W-:-:S03]  /*1aa20*/  IADD3 R5, P1, PT, R5, R9, RZ ;  /* 0x0000000905057210 */ /* 0x000fc60007f3e0ff */
[----:B------:R0:W-:Y:S04]  /*1aa30*/  STL [R1+0xdd4], R13 ;  /* 0x000dd40d01007387 */ /* 0x0001e80000100800 */
[----:B------:R-:W5:Y:S04]  /*1aa40*/  LDL.LU R26, [R1+0x11c] ;  /* 0x00011c00011a7983 */ /* 0x000f680000300800 */
[----:B------:R-:W5:Y:S04]  /*1aa50*/  LDL.LU R25, [R1+0x160] ;  /* 0x0001600001197983 */ /* 0x000f680000300800 */
[----:B------:R1:W-:Y:S01]  /*1aa60*/  STL [R1+0xdd0], R5 ;  /* 0x000dd00501007387 */ /* 0x0003e20000100800 */
[----:B0-----:R-:W-:-:S03]  /*1aa70*/  IMAD.X R13, R2, 0x1, R0, P5 ;  /* 0x00000001020d7824 */ /* 0x001fc600028e0600 */
[----:B-1----:R-:W5:Y:S04]  /*1aa80*/  LDL.LU R5, [R1+0x118] ;  /* 0x0001180001057983 */ /* 0x002f680000300800 */
[----:B------:R-:W5:Y:S04]  /*1aa90*/  LDL.LU R24, [R1+0x164] ;  /* 0x0001640001187983 */ /* 0x000f680000300800 */
[----:B------:R-:W5:Y:S04]  /*1aaa0*/  LDL.LU R2, [R1+0x114] ;  /* 0x0001140001027983 */ /* 0x000f680000300800 */
[----:B------:R0:W-:Y:S04]  /*1aab0*/  STL [R1+0xdcc], R13 ;  /* 0x000dcc0d01007387 */ /* 0x0001e80000100800 */
[----:B------:R-:W5:Y:S01]  /*1aac0*/  LDL.LU R23, [R1+0x168] ;  /* 0x0001680001177983 */ /* 0x000f620000300800 */
[----:B0-----:R-:W-:-:S03]  /*1aad0*/  IADD3 R13, P5, PT, R4, R9, RZ ;  /* 0x00000009040d7210 */ /* 0x001fc60007fbe0ff */
[----:B------:R-:W5:Y:S04]  /*1aae0*/  LDL.LU R4, [R1+0x110] ;  /* 0x0001100001047983 */ /* 0x000f680000300800 */
[----:B------:R0:W-:Y:S04]  /*1aaf0*/  STL [R1+0xdc8], R13 ;  /* 0x000dc80d01007387 */ /* 0x0001e80000100800 */
[----:B------:R-:W5:Y:S01]  /*1ab00*/  LDL.LU R22, [R1+0x16c] ;  /* 0x00016c0001167983 */ /* 0x000f620000300800 */
[----:B0-----:R-:W-:-:S03]  /*1ab10*/  IMAD.X R13, R12, 0x1, R0, P4 ;  /* 0x000000010c0d7824 */ /* 0x001fc600020e0600 */
[----:B------:R-:W5:Y:S04]  /*1ab20*/  LDL.LU R12, [R1+0x10c] ;  /* 0x00010c00010c7983 */ /* 0x000f680000300800 */
[----:B------:R0:W-:Y:S04]  /*1ab30*/  STL [R1+0xdc4], R13 ;  /* 0x000dc40d01007387 */ /* 0x0001e80000100800 */
[----:B------:R-:W5:Y:S01]  /*1ab40*/  LDL.LU R21, [R1+0x170] ;  /* 0x0001700001157983 */ /* 0x000f620000300800 */
[----:B0-----:R-:W-:-:S03]  /*1ab50*/  IADD3 R13, P4, PT, R6, R9, RZ ;  /* 0x00000009060d7210 */ /* 0x001fc60007f9e0ff */
[----:B------:R-:W5:Y:S01]  /*1ab60*/  LDL.LU R6, [R1+0x108] ;  /* 0x0001080001067983 */ /* 0x000f620000300800 */
[----:B------:R-:W-:-:S03]  /*1ab70*/  IMAD.X R7, R7, 0x1, R0, P3 ;  /* 0x0000000107077824 */ /* 0x000fc600018e0600 */
[----:B------:R0:W-:Y:S04]  /*1ab80*/  STL [R1+0xdc0], R13 ;  /* 0x000dc00d01007387 */ /* 0x0001e80000100800 */
[----:B------:R-:W5:Y:S04]  /*1ab90*/  LDL.LU R20, [R1+0x174] ;  /* 0x0001740001147983 */ /* 0x000f680000300800 */
[----:B------:R-:W5:Y:S04]  /*1aba0*/  LDL.LU R19, [R1+0x104] ;  /* 0x0001040001137983 */ /* 0x000f680000300800 */
[----:B------:R1:W-:Y:S04]  /*1abb0*/  STL [R1+0xdbc], R7 ;  /* 0x000dbc0701007387 */ /* 0x0003e80000100800 */
[----:B------:R-:W5:Y:S04]  /*1abc0*/  LDL.LU R18, [R1+0x178] ;  /* 0x0001780001127983 */ /* 0x000f680000300800 */
[----:B------:R-:W5:Y:S04]  /*1abd0*/  LDL.LU R17, [R1+0x100] ;  /* 0x0001000001117983 */ /* 0x000f680000300800 */
[----:B------:R-:W5:Y:S04]  /*1abe0*/  LDL.LU R16, [R1+0x17c] ;  /* 0x00017c0001107983 */ /* 0x000f680000300800 */
[----:B------:R-:W5:Y:S04]  /*1abf0*/  LDL.LU R15, [R1+0xfc] ;  /* 0x0000fc00010f7983 */ /* 0x000f680000300800 */
[----:B------:R-:W5:Y:S04]  /*1ac00*/  LDL.LU R14, [R1+0x180] ;  /* 0x00018000010e7983 */ /* 0x000f680000300800 */
[----:B0-----:R-:W5:Y:S04]  /*1ac10*/  LDL.LU R13, [R1+0xf8] ;  /* 0x0000f800010d7983 */ /* 0x001f680000300800 */
[----:B-1----:R-:W5:Y:S01]  /*1ac20*/  LDL.LU R7, [R1+0x184] ;  /* 0x0001840001077983 */ /* 0x002f620000300800 */
[----:B--2---:R-:W-:-:S05]  /*1ac30*/  IADD3 R11, P3, PT, R11, R9, RZ ;  /* 0x000000090b0b7210 */ /* 0x004fca0007f7e0ff */
[----:B------:R3:W-:Y:S02]  /*1ac40*/  STL [R1+0xdb8], R11 ;  /* 0x000db80b01007387 */ /* 0x0007e40000100800 */
[--C-:B---3--:R-:W-:Y:S02]  /*1ac50*/  IMAD.X R11, R8, 0x1, R0.reuse, P2 ;  /* 0x00000001080b7824 */ /* 0x108fe400010e0600 */
[----:B------:R-:W2:Y:S04]  /*1ac60*/  LDL.LU R8, [R1+0xf4] ;  /* 0x0000f40001087983 */ /* 0x000ea80000300800 */
[----:B------:R5:W-:Y:S01]  /*1ac70*/  STL [R1+0xdb4], R11 ;  /* 0x000db40b01007387 */ /* 0x000be20000100800 */
[----:B----4-:R-:W-:Y:S01]  /*1ac80*/  IADD3 R27, P2, PT, R27, R9, RZ ;  /* 0x000000091b1b7210 */ /* 0x010fe20007f5e0ff */
[----:B-----5:R-:W-:-:S02]  /*1ac90*/  IMAD.X R11, R10, 0x1, R0, P1 ;  /* 0x000000010a0b7824 */ /* 0x020fc400008e0600 */
[----:B------:R-:W3:Y:S01]  /*1aca0*/  LDL.LU R10, [R1+0x188] ;  /* 0x00018800010a7983 */ /* 0x000ee20000300800 */
[----:B------:R-:W-:-:S03]  /*1acb0*/  IADD3 R26, P1, PT, R26, R9, RZ ;  /* 0x000000091a1a7210 */ /* 0x000fc60007f3e0ff */
[----:B------:R-:W-:Y:S04]  /*1acc0*/  STL [R1+0xdb0], R27 ;  /* 0x000db01b01007387 */ /* 0x000fe80000100800 */
[----:B------:R0:W-:Y:S04]  /*1acd0*/  STL [R1+0xdac], R11 ;  /* 0x000dac0b01007387 */ /* 0x0001e80000100800 */
[----:B------:R-:W-:Y:S01]  /*1ace0*/  STL [R1+0xda8], R26 ;  /* 0x000da81a01007387 */ /* 0x000fe20000100800 */
[----:B0-----:R-:W-:Y:S01]  /*1acf0*/  IMAD.X R11, R25, 0x1, R0, P5 ;  /* 0x00000001190b7824 */ /* 0x001fe200028e0600 */
[----:B------:R-:W-:-:S02]  /*1ad00*/  IADD3 R25, P5, PT, R5, R9, RZ ;  /* 0x0000000905197210 */ /* 0x000fc40007fbe0ff */
[----:B------:R-:W4:Y:S04]  /*1ad10*/  LDL.LU R5, [R1+0xf0] ;  /* 0x0000f00001057983 */ /* 0x000f280000300800 */
[----:B------:R0:W-:Y:S04]  /*1ad20*/  STL [R1+0xda4], R11 ;  /* 0x000da40b01007387 */ /* 0x0001e80000100800 */
[----:B------:R-:W-:Y:S01]  /*1ad30*/  STL [R1+0xda0], R25 ;  /* 0x000da01901007387 */ /* 0x000fe20000100800 */
[----:B0-----:R-:W-:Y:S01]  /*1ad40*/  IMAD.X R11, R24, 0x1, R0, P4 ;  /* 0x00000001180b7824 */ /* 0x001fe200020e0600 */
[----:B------:R-:W-:-:S02]  /*1ad50*/  IADD3 R24, P4, PT, R2, R9, RZ ;  /* 0x0000000902187210 */ /* 0x000fc40007f9e0ff */
[----:B------:R-:W5:Y:S04]  /*1ad60*/  LDL.LU R2, [R1+0x18c] ;  /* 0x00018c0001027983 */ /* 0x000f680000300800 */
        /* <DEDUP_REMOVED lines=15> */
[----:B------:R0:W-:Y:S01]  /*1ae60*/  STL [R1+0xd84], R11 ;  /* 0x000d840b01007387 */ /* 0x0001e20000100800 */
[----:B------:R-:W-:-:S03]  /*1ae70*/  IMAD.X R18, R18, 0x1, R0, P4 ;  /* 0x0000000112127824 */ /* 0x000fc600020e0600 */
[----:B------:R-:W-:Y:S01]  /*1ae80*/  STL [R1+0xd80], R21 ;  /* 0x000d801501007387 */ /* 0x000fe20000100800 */
[----:B0-----:R-:W-:Y:S01]  /*1ae90*/  IMAD.X R11, R20, 0x1, R0, P5 ;  /* 0x00000001140b7824 */ /* 0x001fe200028e0600 */
[----:B------:R-:W-:-:S04]  /*1aea0*/  IADD3 R19, P5, PT, R19, R9, RZ ;  /* 0x0000000913137210 */ /* 0x000fc80007fbe0ff */
[----:B------:R0:W-:Y:S01]  /*1aeb0*/  STL [R1+0xd7c], R11 ;  /* 0x000d7c0b01007387 */ /* 0x0001e20000100800 */
[----:B------:R-:W-:Y:S01]  /*1aec0*/  IMAD.X R16, R16, 0x1, R0, P3 ;  /* 0x0000000110107824 */ /* 0x000fe200018e0600 */
[-C--:B------:R-:W-:Y:S02]  /*1aed0*/  IADD3 R15, P3, PT, R15, R9.reuse, RZ ;  /* 0x000000090f0f7210 */ /* 0x080fe40007f7e0ff */
[----:B------:R-:W-:Y:S01]  /*1aee0*/  STL [R1+0xd78], R19 ;  /* 0x000d781301007387 */ /* 0x000fe20000100800 */
[----:B0-----:R-:W-:-:S03]  /*1aef0*/  IADD3 R11, P4, PT, R17, R9, RZ ;  /* 0x00000009110b7210 */ /* 0x001fc60007f9e0ff */
[----:B------:R-:W-:Y:S04]  /*1af00*/  STL [R1+0xd74], R18 ;  /* 0x000d741201007387 */ /* 0x000fe80000100800 */
[----:B------:R0:W-:Y:S04]  /*1af10*/  STL [R1+0xd70], R11 ;  /* 0x000d700b01007387 */ /* 0x0001e80000100800 */
[----:B------:R-:W-:Y:S01]  /*1af20*/  STL [R1+0xd6c], R16 ;  /* 0x000d6c1001007387 */ /* 0x000fe20000100800 */
[----:B0-----:R-:W-:-:S03]  /*1af30*/  IMAD.X R11, R14, 0x1, R0, P2 ;  /* 0x000000010e0b7824 */ /* 0x001fc600010e0600 */
[----:B------:R-:W-:Y:S01]  /*1af40*/  STL [R1+0xd68], R15 ;  /* 0x000d680f01007387 */ /* 0x000fe20000100800 */
[----:B------:R-:W-:-:S03]  /*1af50*/  IADD3 R14, P2, PT, R13, R9, RZ ;  /* 0x000000090d0e7210 */ /* 0x000fc60007f5e0ff */
[----:B------:R0:W-:Y:S01]  /*1af60*/  STL [R1+0xd64], R11 ;  /* 0x000d640b01007387 */ /* 0x0001e20000100800 */
[----:B------:R-:W-:-:S03]  /*1af70*/  IMAD.X R13, R7, 0x1, R0, P1 ;  /* 0x00000001070d7824 */ /* 0x000fc600008e0600 */
[----:B0-----:R-:W5:Y:S04]  /*1af80*/  LDL.LU R11, [R1+0x194] ;  /* 0x00019400010b7983 */ /* 0x001f680000300800 */
[----:B------:R-:W-:Y:S04]  /*1af90*/  STL [R1+0xd60], R14 ;  /* 0x000d600e01007387 */ /* 0x000fe80000100800 */
[----:B------:R-:W5:Y:S04]  /*1afa0*/  LDL.LU R7, [R1+0xe4] ;  /* 0x0000e40001077983 */ /* 0x000f680000300800 */
[----:B------:R2:W-:Y:S04]  /*1afb0*/  STL [R1+0xd5c], R13 ;  /* 0x000d5c0d01007387 */ /* 0x0005e80000100800 */
[----:B------:R-:W5:Y:S01]  /*1afc0*/  LDL.LU R27, [R1+0x198] ;  /* 0x00019800011b7983 */ /* 0x000f620000300800 */
[----:B--2---:R-:W-:-:S03]  /*1afd0*/  IADD3 R13, P1, PT, R8, R9, RZ ;  /* 0x00000009080d7210 */ /* 0x004fc60007f3e0ff */
[----:B------:R-:W2:Y:S04]  /*1afe0*/  LDL.LU R8, [R1+0xe0] ;  /* 0x0000e00001087983 */ /* 0x000ea80000300800 */
[----:B------:R-:W-:Y:S04]  /*1aff0*/  STL [R1+0xd58], R13 ;  /* 0x000d580d01007387 */ /* 0x000fe80000100800 */
[----:B------:R-:W2:Y:S04]  /*1b000*/  LDL.LU R26, [R1+0x19c] ;  /* 0x00019c00011a7983 */ /* 0x000ea80000300800 */
[----:B------:R-:W2:Y:S01]  /*1b010*/  LDL.LU R25, [R1+0xdc] ;  /* 0x0000dc0001197983 */ /* 0x000ea20000300800 */
[----:B---3--:R-:W-:-:S05]  /*1b020*/  IMAD.X R10, R10, 0x1, R0, P5 ;  /* 0x000000010a0a7824 */ /* 0x008fca00028e0600 */
[----:B------:R0:W-:Y:S04]  /*1b030*/  STL [R1+0xd54], R10 ;  /* 0x000d540a01007387 */ /* 0x0001e80000100800 */
[----:B0-----:R-:W3:Y:S04]  /*1b040*/  LDL.LU R10, [R1+0x1a0] ;  /* 0x0001a000010a7983 */ /* 0x001ee80000300800 */
[----:B------:R-:W3:Y:S01]  /*1b050*/  LDL.LU R24, [R1+0xd8] ;  /* 0x0000d80001187983 */ /* 0x000ee20000300800 */
[----:B----4-:R-:W-:-:S03]  /*1b060*/  IADD3 R13, P5, PT, R5, R9, RZ ;  /* 0x00000009050d7210 */ /* 0x010fc60007fbe0ff */
[----:B------:R-:W4:Y:S04]  /*1b070*/  LDL.LU R5, [R1+0x1a4] ;  /* 0x0001a40001057983 */ /* 0x000f280000300800 */
[----:B------:R5:W-:Y:S04]  /*1b080*/  STL [R1+0xd50], R13 ;  /* 0x000d500d01007387 */ /* 0x000be80000100800 */
[----:B------:R-:W4:Y:S01]  /*1b090*/  LDL.LU R23, [R1+0xd4] ;  /* 0x0000d40001177983 */ /* 0x000f220000300800 */
[----:B-----5:R-:W-:-:S03]  /*1b0a0*/  IMAD.X R13, R2, 0x1, R0, P4 ;  /* 0x00000001020d7824 */ /* 0x020fc600020e0600 */
        /* <DEDUP_REMOVED lines=10> */
[----:B------:R-:W5:Y:S04]  /*1b150*/  LDL.LU R20, [R1+0xc8] ;  /* 0x0000c80001147983 */ /* 0x000f680000300800 */
[----:B------:R-:W5:Y:S01]  /*1b160*/  LDL.LU R19, [R1+0x1b4] ;  /* 0x0001b40001137983 */ /* 0x000f620000300800 */
[----:B------:R-:W-:-:S05]  /*1b170*/  IADD3 R6, P3, PT, R6, R9, RZ ;  /* 0x0000000906067210 */ /* 0x000fca0007f7e0ff */
        /* <DEDUP_REMOVED lines=8> */
[----:B------:R-:W-:-:S05]  /*1b200*/  IMAD.X R11, R11, 0x1, R0, P2 ;  /* 0x000000010b0b7824 */ /* 0x000fca00010e0600 */
[----:B------:R0:W-:Y:S02]  /*1b210*/  STL [R1+0xd3c], R11 ;  /* 0x000d3c0b01007387 */ /* 0x0001e40000100800 */
[----:B0-----:R-:W-:Y:S02]  /*1b220*/  IADD3 R11, P2, PT, R7, R9, RZ ;  /* 0x00000009070b7210 */ /* 0x001fe40007f5e0ff */
[----:B------:R-:W5:Y:S01]  /*1b230*/  LDL.LU R7, [R1+0x1c4] ;  /* 0x0001c40001077983 */ /* 0x000f620000300800 */
[----:B------:R-:W-:-:S03]  /*1b240*/  IMAD.X R27, R27, 0x1, R0, P1 ;  /* 0x000000011b1b7824 */ /* 0x000fc600008e0600 */
[----:B------:R2:W-:Y:S02]  /*1b250*/  STL [R1+0xd38], R11 ;  /* 0x000d380b01007387 */ /* 0x0005e40000100800 */
[----:B--2---:R-:W-:Y:S02]  /*1b260*/  IADD3 R11, P1, PT, R8, R9, RZ ;  /* 0x00000009080b7210 */ /* 0x004fe40007f3e0ff */
[----:B------:R-:W2:Y:S04]  /*1b270*/  LDL.LU R8, [R1+0xb4] ;  /* 0x0000b40001087983 */ /* 0x000ea80000300800 */
[----:B------:R-:W-:Y:S01]  /*1b280*/  STL [R1+0xd34], R27 ;  /* 0x000d341b01007387 */ /* 0x000fe20000100800 */
[----:B------:R-:W-:-:S03]  /*1b290*/  IMAD.X R26, R26, 0x1, R0, P5 ;  /* 0x000000011a1a7824 */ /* 0x000fc600028e0600 */
[----:B------:R0:W-:Y:S04]  /*1b2a0*/  STL [R1+0xd30], R11 ;  /* 0x000d300b01007387 */ /* 0x0001e80000100800 */
[----:B------:R-:W-:Y:S01]  /*1b2b0*/  STL [R1+0xd2c], R26 ;  /* 0x000d2c1a01007387 */ /* 0x000fe20000100800 */
[-C--:B0-----:R-:W-:Y:S01]  /*1b2c0*/  IADD3 R11, P5, PT, R25, R9.reuse, RZ ;  /* 0x00000009190b7210 */ /* 0x081fe20007fbe0ff */
[--C-:B---3--:R-:W-:Y:S02]  /*1b2d0*/  IMAD.X R25, R10, 0x1, R0.reuse, P4 ;  /* 0x000000010a197824 */ /* 0x108fe400020e0600 */
[----:B------:R-:W3:Y:S04]  /*1b2e0*/  LDL.LU R10, [R1+0x1c8] ;  /* 0x0001c800010a7983 */ /* 0x000ee80000300800 */
[----:B------:R0:W-:Y:S04]  /*1b2f0*/  STL [R1+0xd28], R11 ;  /* 0x000d280b01007387 */ /* 0x0001e80000100800 */
[----:B------:R-:W-:Y:S01]  /*1b300*/  STL [R1+0xd24], R25 ;  /* 0x000d241901007387 */ /* 0x000fe20000100800 */
[----:B0-----:R-:W-:Y:S01]  /*1b310*/  IADD3 R11, P4, PT, R24, R9, RZ ;  /* 0x00000009180b7210 */ /* 0x001fe20007f9e0ff */
[----:B----4-:R-:W-:-:S02]  /*1b320*/  IMAD.X R24, R5, 0x1, R0, P3 ;  /* 0x0000000105187824 */ /* 0x010fc400018e0600 */
[----:B------:R-:W4:Y:S04]  /*1b330*/  LDL.LU R5, [R1+0xb0] ;  /* 0x0000b00001057983 */ /* 0x000f280000300800 */
[----:B------:R0:W-:Y:S04]  /*1b340*/  STL [R1+0xd20], R11 ;  /* 0x000d200b01007387 */ /* 0x0001e80000100800 */
[----:B------:R-:W-:Y:S01]  /*1b350*/  STL [R1+0xd1c], R24 ;  /* 0x000d1c1801007387 */ /* 0x000fe20000100800 */
[----:B0-----:R-:W-:Y:S01]  /*1b360*/  IADD3 R11, P3, PT, R23, R9, RZ ;  /* 0x00000009170b7210 */ /* 0x001fe20007f7e0ff */
[----:B-----5:R-:W-:-:S02]  /*1b370*/  IMAD.X R23, R2, 0x1, R0, P2 ;  /* 0x0000000102177824 */ /* 0x020fc400010e0600 */
[----:B------:R-:W5:Y:S04]  /*1b380*/  LDL.LU R2, [R1+0x1cc] ;  /* 0x0001cc0001027983 */ /* 0x000f680000300800 */
[----:B------:R0:W-:Y:S04]  /*1b390*/  STL [R1+0xd18], R11 ;  /* 0x000d180b01007387 */ /* 0x0001e80000100800 */
[----:B------:R-:W-:Y:S01]  /*1b3a0*/  STL [R1+0xd14], R23 ;  /* 0x000d141701007387 */ /* 0x000fe20000100800 */
[----:B0-----:R-:W-:Y:S01]  /*1b3b0*/  IADD3 R11, P2, PT, R22, R9, RZ ;  /* 0x00000009160b7210 */ /* 0x001fe20007f5e0ff */
[----:B------:R-:W-:-:S02]  /*1b3c0*/  IMAD.X R22, R4, 0x1, R0, P1 ;  /* 0x0000000104167824 */ /* 0x000fc400008e0600 */
[----:B------:R-:W5:Y:S04]  /*1b3d0*/  LDL.LU R4, [R1+0xac] ;  /* 0x0000ac0001047983 */ /* 0x000f680000300800 */
[----:B------:R0:W-:Y:S04]  /*1b3e0*/  STL [R1+0xd10], R11 ;  /* 0x000d100b01007387 */ /* 0x0001e80000100800 */
[----:B------:R-:W-:Y:S01]  /*1b3f0*/  STL [R1+0xd0c], R22 ;  /* 0x000d0c1601007387 */ /* 0x000fe20000100800 */
[----:B0-----:R-:W-:Y:S01]  /*1b400*/  IADD3 R11, P1, PT, R21, R9, RZ ;  /* 0x00000009150b7210 */ /* 0x001fe20007f3e0ff */
[----:B------:R-:W-:-:S02]  /*1b410*/  IMAD.X R21, R12, 0x1, R0, P5 ;  /* 0x000000010c157824 */ /* 0x000fc400028e0600 */
[----:B------:R-:W5:Y:S04]  /*1b420*/  LDL.LU R12, [R1+0x1d0] ;  /* 0x0001d000010c7983 */ /* 0x000f680000300800 */
[----:B------:R0:W-:Y:S01]  /*1b430*/  STL [R1+0xd08], R11 ;  /* 0x000d080b01007387 */ /* 0x0001e20000100800 */
[----:B------:R-:W-:-:S03]  /*1b440*/  IMAD.X R19, R19, 0x1, R0, P4 ;  /* 0x0000000113137824 */ /* 0x000fc600020e0600 */
[----:B------:R-:W-:Y:S01]  /*1b450*/  STL [R1+0xd04], R21 ;  /* 0x000d041501007387 */ /* 0x000fe20000100800 */
[-C--:B0-----:R-:W-:Y:S02]  /*1b460*/  IADD3 R11, P5, PT, R20, R9.reuse, RZ ;  /* 0x00000009140b7210 */ /* 0x081fe40007fbe0ff */
[----:B------:R-:W-:-:S03]  /*1b470*/  IADD3 R18, P4, PT, R18, R9, RZ ;  /* 0x0000000912127210 */ /* 0x000fc60007f9e0ff */
[----:B------:R0:W-:Y:S04]  /*1b480*/  STL [R1+0xd00], R11 ;  /* 0x000d000b01007387 */ /* 0x0001e80000100800 */
[----:B------:R-:W-:Y:S01]  /*1b490*/  STL [R1+0xcfc], R19 ;  /* 0x000cfc1301007387 */ /* 0x000fe20000100800 */
[--C-:B0-----:R-:W-:Y:S01]  /*1b4a0*/  IMAD.X R11, R17, 0x1, R0.reuse, P3 ;  /* 0x00000001110b7824 */ /* 0x101fe200018e0600 */
[----:B------:R-:W-:Y:S02]  /*1b4b0*/  IADD3 R16, P3, PT, R16, R9, RZ ;  /* 0x0000000910107210 */ /* 0x000fe40007f7e0ff */
[----:B------:R-:W-:Y:S01]  /*1b4c0*/  STL [R1+0xcf8], R18 ;  /* 0x000cf81201007387 */ /* 0x000fe20000100800 */
[----:B------:R-:W-:-:S03]  /*1b4d0*/  IMAD.X R15, R15, 0x1, R0, P2 ;  /* 0x000000010f0f7824 */ /* 0x000fc600010e0600 */
[----:B------:R0:W-:Y:S04]  /*1b4e0*/  STL [R1+0xcf4], R11 ;  /* 0x000cf40b01007387 */ /* 0x0001e80000100800 */
[----:B------:R-:W-:Y:S01]  /*1b4f0*/  STL [R1+0xcf0], R16 ;  /* 0x000cf01001007387 */ /* 0x000fe20000100800 */
[----:B0-----:R-:W-:-:S03]  /*1b500*/  IADD3 R11, P2, PT, R14, R9, RZ ;  /* 0x000000090e0b7210 */ /* 0x001fc60007f5e0ff */
[----:B------:R-:W-:Y:S01]  /*1b510*/  STL [R1+0xcec], R15 ;  /* 0x000cec0f01007387 */ /* 0x000fe20000100800 */
[----:B------:R-:W-:-:S03]  /*1b520*/  IMAD.X R14, R13, 0x1, R0, P1 ;  /* 0x000000010d0e7824 */ /* 0x000fc600008e0600 */
[----:B------:R0:W-:Y:S01]  /*1b530*/  STL [R1+0xce8], R11 ;  /* 0x000ce80b01007387 */ /* 0x0001e20000100800 */
[----:B------:R-:W-:-:S03]  /*1b540*/  IADD3 R13, P1, PT, R6, R9, RZ ;  /* 0x00000009060d7210 */ /* 0x000fc60007f3e0ff */
[----:B0-----:R-:W5:Y:S04]  /*1b550*/  LDL.LU R11, [R1+0xa8] ;  /* 0x0000a800010b7983 */ /* 0x001f680000300800 */
[----:B------:R-:W-:Y:S04]  /*1b560*/  STL [R1+0xce4], R14 ;  /* 0x000ce40e01007387 */ /* 0x000fe80000100800 */
[----:B------:R-:W5:Y:S04]  /*1b570*/  LDL.LU R6, [R1+0x1d4] ;  /* 0x0001d40001067983 */ /* 0x000f680000300800 */
[----:B------:R0:W-:Y:S04]  /*1b580*/  STL [R1+0xce0], R13 ;  /* 0x000ce00d01007387 */ /* 0x0001e80000100800 */
[----:B------:R-:W5:Y:S01]  /*1b590*/  LDL.LU R27, [R1+0xa4] ;  /* 0x0000a400011b7983 */ /* 0x000f620000300800 */
[----:B0-----:R-:W-:-:S03]  /*1b5a0*/  IMAD.X R13, R7, 0x1, R0, P5 ;  /* 0x00000001070d7824 */ /* 0x001fc600028e0600 */
[----:B------:R-:W5:Y:S04]  /*1b5b0*/  LDL.LU R7, [R1+0x1d8] ;  /* 0x0001d80001077983 */ /* 0x000f680000300800 */
[----:B------:R-:W-:Y:S04]  /*1b5c0*/  STL [R1+0xcdc], R13 ;  /* 0x000cdc0d01007387 */ /* 0x000fe80000100800 */
[----:B------:R-:W5:Y:S04]  /*1b5d0*/  LDL.LU R26, [R1+0xa0] ;  /* 0x0000a000011a7983 */ /* 0x000f680000300800 */
[----:B------:R-:W5:Y:S01]  /*1b5e0*/  LDL.LU R25, [R1+0x1dc] ;  /* 0x0001dc0001197983 */ /* 0x000f620000300800 */
[----:B--2---:R-:W-:-:S05]  /*1b5f0*/  IADD3 R8, P5, PT, R8, R9, RZ ;  /* 0x0000000908087210 */ /* 0x004fca0007fbe0ff */
[----:B------:R0:W-:Y:S04]  /*1b600*/  STL [R1+0xcd8], R8 ;  /* 0x000cd80801007387 */ /* 0x0001e80000100800 */
[----:B0-----:R-:W2:Y:S04]  /*1b610*/  LDL.LU R8, [R1+0x9c] ;  /* 0x00009c0001087983 */ /* 0x001ea80000300800 */
[----:B------:R-:W2:Y:S01]  /*1b620*/  LDL.LU R24, [R1+0x1e0] ;  /* 0x0001e00001187983 */ /* 0x000ea20000300800 */
[----:B---3--:R-:W-:-:S03]  /*1b630*/  IMAD.X R13, R10, 0x1, R0, P4 ;  /* 0x000000010a0d7824 */ /* 0x008fc600020e0600 */
[----:B------:R-:W3:Y:S04]  /*1b640*/  LDL.LU R10, [R1+0x98] ;  /* 0x00009800010a7983 */ /* 0x000ee80000300800 */
[----:B------:R4:W-:Y:S04]  /*1b650*/  STL [R1+0xcd4], R13 ;  /* 0x000cd40d01007387 */ /* 0x0009e80000100800 */
        /* <DEDUP_REMOVED lines=12> */
[----:B------:R-:W5:Y:S04]  /*1b720*/  LDL.LU R20, [R1+0x1f0] ;  /* 0x0001f00001147983 */ /* 0x000f680000300800 */
[----:B------:R-:W5:Y:S01]  /*1b730*/  LDL.LU R19, [R1+0x88] ;  /* 0x0000880001137983 */ /* 0x000f620000300800 */
[----:B------:R-:W-:-:S05]  /*1b740*/  IMAD.X R12, R12, 0x1, R0, P2 ;  /* 0x000000010c0c7824 */ /* 0x000fca00010e0600 */
        /* <DEDUP_REMOVED lines=8> */
[----:B------:R-:W-:-:S05]  /*1b7d0*/  IADD3 R11, P2, PT, R11, R9, RZ ;  /* 0x000000090b0b7210 */ /* 0x000fca0007f5e0ff */
[----:B------:R0:W-:Y:S02]  /*1b7e0*/  STL [R1+0xcc0], R11 ;  /* 0x000cc00b01007387 */ /* 0x0001e40000100800 */
[--C-:B0-----:R-:W-:Y:S02]  /*1b7f0*/  IMAD.X R11, R6, 0x1, R0.reuse, P1 ;  /* 0x00000001060b7824 */ /* 0x101fe400008e0600 */
[----:B------:R-:W5:Y:S04]  /*1b800*/  LDL.LU R6, [R1+0x78] ;  /* 0x0000780001067983 */ /* 0x000f680000300800 */
[----:B------:R0:W-:Y:S01]  /*1b810*/  STL [R1+0xcbc], R11 ;  /* 0x000cbc0b01007387 */ /* 0x0001e20000100800 */
[----:B------:R-:W-:Y:S01]  /*1b820*/  IADD3 R27, P1, PT, R27, R9, RZ ;  /* 0x000000091b1b7210 */ /* 0x000fe20007f3e0ff */
[----:B0-----:R-:W-:-:S02]  /*1b830*/  IMAD.X R11, R7, 0x1, R0, P5 ;  /* 0x00000001070b7824 */ /* 0x001fc400028e0600 */
[----:B------:R-:W5:Y:S01]  /*1b840*/  LDL.LU R7, [R1+0x204] ;  /* 0x0002040001077983 */ /* 0x000f620000300800 */
[----:B------:R-:W-:-:S03]  /*1b850*/  IADD3 R26, P5, PT, R26, R9, RZ ;  /* 0x000000091a1a7210 */ /* 0x000fc60007fbe0ff */
[----:B------:R-:W-:Y:S04]  /*1b860*/  STL [R1+0xcb8], R27 ;  /* 0x000cb81b01007387 */ /* 0x000fe80000100800 */
[----:B------:R0:W-:Y:S04]  /*1b870*/  STL [R1+0xcb4], R11 ;  /* 0x000cb40b01007387 */ /* 0x0001e80000100800 */
[----:B------:R-:W-:Y:S01]  /*1b880*/  STL [R1+0xcb0], R26 ;  /* 0x000cb01a01007387 */ /* 0x000fe20000100800 */
[----:B0-----:R-:W-:Y:S01]  /*1b890*/  IMAD.X R11, R25, 0x1, R0, P4 ;  /* 0x00000001190b7824 */ /* 0x001fe200020e0600 */
[----:B--2---:R-:W-:-:S02]  /*1b8a0*/  IADD3 R25, P4, PT, R8, R9, RZ ;  /* 0x0000000908197210 */ /* 0x004fc40007f9e0ff */
[----:B------:R-:W2:Y:S04]  /*1b8b0*/  LDL.LU R8, [R1+0x74] ;  /* 0x0000740001087983 */ /* 0x000ea80000300800 */
[----:B------:R0:W-:Y:S04]  /*1b8c0*/  STL [R1+0xcac], R11 ;  /* 0x000cac0b01007387 */ /* 0x0001e80000100800 */
[----:B------:R-:W-:Y:S01]  /*1b8d0*/  STL [R1+0xca8], R25 ;  /* 0x000ca81901007387 */ /* 0x000fe20000100800 */
[----:B0-----:R-:W-:Y:S01]  /*1b8e0*/  IMAD.X R11, R24, 0x1, R0, P3 ;  /* 0x00000001180b7824 */ /* 0x001fe200018e0600 */
[----:B---3--:R-:W-:-:S02]  /*1b8f0*/  IADD3 R24, P3, PT, R10, R9, RZ ;  /* 0x000000090a187210 */ /* 0x008fc40007f7e0ff */
[----:B------:R-:W3:Y:S04]  /*1b900*/  LDL.LU R10, [R1+0x208] ;  /* 0x00020800010a7983 */ /* 0x000ee80000300800 */
[----:B------:R0:W-:Y:S04]  /*1b910*/  STL [R1+0xca4], R11 ;  /* 0x000ca40b01007387 */ /* 0x0001e80000100800 */
[----:B------:R-:W-:Y:S01]  /*1b920*/  STL [R1+0xca0], R24 ;  /* 0x000ca01801007387 */ /* 0x000fe20000100800 */
[----:B0-----:R-:W-:Y:S01]  /*1b930*/  IMAD.X R11, R23, 0x1, R0, P2 ;  /* 0x00000001170b7824 */ /* 0x001fe200010e0600 */
[----:B----4-:R-:W-:-:S02]  /*1b940*/  IADD3 R23, P2, PT, R5, R9, RZ ;  /* 0x0000000905177210 */ /* 0x010fc40007f5e0ff */
[----:B------:R-:W4:Y:S04]  /*1b950*/  LDL.LU R5, [R1+0x70] ;  /* 0x0000700001057983 */ /* 0x000f280000300800 */
[----:B------:R0:W-:Y:S04]  /*1b960*/  STL [R1+0xc9c], R11 ;  /* 0x000c9c0b01007387 */ /* 0x0001e80000100800 */
[----:B------:R-:W-:Y:S01]  /*1b970*/  STL [R1+0xc98], R23 ;  /* 0x000c981701007387 */ /* 0x000fe20000100800 */
[----:B0-----:R-:W-:Y:S01]  /*1b980*/  IMAD.X R11, R22, 0x1, R0, P1 ;  /* 0x00000001160b7824 */ /* 0x001fe200008e0600 */
[----:B-----5:R-:W-:-:S02]  /*1b990*/  IADD3 R22, P1, PT, R2, R9, RZ ;  /* 0x0000000902167210 */ /* 0x020fc40007f3e0ff */
        /* <DEDUP_REMOVED lines=9> */
[----:B------:R-:W-:-:S04]  /*1ba30*/  IADD3 R19, P4, PT, R19, R9, RZ ;  /* 0x0000000913137210 */ /* 0x000fc80007f9e0ff */
[----:B------:R0:W-:Y:S01]  /*1ba40*/  STL [R1+0xc84], R11 ;  /* 0x000c840b01007387 */ /* 0x0001e20000100800 */
[----:B------:R-:W-:-:S03]  /*1ba50*/  IMAD.X R18, R18, 0x1, R0, P3 ;  /* 0x0000000112127824 */ /* 0x000fc600018e0600 */
[----:B------:R-:W-:Y:S01]  /*1ba60*/  STL [R1+0xc80], R19 ;  /* 0x000c801301007387 */ /* 0x000fe20000100800 */
[-C--:B0-----:R-:W-:Y:S01]  /*1ba70*/  IADD3 R11, P3, PT, R17, R9.reuse, RZ ;  /* 0x00000009110b7210 */ /* 0x081fe20007f7e0ff */
[----:B------:R-:W-:Y:S02]  /*1ba80*/  IMAD.X R16, R16, 0x1, R0, P2 ;  /* 0x0000000110107824 */ /* 0x000fe400010e0600 */
[----:B------:R-:W-:Y:S01]  /*1ba90*/  STL [R1+0xc7c], R18 ;  /* 0x000c7c1201007387 */ /* 0x000fe20000100800 */
[----:B------:R-:W-:-:S03]  /*1baa0*/  IADD3 R15, P2, PT, R15, R9, RZ ;  /* 0x000000090f0f7210 */ /* 0x000fc60007f5e0ff */
        /* <DEDUP_REMOVED lines=12> */
[----:B0-----:R-:W-:-:S03]  /*1bb70*/  IADD3 R13, P5, PT, R6, R9, RZ ;  /* 0x00000009060d7210 */ /* 0x001fc60007fbe0ff */
[----:B------:R-:W5:Y:S04]  /*1bb80*/  LDL.LU R6, [R1+0x64] ;  /* 0x0000640001067983 */ /* 0x000f680000300800 */
[----:B------:R-:W-:Y:S04]  /*1bb90*/  STL [R1+0xc60], R13 ;  /* 0x000c600d01007387 */ /* 0x000fe80000100800 */
[----:B------:R-:W5:Y:S04]  /*1bba0*/  LDL.LU R26, [R1+0x218] ;  /* 0x00021800011a7983 */ /* 0x000f680000300800 */
[----:B------:R-:W5:Y:S01]  /*1bbb0*/  LDL.LU R25, [R1+0x60] ;  /* 0x0000600001197983 */ /* 0x000f620000300800 */
[----:B------:R-:W-:-:S05]  /*1bbc0*/  IMAD.X R7, R7, 0x1, R0, P4 ;  /* 0x0000000107077824 */ /* 0x000fca00020e0600 */
[----:B------:R0:W-:Y:S04]  /*1bbd0*/  STL [R1+0xc5c], R7 ;  /* 0x000c5c0701007387 */ /* 0x0001e80000100800 */
[----:B0-----:R-:W5:Y:S04]  /*1bbe0*/  LDL.LU R7, [R1+0x21c] ;  /* 0x00021c0001077983 */ /* 0x001f680000300800 */
[----:B------:R-:W5:Y:S01]  /*1bbf0*/  LDL.LU R24, [R1+0x5c] ;  /* 0x00005c0001187983 */ /* 0x000f620000300800 */
[----:B--2---:R-:W-:-:S03]  /*1bc00*/  IADD3 R13, P4, PT, R8, R9, RZ ;  /* 0x00000009080d7210 */ /* 0x004fc60007f9e0ff */
[----:B------:R-:W2:Y:S04]  /*1bc10*/  LDL.LU R8, [R1+0x220] ;  /* 0x0002200001087983 */ /* 0x000ea80000300800 */
[----:B------:R3:W-:Y:S04]  /*1bc20*/  STL [R1+0xc58], R13 ;  /* 0x000c580d01007387 */ /* 0x0007e80000100800 */
        /* <DEDUP_REMOVED lines=25> */
[-C--:B0-----:R-:W-:Y:S01]  /*1bdc0*/  IADD3 R11, P1, PT, R12, R9.reuse, RZ ;  /* 0x000000090c0b7210 */ /* 0x081fe20007f3e0ff */
[----:B------:R-:W-:Y:S01]  /*1bdd0*/  IMAD.X R27, R27, 0x1, R0, P5 ;  /* 0x000000011b1b7824 */ /* 0x000fe200028e0600 */
[----:B------:R-:W5:Y:S04]  /*1bde0*/  LDL.LU R12, [R1+0x240] ;  /* 0x00024000010c7983 */ /* 0x000f680000300800 */
[----:B------:R0:W-:Y:S02]  /*1bdf0*/  STL [R1+0xc40], R11 ;  /* 0x000c400b01007387 */ /* 0x0001e40000100800 */
[----:B0-----:R-:W-:-:S02]  /*1be00*/  IADD3 R11, P5, PT, R6, R9, RZ ;  /* 0x00000009060b7210 */ /* 0x001fc40007fbe0ff */
[----:B------:R-:W5:Y:S04]  /*1be10*/  LDL.LU R6, [R1+0x38] ;  /* 0x0000380001067983 */ /* 0x000f680000300800 */
[----:B------:R-:W-:Y:S01]  /*1be20*/  STL [R1+0xc3c], R27 ;  /* 0x000c3c1b01007387 */ /* 0x000fe20000100800 */
[----:B------:R-:W-:-:S03]  /*1be30*/  IMAD.X R26, R26, 0x1, R0, P4 ;  /* 0x000000011a1a7824 */ /* 0x000fc600020e0600 */
[----:B------:R0:W-:Y:S01]  /*1be40*/  STL [R1+0xc38], R11 ;  /* 0x000c380b01007387 */ /* 0x0001e20000100800 */
[----:B------:R-:W-:-:S03]  /*1be50*/  IADD3 R25, P4, PT, R25, R9, RZ ;  /* 0x0000000919197210 */ /* 0x000fc60007f9e0ff */
[----:B------:R-:W-:Y:S01]  /*1be60*/  STL [R1+0xc34], R26 ;  /* 0x000c341a01007387 */ /* 0x000fe20000100800 */
[----:B0-----:R-:W-:-:S03]  /*1be70*/  IMAD.X R11, R7, 0x1, R0, P3 ;  /* 0x00000001070b7824 */ /* 0x001fc600018e0600 */
[----:B------:R-:W5:Y:S01]  /*1be80*/  LDL.LU R7, [R1+0x244] ;  /* 0x0002440001077983 */ /* 0x000f620000300800 */
[----:B------:R-:W-:-:S03]  /*1be90*/  IADD3 R24, P3, PT, R24, R9, RZ ;  /* 0x0000000918187210 */ /* 0x000fc60007f7e0ff */
[----:B------:R-:W-:Y:S04]  /*1bea0*/  STL [R1+0xc30], R25 ;  /* 0x000c301901007387 */ /* 0x000fe80000100800 */
[----:B------:R2:W-:Y:S02]  /*1beb0*/  STL [R1+0xc2c], R11 ;  /* 0x000c2c0b01007387 */ /* 0x0005e40000100800 */
[----:B--2---:R-:W-:Y:S02]  /*1bec0*/  IMAD.X R11, R8, 0x1, R0, P2 ;  /* 0x00000001080b7824 */ /* 0x004fe400010e0600 */
[----:B------:R-:W2:Y:S04]  /*1bed0*/  LDL.LU R8, [R1+0x34] ;  /* 0x0000340001087983 */ /* 0x000ea80000300800 */
[----:B------:R-:W-:Y:S01]  /*1bee0*/  STL [R1+0xc28], R24 ;  /* 0x000c281801007387 */ /* 0x000fe20000100800 */
[----:B------:R-:W-:-:S03]  /*1bef0*/  IADD3 R23, P2, PT, R23, R9, RZ ;  /* 0x0000000917177210 */ /* 0x000fc60007f5e0ff */
[----:B------:R3:W-:Y:S02]  /*1bf00*/  STL [R1+0xc24], R11 ;  /* 0x000c240b01007387 */ /* 0x0007e40000100800 */
[----:B---3--:R-:W-:Y:S02]  /*1bf10*/  IMAD.X R11, R10, 0x1, R0, P1 ;  /* 0x000000010a0b7824 */ /* 0x008fe400008e0600 */
[----:B------:R-:W3:Y:S01]  /*1bf20*/  LDL.LU R10, [R1+0x248] ;  /* 0x00024800010a7983 */ /* 0x000ee20000300800 */
[----:B------:R-:W-:-:S03]  /*1bf30*/  IADD3 R22, P1, PT, R22, R9, RZ ;  /* 0x0000000916167210 */ /* 0x000fc60007f3e0ff */
[----:B------:R-:W-:Y:S04]  /*1bf40*/  STL [R1+0xc20], R23 ;  /* 0x000c201701007387 */ /* 0x000fe80000100800 */
[----:B------:R4:W-:Y:S02]  /*1bf50*/  STL [R1+0xc1c], R11 ;  /* 0x000c1c0b01007387 */ /* 0x0009e40000100800 */
[--C-:B----4-:R-:W-:Y:S02]  /*1bf60*/  IMAD.X R11, R5, 0x1, R0.reuse, P5 ;  /* 0x00000001050b7824 */ /* 0x110fe400028e0600 */
[----:B------:R-:W4:Y:S04]  /*1bf70*/  LDL.LU R5, [R1+0x30] ;  /* 0x0000300001057983 */ /* 0x000f280000300800 */
[----:B------:R-:W-:Y:S04]  /*1bf80*/  STL [R1+0xc18], R22 ;  /* 0x000c181601007387 */ /* 0x000fe80000100800 */
[----:B------:R5:W-:Y:S02]  /*1bf90*/  STL [R1+0xc14], R11 ;  /* 0x000c140b01007387 */ /* 0x000be40000100800 */
[----:B-----5:R-:W-:-:S02]  /*1bfa0*/  IMAD.X R11, R2, 0x1, R0, P4 ;  /* 0x00000001020b7824 */ /* 0x020fc400020e0600 */
[----:B------:R-:W5:Y:S01]  /*1bfb0*/  LDL.LU R2, [R1+0x24c] ;  /* 0x00024c0001027983 */ /* 0x000f620000300800 */
[-C--:B------:R-:W-:Y:S01]  /*1bfc0*/  IADD3 R21, P5, PT, R21, R9.reuse, RZ ;  /* 0x0000000915157210 */ /* 0x080fe20007fbe0ff */
[----:B------:R-:W-:Y:S01]  /*1bfd0*/  IMAD.X R19, R19, 0x1, R0, P3 ;  /* 0x0000000113137824 */ /* 0x000fe200018e0600 */
[----:B------:R-:W-:-:S03]  /*1bfe0*/  IADD3 R20, P4, PT, R20, R9, RZ ;  /* 0x0000000914147210 */ /* 0x000fc60007f9e0ff */
[----:B------:R-:W-:Y:S04]  /*1bff0*/  STL [R1+0xc10], R21 ;  /* 0x000c101501007387 */ /* 0x000fe80000100800 */
[----:B------:R0:W-:Y:S04]  /*1c000*/  STL [R1+0xc0c], R11 ;  /* 0x000c0c0b01007387 */ /* 0x0001e80000100800 */
[----:B------:R-:W-:Y:S01]  /*1c010*/  STL [R1+0xc08], R20 ;  /* 0x000c081401007387 */ /* 0x000fe20000100800 */
[----:B0-----:R-:W-:Y:S01]  /*1c020*/  IADD3 R11, P3, PT, R18, R9, RZ ;  /* 0x00000009120b7210 */ /* 0x001fe20007f7e0ff */
[----:B------:R-:W-:-:S02]  /*1c030*/  IMAD.X R17, R17, 0x1, R0, P2 ;  /* 0x0000000111117824 */ /* 0x000fc400010e0600 */
[----:B------:R-:W-:Y:S01]  /*1c040*/  STL [R1+0xc04], R19 ;  /* 0x000c041301007387 */ /* 0x000fe20000100800 */
        /* <DEDUP_REMOVED lines=8> */
[----:B------:R-:W-:Y:S04]  /*1c0d0*/  STL [R1+0xbf0], R14 ;  /* 0x000bf00e01007387 */ /* 0x000fe80000100800 */
[----:B------:R-:W5:Y:S01]  /*1c0e0*/  LDL.LU R27, [R1+0x2c] ;  /* 0x00002c00011b7983 */ /* 0x000f620000300800 */
[----:B0-----:R-:W-:-:S03]  /*1c0f0*/  IADD3 R11, P5, PT, R4, R9, RZ ;  /* 0x00000009040b7210 */ /* 0x001fc60007fbe0ff */
[----:B------:R-:W-:Y:S04]  /*1c100*/  STL [R1+0xbec], R13 ;  /* 0x000bec0d01007387 */ /* 0x000fe80000100800 */
[----:B------:R-:W5:Y:S04]  /*1c110*/  LDL.LU R4, [R1+0x250] ;  /* 0x0002500001047983 */ /* 0x000f680000300800 */
[----:B------:R0:W-:Y:S04]  /*1c120*/  STL [R1+0xbe8], R11 ;  /* 0x000be80b01007387 */ /* 0x0001e80000100800 */
[----:B------:R-:W5:Y:S04]  /*1c130*/  LDL.LU R26, [R1+0x28] ;  /* 0x00002800011a7983 */ /* 0x000f680000300800 */
[----:B0-----:R-:W5:Y:S01]  /*1c140*/  LDL.LU R11, [R1+0x254] ;  /* 0x00025400010b7983 */ /* 0x001f620000300800 */
[----:B------:R-:W-:-:S05]  /*1c150*/  IMAD.X R12, R12, 0x1, R0, P4 ;  /* 0x000000010c0c7824 */ /* 0x000fca00020e0600 */
[----:B------:R-:W-:Y:S04]  /*1c160*/  STL [R1+0xbe4], R12 ;  /* 0x000be40c01007387 */ /* 0x000fe80000100800 */
[----:B------:R-:W5:Y:S04]  /*1c170*/  LDL.LU R25, [R1+0x24] ;  /* 0x0000240001197983 */ /* 0x000f680000300800 */
[----:B------:R-:W5:Y:S01]  /*1c180*/  LDL.LU R24, [R1+0x258] ;  /* 0x0002580001187983 */ /* 0x000f620000300800 */
[----:B------:R-:W-:-:S05]  /*1c190*/  IADD3 R6, P4, PT, R6, R9, RZ ;  /* 0x0000000906067210 */ /* 0x000fca0007f9e0ff */
[----:B------:R0:W-:Y:S04]  /*1c1a0*/  STL [R1+0xbe0], R6 ;  /* 0x000be00601007387 */ /* 0x0001e80000100800 */
[----:B0-----:R-:W5:Y:S04]  /*1c1b0*/  LDL.LU R6, [R1+0x20] ;  /* 0x0000200001067983 */ /* 0x001f680000300800 */
[----:B------:R-:W5:Y:S01]  /*1c1c0*/  LDL.LU R23, [R1+0x25c] ;  /* 0x00025c0001177983 */ /* 0x000f620000300800 */
[----:B------:R-:W-:-:S03]  /*1c1d0*/  IMAD.X R12, R7, 0x1, R0, P3 ;  /* 0x00000001070c7824 */ /* 0x000fc600018e0600 */
[----:B------:R-:W5:Y:S04]  /*1c1e0*/  LDL.LU R7, [R1+0x1c] ;  /* 0x00001c0001077983 */ /* 0x000f680000300800 */
[----:B------:R2:W-:Y:S04]  /*1c1f0*/  STL [R1+0xbdc], R12 ;  /* 0x000bdc0c01007387 */ /* 0x0005e80000100800 */
[----:B------:R-:W5:Y:S01]  /*1c200*/  LDL.LU R22, [R1+0x260] ;  /* 0x0002600001167983 */ /* 0x000f620000300800 */
[----:B--2---:R-:W-:-:S03]  /*1c210*/  IADD3 R12, P3, PT, R8, R9, RZ ;  /* 0x00000009080c7210 */ /* 0x004fc60007f7e0ff */
[----:B------:R-:W2:Y:S04]  /*1c220*/  LDL.LU R8, [R1+0x18] ;  /* 0x0000180001087983 */ /* 0x000ea80000300800 */
[----:B------:R0:W-:Y:S04]  /*1c230*/  STL [R1+0xbd8], R12 ;  /* 0x000bd80c01007387 */ /* 0x0001e80000100800 */
[----:B------:R-:W2:Y:S04]  /*1c240*/  LDL.LU R21, [R1+0x264] ;  /* 0x0002640001157983 */ /* 0x000ea80000300800 */
[----:B------:R-:W2:Y:S01]  /*1c250*/  LDL.LU R18, [R1+0x14] ;  /* 0x0000140001127983 */ /* 0x000ea20000300800 */
[----:B---3--:R-:W-:-:S05]  /*1c260*/  IMAD.X R10, R10, 0x1, R0, P2 ;  /* 0x000000010a0a7824 */ /* 0x008fca00010e0600 */
[----:B------:R1:W-:Y:S04]  /*1c270*/  STL [R1+0xbd4], R10 ;  /* 0x000bd40a01007387 */ /* 0x0003e80000100800 */
[----:B------:R-:W3:Y:S04]  /*1c280*/  LDL.LU R20, [R1+0x268] ;  /* 0x0002680001147983 */ /* 0x000ee80000300800 */
[----:B------:R-:W3:Y:S01]  /*1c290*/  LDL.LU R19, [R1+0x10] ;  /* 0x0000100001137983 */ /* 0x000ee20000300800 */
[----:B----4-:R-:W-:-:S05]  /*1c2a0*/  IADD3 R5, P2, PT, R5, R9, RZ ;  /* 0x0000000905057210 */ /* 0x010fca0007f5e0ff */
[----:B------:R4:W-:Y:S04]  /*1c2b0*/  STL [R1+0xbd0], R5 ;  /* 0x000bd00501007387 */ /* 0x0009e80000100800 */
[----:B------:R-:W3:Y:S04]  /*1c2c0*/  LDL.LU R17, [R1+0x26c] ;  /* 0x00026c0001117983 */ /* 0x000ee80000300800 */
[----:B------:R-:W3:Y:S01]  /*1c2d0*/  LDL.LU R16, [R1+0xc] ;  /* 0x00000c0001107983 */ /* 0x000ee20000300800 */
[----:B-----5:R-:W-:-:S05]  /*1c2e0*/  IMAD.X R2, R2, 0x1, R0, P1 ;  /* 0x0000000102027824 */ /* 0x020fca00008e0600 */
[----:B------:R5:W-:Y:S04]  /*1c2f0*/  STL [R1+0xbcc], R2 ;  /* 0x000bcc0201007387 */ /* 0x000be80000100800 */
[----:B------:R-:W3:Y:S04]  /*1c300*/  LDL.LU R15, [R1+0x270] ;  /* 0x00027000010f7983 */ /* 0x000ee80000300800 */
[----:B------:R-:W3:Y:S04]  /*1c310*/  LDL.LU R14, [R1+0x8] ;  /* 0x00000800010e7983 */ /* 0x000ee80000300800 */
[----:B------:R-:W3:Y:S04]  /*1c320*/  LDL.LU R13, [R1+0x274] ;  /* 0x00027400010d7983 */ /* 0x000ee80000300800 */
[----:B0-----:R-:W3:Y:S04]  /*1c330*/  LDL.LU R12, [R1+0x4] ;  /* 0x00000400010c7983 */ /* 0x001ee80000300800 */
[----:B-1----:R-:W3:Y:S04]  /*1c340*/  LDL.LU R10, [R1+0x278] ;  /* 0x00027800010a7983 */ /* 0x002ee80000300800 */
[----:B----4-:R-:W4:Y:S04]  /*1c350*/  LDL.LU R5, [R1] ;  /* 0x0000000001057983 */ /* 0x010f280000300800 */
[----:B-----5:R-:W5:Y:S01]  /*1c360*/  LDL.LU R2, [R1+0x27c] ;  /* 0x00027c0001027983 */ /* 0x020f620000300800 */
[----:B------:R-:W-:-:S05]  /*1c370*/  IADD3 R27, P1, PT, R27, R9, RZ ;  /* 0x000000091b1b7210 */ /* 0x000fca0007f3e0ff */
[----:B------:R0:W-:Y:S01]  /*1c380*/  STL [R1+0xbc8], R27 ;  /* 0x000bc81b01007387 */ /* 0x0001e20000100800 */
[----:B------:R-:W-:-:S03]  /*1c390*/  IMAD.X R4, R4, 0x1, R0, P5 ;  /* 0x0000000104047824 */ /* 0x000fc600028e0600 */
[----:B0-----:R-:W5:Y:S01]  /*1c3a0*/  LDL.LU R27, [R1+0x2970] ;  /* 0x00297000011b7983 */ /* 0x001f620000300800 */
[----:B------:R-:W-:-:S03]  /*1c3b0*/  IADD3 R26, P5, PT, R26, R9, RZ ;  /* 0x000000091a1a7210 */ /* 0x000fc60007fbe0ff */
[----:B------:R0:W-:Y:S01]  /*1c3c0*/  STL [R1+0xbc4], R4 ;  /* 0x000bc40401007387 */ /* 0x0001e20000100800 */
[----:B------:R-:W-:-:S03]  /*1c3d0*/  IMAD.X R11, R11, 0x1, R0, P4 ;  /* 0x000000010b0b7824 */ /* 0x000fc600020e0600 */
[----:B0-----:R-:W5:Y:S04]  /*1c3e0*/  LDL.LU R4, [R1+0x280] ;  /* 0x0002800001047983 */ /* 0x001f680000300800 */
[----:B------:R0:W-:Y:S01]  /*1c3f0*/  STL [R1+0xbc0], R26 ;  /* 0x000bc01a01007387 */ /* 0x0001e20000100800 */
[----:B------:R-:W-:-:S03]  /*1c400*/  IADD3 R25, P4, PT, R25, R9, RZ ;  /* 0x0000000919197210 */ /* 0x000fc60007f9e0ff */
[----:B0-----:R-:W5:Y:S01]  /*1c410*/  LDL.LU R26, [R1+0x296c] ;  /* 0x00296c00011a7983 */ /* 0x001f620000300800 */
[----:B------:R-:W-:-:S03]  /*1c420*/  IMAD.X R24, R24, 0x1, R0, P3 ;  /* 0x0000000118187824 */ /* 0x000fc600018e0600 */
[----:B------:R0:W-:Y:S04]  /*1c430*/  STL [R1+0xbbc], R11 ;  /* 0x000bbc0b01007387 */ /* 0x0001e80000100800 */
[----:B0-----:R-:W5:Y:S04]  /*1c440*/  LDL.LU R11, [R1+0x284] ;  /* 0x00028400010b7983 */ /* 0x001f680000300800 */
[----:B------:R0:W-:Y:S01]  /*1c450*/  STL [R1+0xbb8], R25 ;  /* 0x000bb81901007387 */ /* 0x0001e20000100800 */
[----:B------:R-:W-:Y:S01]  /*1c460*/  IADD3 R6, P3, PT, R6, R9, RZ ;  /* 0x0000000906067210 */ /* 0x000fe20007f7e0ff */
[----:B------:R-:W-:-:S02]  /*1c470*/  IMAD.X R23, R23, 0x1, R0, P2 ;  /* 0x0000000117177824 */ /* 0x000fc400010e0600 */
[----:B0-----:R-:W5:Y:S04]  /*1c480*/  LDL.LU R25, [R1+0x2968] ;  /* 0x0029680001197983 */ /* 0x001f680000300800 */
[----:B------:R0:W-:Y:S01]  /*1c490*/  STL [R1+0xbb4], R24 ;  /* 0x000bb41801007387 */ /* 0x0001e20000100800 */
[----:B------:R-:W-:-:S03]  /*1c4a0*/  IADD3 R7, P2, PT, R7, R9, RZ ;  /* 0x0000000907077210 */ /* 0x000fc60007f5e0ff */
[----:B0-----:R-:W5:Y:S01]  /*1c4b0*/  LDL.LU R24, [R1+0x2964] ;  /* 0x0029640001187983 */ /* 0x001f620000300800 */
[----:B------:R-:W-:-:S03]  /*1c4c0*/  IMAD.X R22, R22, 0x1, R0, P1 ;  /* 0x0000000116167824 */ /* 0x000fc600008e0600 */
[----:B------:R0:W-:Y:S04]  /*1c4d0*/  STL [R1+0xbb0], R6 ;  /* 0x000bb00601007387 */ /* 0x0001e80000100800 */
[----:B0-----:R-:W5:Y:S04]  /*1c4e0*/  LDL.LU R6, [R1+0x288] ;  /* 0x0002880001067983 */ /* 0x001f680000300800 */
[----:B------:R0:W-:Y:S04]  /*1c4f0*/  STL [R1+0xbac], R23 ;  /* 0x000bac1701007387 */ /* 0x0001e80000100800 */
[----:B0-----:R-:W5:Y:S04]  /*1c500*/  LDL.LU R23, [R1+0x2960] ;  /* 0x0029600001177983 */ /* 0x001f680000300800 */
[----:B------:R0:W-:Y:S04]  /*1c510*/  STL [R1+0xba8], R7 ;  /* 0x000ba80701007387 */ /* 0x0001e80000100800 */
[----:B0-----:R-:W5:Y:S04]  /*1c520*/  LDL.LU R7, [R1+0x28c] ;  /* 0x00028c0001077983 */ /* 0x001f680000300800 */
[----:B------:R0:W-:Y:S04]  /*1c530*/  STL [R1+0xba4], R22 ;  /* 0x000ba41601007387 */ /* 0x0001e80000100800 */
[----:B0-----:R-:W5:Y:S01]  /*1c540*/  LDL.LU R22, [R1+0x295c] ;  /* 0x00295c0001167983 */ /* 0x001f620000300800 */
[----:B--2---:R-:W-:-:S05]  /*1c550*/  IADD3 R8, P1, PT, R8, R9, RZ ;  /* 0x0000000908087210 */ /* 0x004fca0007f3e0ff */
[----:B------:R0:W-:Y:S01]  /*1c560*/  STL [R1+0xba0], R8 ;  /* 0x000ba00801007387 */ /* 0x0001e20000100800 */
[--C-:B------:R-:W-:Y:S01]  /*1c570*/  IMAD.X R21, R21, 0x1, R0.reuse, P5 ;  /* 0x0000000115157824 */ /* 0x100fe200028e0600 */
[----:B------:R-:W-:Y:S02]  /*1c580*/  IADD3 R18, P5, PT, R18, R9, RZ ;  /* 0x0000000912127210 */ /* 0x000fe40007fbe0ff */
[----:B0-----:R-:W2:Y:S04]  /*1c590*/  LDL.LU R8, [R1+0x290] ;  /* 0x0002900001087983 */ /* 0x001ea80000300800 */
[----:B------:R0:W-:Y:S01]  /*1c5a0*/  STL [R1+0xb9c], R21 ;  /* 0x000b9c1501007387 */ /* 0x0001e20000100800 */
[----:B---3--:R-:W-:-:S03]  /*1c5b0*/  IMAD.X R20, R20, 0x1, R0, P4 ;  /* 0x0000000114147824 */ /* 0x008fc600020e0600 */
[----:B0-----:R-:W3:Y:S01]  /*1c5c0*/  LDL.LU R21, [R1+0x2958] ;  /* 0x0029580001157983 */ /* 0x001ee20000300800 */
[----:B------:R-:W-:-:S03]  /*1c5d0*/  IADD3 R19, P4, PT, R19, R9, RZ ;  /* 0x0000000913137210 */ /* 0x000fc60007f9e0ff */
[----:B------:R0:W-:Y:S04]  /*1c5e0*/  STL [R1+0xb98], R18 ;  /* 0x000b981201007387 */ /* 0x0001e80000100800 */
[----:B0-----:R-:W2:Y:S01]  /*1c5f0*/  LDL.LU R18, [R1+0x294] ;  /* 0x0002940001127983 */ /* 0x001ea20000300800 */
[----:B------:R-:W-:-:S03]  /*1c600*/  IMAD.X R17, R17, 0x1, R0, P3 ;  /* 0x0000000111117824 */ /* 0x000fc600018e0600 */
[----:B------:R0:W-:Y:S01]  /*1c610*/  STL [R1+0xb94], R20 ;  /* 0x000b941401007387 */ /* 0x0001e20000100800 */
[----:B------:R-:W-:-:S03]  /*1c620*/  IADD3 R16, P3, PT, R16, R9, RZ ;  /* 0x0000000910107210 */ /* 0x000fc60007f7e0ff */
[----:B0-----:R-:W2:Y:S04]  /*1c630*/  LDL.LU R20, [R1+0x2954] ;  /* 0x0029540001147983 */ /* 0x001ea80000300800 */
[----:B------:R0:W-:Y:S01]  /*1c640*/  STL [R1+0xb90], R19 ;  /* 0x000b901301007387 */ /* 0x0001e20000100800 */
[----:B------:R-:W-:-:S03]  /*1c650*/  IMAD.X R15, R15, 0x1, R0, P2 ;  /* 0x000000010f0f7824 */ /* 0x000fc600010e0600 */
[----:B0-----:R-:W2:Y:S01]  /*1c660*/  LDL.LU R19, [R1+0x298] ;  /* 0x0002980001137983 */ /* 0x001ea20000300800 */
[----:B------:R-:W-:-:S03]  /*1c670*/  IADD3 R14, P2, PT, R14, R9, RZ ;  /* 0x000000090e0e7210 */ /* 0x000fc60007f5e0ff */
[----:B------:R0:W-:Y:S01]  /*1c680*/  STL [R1+0xb8c], R17 ;  /* 0x000b8c1101007387 */ /* 0x0001e20000100800 */
[--C-:B------:R-:W-:Y:S01]  /*1c690*/  IMAD.X R13, R13, 0x1, R0.reuse, P1 ;  /* 0x000000010d0d7824 */ /* 0x100fe200008e0600 */
[-C--:B------:R-:W-:Y:S02]  /*1c6a0*/  IADD3 R12, P1, PT, R12, R9.reuse, RZ ;  /* 0x000000090c0c7210 */ /* 0x080fe40007f3e0ff */
[----:B0-----:R-:W2:Y:S04]  /*1c6b0*/  LDL.LU R17, [R1+0x2950] ;  /* 0x0029500001117983 */ /* 0x001ea80000300800 */
[----:B------:R0:W-:Y:S01]  /*1c6c0*/  STL [R1+0xb88], R16 ;  /* 0x000b881001007387 */ /* 0x0001e20000100800 */
[----:B------:R-:W-:Y:S01]  /*1c6d0*/  IMAD.X R10, R10, 0x1, R0, P5 ;  /* 0x000000010a0a7824 */ /* 0x000fe200028e0600 */
[----:B----4-:R-:W-:-:S02]  /*1c6e0*/  IADD3 R5, P5, PT, R5, R9, RZ ;  /* 0x0000000905057210 */ /* 0x010fc40007fbe0ff */
[----:B0-----:R-:W4:Y:S04]  /*1c6f0*/  LDL.LU R16, [R1+0x294c] ;  /* 0x00294c0001107983 */ /* 0x001f280000300800 */
[----:B------:R0:W-:Y:S01]  /*1c700*/  STL [R1+0xb84], R15 ;  /* 0x000b840f01007387 */ /* 0x0001e20000100800 */
[----:B-----5:R-:W-:-:S03]  /*1c710*/  IMAD.X R2, R2, 0x1, R0, P4 ;  /* 0x0000000102027824 */ /* 0x020fc600020e0600 */
[----:B0-----:R-:W5:Y:S04]  /*1c720*/  LDL.LU R15, [R1+0x2948] ;  /* 0x00294800010f7983 */ /* 0x001f680000300800 */
[----:B------:R0:W-:Y:S04]  /*1c730*/  STL [R1+0xb80], R14 ;  /* 0x000b800e01007387 */ /* 0x0001e80000100800 */
[----:B0-----:R-:W2:Y:S04]  /*1c740*/  LDL.LU R14, [R1+0x2944] ;  /* 0x00294400010e7983 */ /* 0x001ea80000300800 */
        /* <DEDUP_REMOVED lines=9> */
[----:B0-----:R-:W2:Y:S01]  /*1c7e0*/  LDL.LU R2, [R1+0x2930] ;  /* 0x0029300001027983 */ /* 0x001ea20000300800 */
[----:B------:R-:W-:Y:S01]  /*1c7f0*/  IMAD.X R4, R4, 0x1, R0, P3 ;  /* 0x0000000104047824 */ /* 0x000fe200018e0600 */
[----:B--2---:R-:W-:-:S05]  /*1c800*/  IADD3 R2, P4, PT, R2, R9, RZ ;  /* 0x0000000902027210 */ /* 0x004fca0007f9e0ff */
[----:B------:R0:W-:Y:S04]  /*1c810*/  STL [R1+0xb68], R2 ;  /* 0x000b680201007387 */ /* 0x0001e80000100800 */
[----:B0-----:R-:W2:Y:S04]  /*1c820*/  LDL.LU R2, [R1+0x2ac] ;  /* 0x0002ac0001027983 */ /* 0x001ea80000300800 */
[----:B------:R0:W-:Y:S04]  /*1c830*/  STL [R1+0xb64], R4 ;  /* 0x000b640401007387 */ /* 0x0001e80000100800 */
[----:B0-----:R-:W2:Y:S01]  /*1c840*/  LDL.LU R4, [R1+0x292c] ;  /* 0x00292c0001047983 */ /* 0x001ea20000300800 */
[----:B------:R-:W-:-:S02]  /*1c850*/  IMAD.X R11, R11, 0x1, R0, P2 ;  /* 0x000000010b0b7824 */ /* 0x000fc400010e0600 */
[----:B------:R-:W-:Y:S01]  /*1c860*/  IMAD.X R6, R6, 0x1, R0, P1 ;  /* 0x0000000106067824 */ /* 0x000fe200008e0600 */
[----:B--2---:R-:W-:-:S05]  /*1c870*/  IADD3 R4, P3, PT, R4, R9, RZ ;  /* 0x0000000904047210 */ /* 0x004fca0007f7e0ff */
[----:B------:R0:W-:Y:S04]  /*1c880*/  STL [R1+0xb60], R4 ;  /* 0x000b600401007387 */ /* 0x0001e80000100800 */
[----:B0-----:R-:W2:Y:S04]  /*1c890*/  LDL.LU R4, [R1+0x2a8] ;  /* 0x0002a80001047983 */ /* 0x001ea80000300800 */
[----:B------:R0:W-:Y:S02]  /*1c8a0*/  STL [R1+0xb5c], R11 ;  /* 0x000b5c0b01007387 */ /* 0x0001e40000100800 */
[----:B0-----:R-:W-:-:S02]  /*1c8b0*/  IADD3 R11, P2, PT, R5, R9, RZ ;  /* 0x00000009050b7210 */ /* 0x001fc40007f5e0ff */
[----:B------:R-:W2:Y:S04]  /*1c8c0*/  LDL.LU R5, [R1+0x2a4] ;  /* 0x0002a40001057983 */ /* 0x000ea80000300800 */
        /* <DEDUP_REMOVED lines=10> */
[----:B------:R-:W-:Y:S01]  /*1c970*/  IMAD.X R8, R8, 0x1, R0, P4 ;  /* 0x0000000108087824 */ /* 0x000fe200020e0600 */
[----:B--2---:R-:W-:-:S02]  /*1c980*/  IADD3 R7, P5, PT, R7, R9, RZ ;  /* 0x0000000907077210 */ /* 0x004fc40007fbe0ff */
[----:B------:R-:W2:Y:S04]  /*1c990*/  LDL.LU R9, [R1+0x2920] ;  /* 0x0029200001097983 */ /* 0x000ea80000300800 */
[----:B------:R0:W-:Y:S04]  /*1c9a0*/  STL [R1+0xb48], R7 ;  /* 0x000b480701007387 */ /* 0x0001e80000100800 */
[----:B0-----:R-:W2:Y:S04]  /*1c9b0*/  LDL R7, [R1+0x5f0] ;  /* 0x0005f00001077983 */ /* 0x001ea80000100800 */
[----:B------:R0:W-:Y:S04]  /*1c9c0*/  STL [R1+0xb44], R8 ;  /* 0x000b440801007387 */ /* 0x0001e80000100800 */
[----:B0-----:R-:W2:Y:S01]  /*1c9d0*/  LDL.LU R8, [R1+0x291c] ;  /* 0x00291c0001087983 */ /* 0x001ea20000300800 */
[----:B------:R-:W-:Y:S01]  /*1c9e0*/  IMAD.X R18, R18, 0x1, R0, P3 ;  /* 0x0000000112127824 */ /* 0x000fe200018e0600 */
[----:B--2---:R-:W-:-:S05]  /*1c9f0*/  IADD3 R8, P4, PT, R8, R7, RZ ;  /* 0x0000000708087210 */ /* 0x004fca0007f9e0ff */
[----:B------:R0:W-:Y:S04]  /*1ca00*/  STL [R1+0xb40], R8 ;  /* 0x000b400801007387 */ /* 0x0001e80000100800 */
[----:B0-----:R-:W2:Y:S04]  /*1ca10*/  LDL.LU R8, [R1+0x29c] ;  /* 0x00029c0001087983 */ /* 0x001ea80000300800 */
[----:B------:R0:W-:Y:S04]  /*1ca20*/  STL [R1+0xb3c], R18 ;  /* 0x000b3c1201007387 */ /* 0x0001e80000100800 */
[----:B0-----:R-:W3:Y:S01]  /*1ca30*/  LDL.LU R18, [R1+0x2b4] ;  /* 0x0002b40001127983 */ /* 0x001ee20000300800 */
[----:B------:R-:W-:-:S05]  /*1ca40*/  IADD3 R9, P3, PT, R9, R7, RZ ;  /* 0x0000000709097210 */ /* 0x000fca0007f7e0ff */
[----:B------:R0:W-:Y:S01]  /*1ca50*/  STL [R1+0xb38], R9 ;  /* 0x000b380901007387 */ /* 0x0001e20000100800 */
[--C-:B------:R-:W-:Y:S02]  /*1ca60*/  IMAD.X R6, R6, 0x1, R0.reuse, P5 ;  /* 0x0000000106067824 */ /* 0x100fe400028e0600 */
[--C-:B0-----:R-:W-:Y:S01]  /*1ca70*/  IMAD.X R9, R19, 0x1, R0.reuse, P2 ;  /* 0x0000000113097824 */ /* 0x101fe200010e0600 */
[----:B------:R-:W-:Y:S01]  /*1ca80*/  IADD3 R10, P2, PT, R10, R7, RZ ;  /* 0x000000070a0a7210 */ /* 0x000fe20007f5e0ff */
[----:B------:R-:W3:Y:S04]  /*1ca90*/  LDL.LU R19, [R1+0x2b8] ;  /* 0x0002b80001137983 */ /* 0x000ee80000300800 */
[----:B------:R0:W-:Y:S04]  /*1caa0*/  STL [R1+0xb34], R9 ;  /* 0x000b340901007387 */ /* 0x0001e80000100800 */
[----:B------:R-:W-:Y:S01]  /*1cab0*/  STL [R1+0xb30], R10 ;  /* 0x000b300a01007387 */ /* 0x000fe20000100800 */
[----:B------:R-:W-:-:S02]  /*1cac0*/  IMAD.X R5, R5, 0x1, R0, P4 ;  /* 0x0000000105057824 */ /* 0x000fc400020e0600 */
[----:B--2---:R-:W-:Y:S01]  /*1cad0*/  IMAD.X R8, R8, 0x1, R0, P1 ;  /* 0x0000000108087824 */ /* 0x004fe200008e0600 */
[----:B0-----:R-:W-:-:S04]  /*1cae0*/  IADD3 R9, P1, PT, R12, R7, RZ ;  /* 0x000000070c097210 */ /* 0x001fc80007f3e0ff */
[----:B------:R0:W-:Y:S04]  /*1caf0*/  STL [R1+0xb2c], R8 ;  /* 0x000b2c0801007387 */ /* 0x0001e80000100800 */
[----:B------:R-:W-:Y:S01]  /*1cb00*/  STL [R1+0xb28], R9 ;  /* 0x000b280901007387 */ /* 0x000fe20000100800 */
[----:B0-----:R-:W-:-:S03]  /*1cb10*/  IADD3 R8, P5, PT, R13, R7, RZ ;  /* 0x000000070d087210 */ /* 0x001fc60007fbe0ff */
[----:B------:R0:W-:Y:S04]  /*1cb20*/  STL [R1+0xb24], R6 ;  /* 0x000b240601007387 */ /* 0x0001e80000100800 */
[----:B------:R-:W-:Y:S01]  /*1cb30*/  STL [R1+0xb20], R8 ;  /* 0x000b200801007387 */ /* 0x000fe20000100800 */
[----:B0-----:R-:W-:-:S03]  /*1cb40*/  IADD3 R6, P4, PT, R14, R7, RZ ;  /* 0x000000070e067210 */ /* 0x001fc60007f9e0ff */
[----:B------:R-:W2:Y:S04]  /*1cb50*/  LDL.LU R14, [R1+0x2d0] ;  /* 0x0002d000010e7983 */ /* 0x000ea80000300800 */
[----:B------:R0:W-:Y:S04]  /*1cb60*/  STL [R1+0xb1c], R5 ;  /* 0x000b1c0501007387 */ /* 0x0001e80000100800 */
[----:B------:R-:W-:Y:S04]  /*1cb70*/  STL [R1+0xb18], R6 ;  /* 0x000b180601007387 */ /* 0x000fe80000100800 */
[----:B------:R-:W2:Y:S01]  /*1cb80*/  LDL.LU R13, [R1+0x2d4] ;  /* 0x0002d400010d7983 */ /* 0x000ea20000300800 */
[----:B0-----:R-:W-:Y:S01]  /*1cb90*/  IMAD.X R5, R4, 0x1, R0, P3 ;  /* 0x0000000104057824 */ /* 0x001fe200018e0600 */
[----:B-----5:R-:W-:-:S04]  /*1cba0*/  IADD3 R4, P3, PT, R15, R7, RZ ;  /* 0x000000070f047210 */ /* 0x020fc80007f7e0ff */
[----:B------:R-:W-:Y:S04]  /*1cbb0*/  STL [R1+0xb14], R5 ;  /* 0x000b140501007387 */ /* 0x000fe80000100800 */
[----:B------:R-:W5:Y:S04]  /*1cbc0*/  LDL.LU R15, [R1+0x2cc] ;  /* 0x0002cc00010f7983 */ /* 0x000f680000300800 */
[----:B------:R-:W2:Y:S04]  /*1cbd0*/  LDL.LU R12, [R1+0x2d8] ;  /* 0x0002d800010c7983 */ /* 0x000ea80000300800 */
[----:B------:R0:W-:Y:S04]  /*1cbe0*/  STL [R1+0xb10], R4 ;  /* 0x000b100401007387 */ /* 0x0001e80000100800 */
[----:B------:R-:W2:Y:S01]  /*1cbf0*/  LDL.LU R10, [R1+0x2dc] ;  /* 0x0002dc00010a7983 */ /* 0x000ea20000300800 */
[----:B0-----:R-:W-:Y:S01]  /*1cc00*/  IMAD.X R4, R2, 0x1, R0, P2 ;  /* 0x0000000102047824 */ /* 0x001fe200010e0600 */
[----:B----4-:R-:W-:-:S04]  /*1cc10*/  IADD3 R2, P2, PT, R16, R7, RZ ;  /* 0x0000000710027210 */ /* 0x010fc80007f5e0ff */
[----:B------:R0:W-:Y:S04]  /*1cc20*/  STL [R1+0xb0c], R4 ;  /* 0x000b0c0401007387 */ /* 0x0001e80000100800 */
[----:B------:R-:W4:Y:S04]  /*1cc30*/  LDL.LU R16, [R1+0x2c8] ;  /* 0x0002c80001107983 */ /* 0x000f280000300800 */
[----:B------:R-:W2:Y:S01]  /*1cc40*/  LDL.LU R9, [R1+0x2e0] ;  /* 0x0002e00001097983 */ /* 0x000ea20000300800 */
[----:B0-----:R-:W-:-:S03]  /*1cc50*/  IMAD.X R4, R11, 0x1, R0, P1 ;  /* 0x000000010b047824 */ /* 0x001fc600008e0600 */
[----:B------:R0:W-:Y:S04]  /*1cc60*/  STL [R1+0xb08], R2 ;  /* 0x000b080201007387 */ /* 0x0001e80000100800 */
[----:B------:R-:W2:Y:S01]  /*1cc70*/  LDL.LU R8, [R1+0x2e4] ;  /* 0x0002e40001087983 */ /* 0x000ea20000300800 */
[----:B---3--:R-:W-:-:S03]  /*1cc80*/  IMAD.X R18, R18, 0x1, R0, P5 ;  /* 0x0000000112127824 */ /* 0x008fc600028e0600 */
[----:B------:R1:W-:Y:S01]  /*1cc90*/  STL [R1+0xb04], R4 ;  /* 0x000b040401007387 */ /* 0x0003e20000100800 */
[----:B0-----:R-:W-:-:S03]  /*1cca0*/  IADD3 R2, P1, PT, R17, R7, RZ ;  /* 0x0000000711027210 */ /* 0x001fc60007f3e0ff */
[----:B------:R-:W3:Y:S04]  /*1ccb0*/  LDL.LU R17, [R1+0x2c4] ;  /* 0x0002c40001117983 */ /* 0x000ee80000300800 */
[----:B------:R-:W2:Y:S04]  /*1ccc0*/  LDL.LU R6, [R1+0x2e8] ;  /* 0x0002e80001067983 */ /* 0x000ea80000300800 */
[----:B------:R0:W-:Y:S04]  /*1ccd0*/  STL [R1+0xb00], R2 ;  /* 0x000b000201007387 */ /* 0x0001e80000100800 */
[----:B------:R-:W2:Y:S04]  /*1cce0*/  LDL.LU R5, [R1+0x2ec] ;  /* 0x0002ec0001057983 */ /* 0x000ea80000300800 */
[----:B-1----:R-:W2:Y:S04]  /*1ccf0*/  LDL.LU R4, [R1+0x2f0] ;  /* 0x0002f00001047983 */ /* 0x002ea80000300800 */
[----:B0-----:R-:W2:Y:S04]  /*1cd00*/  LDL.LU R2, [R1+0x2f4] ;  /* 0x0002f40001027983 */ /* 0x001ea80000300800 */
[----:B------:R-:W2:Y:S04]  /*1cd10*/  LDL.LU R11, [R1+0x2f8] ;  /* 0x0002f800010b7983 */ /* 0x000ea80000300800 */
[----:B------:R0:W-:Y:S04]  /*1cd20*/  STL [R1+0xafc], R18 ;  /* 0x000afc1201007387 */ /* 0x0001e80000100800 */
[----:B0-----:R-:W2:Y:S01]  /*1cd30*/  LDL.LU R18, [R1+0x2918] ;  /* 0x0029180001127983 */ /* 0x001ea20000300800 */
[----:B------:R-:W-:Y:S01]  /*1cd40*/  IMAD.X R19, R19, 0x1, R0, P4 ;  /* 0x0000000113137824 */ /* 0x000fe200020e0600 */
[----:B--2---:R-:W-:-:S05]  /*1cd50*/  IADD3 R18, P5, PT, R18, R7, RZ ;  /* 0x0000000712127210 */ /* 0x004fca0007fbe0ff */
[----:B------:R0:W-:Y:S04]  /*1cd60*/  STL [R1+0xaf8], R18 ;  /* 0x000af81201007387 */ /* 0x0001e80000100800 */
[----:B0-----:R-:W2:Y:S04]  /*1cd70*/  LDL.LU R18, [R1+0x2c0] ;  /* 0x0002c00001127983 */ /* 0x001ea80000300800 */
[----:B------:R0:W-:Y:S04]  /*1cd80*/  STL [R1+0xaf4], R19 ;  /* 0x000af41301007387 */ /* 0x0001e80000100800 */
[----:B0-----:R-:W2:Y:S02]  /*1cd90*/  LDL.LU R19, [R1+0x2914] ;  /* 0x0029140001137983 */ /* 0x001ea40000300800 */
[----:B--2---:R-:W-:-:S05]  /*1cda0*/  IADD3 R19, P4, PT, R19, R7, RZ ;  /* 0x0000000713137210 */ /* 0x004fca0007f9e0ff */
[----:B------:R0:W-:Y:S04]  /*1cdb0*/  STL [R1+0xaf0], R19 ;  /* 0x000af01301007387 */ /* 0x0001e80000100800 */
[----:B0-----:R-:W2:Y:S01]  /*1cdc0*/  LDL.LU R19, [R1+0x2bc] ;  /* 0x0002bc0001137983 */ /* 0x001ea20000300800 */
[--C-:B------:R-:W-:Y:S02]  /*1cdd0*/  IMAD.X R18, R18, 0x1, R0.reuse, P2 ;  /* 0x0000000112127824 */ /* 0x100fe400010e0600 */
[--C-:B-----5:R-:W-:Y:S02]  /*1cde0*/  IMAD.X R15, R15, 0x1, R0.reuse, P4 ;  /* 0x000000010f0f7824 */ /* 0x120fe400020e0600 */
[----:B--2---:R-:W-:-:S05]  /*1cdf0*/  IMAD.X R19, R19, 0x1, R0, P3 ;  /* 0x0000000113137824 */ /* 0x004fca00018e0600 */
[----:B------:R0:W-:Y:S02]  /*1ce00*/  STL [R1+0xaec], R19 ;  /* 0x000aec1301007387 */ /* 0x0001e40000100800 */
[-C--:B0-----:R-:W-:Y:S02]  /*1ce10*/  IADD3 R19, P3, PT, R20, R7.reuse, RZ ;  /* 0x0000000714137210 */ /* 0x081fe40007f7e0ff */
[----:B------:R-:W-:-:S03]  /*1ce20*/  IADD3 R20, P2, PT, R21, R7, RZ ;  /* 0x0000000715147210 */ /* 0x000fc60007f5e0ff */
[----:B------:R3:W-:Y:S04]  /*1ce30*/  STL [R1+0xae8], R19 ;  /* 0x000ae81301007387 */ /* 0x0007e80000100800 */
[----:B------:R0:W-:Y:S01]  /*1ce40*/  STL [R1+0xae4], R18 ;  /* 0x000ae41201007387 */ /* 0x0001e20000100800 */
[--C-:B---3--:R-:W-:Y:S02]  /*1ce50*/  IMAD.X R19, R17, 0x1, R0.reuse, P1 ;  /* 0x0000000111137824 */ /* 0x108fe400008e0600 */
[----:B----4-:R-:W-:Y:S01]  /*1ce60*/  IMAD.X R17, R16, 0x1, R0, P5 ;  /* 0x0000000110117824 */ /* 0x010fe200028e0600 */
[-C--:B0-----:R-:W-:Y:S01]  /*1ce70*/  IADD3 R18, P1, PT, R22, R7.reuse, RZ ;  /* 0x0000000716127210 */ /* 0x081fe20007f3e0ff */
[----:B------:R-:W-:Y:S01]  /*1ce80*/  STL [R1+0xae0], R20 ;  /* 0x000ae01401007387 */ /* 0x000fe20000100800 */
[----:B------:R-:W-:-:S03]  /*1ce90*/  IADD3 R16, P5, PT, R23, R7, RZ ;  /* 0x0000000717107210 */ /* 0x000fc60007fbe0ff */
[----:B------:R-:W-:Y:S04]  /*1cea0*/  STL [R1+0xadc], R19 ;  /* 0x000adc1301007387 */ /* 0x000fe80000100800 */
[----:B------:R-:W-:Y:S04]  /*1ceb0*/  STL [R1+0xad8], R18 ;  /* 0x000ad81201007387 */ /* 0x000fe80000100800 */
[----:B------:R0:W-:Y:S04]  /*1cec0*/  STL [R1+0xad4], R17 ;  /* 0x000ad41101007387 */ /* 0x0001e80000100800 */
[----:B------:R1:W-:Y:S04]  /*1ced0*/  STL [R1+0xad0], R16 ;  /* 0x000ad01001007387 */ /* 0x0003e80000100800 */
[----:B------:R2:W-:Y:S01]  /*1cee0*/  STL [R1+0xacc], R15 ;  /* 0x000acc0f01007387 */ /* 0x0005e20000100800 */
[----:B0-----:R-:W-:Y:S01]  /*1cef0*/  IADD3 R17, P4, PT, R24, R7, RZ ;  /* 0x0000000718117210 */ /* 0x001fe20007f9e0ff */
[----:B-1----:R-:W-:-:S02]  /*1cf00*/  IMAD.X R16, R14, 0x1, R0, P3 ;  /* 0x000000010e107824 */ /* 0x002fc400018e0600 */
[--C-:B------:R-:W-:Y:S01]  /*1cf10*/  IMAD.X R14, R13, 0x1, R0.reuse, P2 ;  /* 0x000000010d0e7824 */ /* 0x100fe200010e0600 */
[-C--:B--2---:R-:W-:Y:S01]  /*1cf20*/  IADD3 R15, P3, PT, R25, R7.reuse, RZ ;  /* 0x00000007190f7210 */ /* 0x084fe20007f7e0ff */
[----:B------:R-:W-:Y:S01]  /*1cf30*/  STL [R1+0xac8], R17 ;  /* 0x000ac81101007387 */ /* 0x000fe20000100800 */
[-C--:B------:R-:W-:Y:S01]  /*1cf40*/  IADD3 R13, P2, PT, R26, R7.reuse, RZ ;  /* 0x000000071a0d7210 */ /* 0x080fe20007f5e0ff */
[--C-:B------:R-:W-:Y:S02]  /*1cf50*/  IMAD.X R12, R12, 0x1, R0.reuse, P1 ;  /* 0x000000010c0c7824 */ /* 0x100fe400008e0600 */
        /* <DEDUP_REMOVED lines=11> */
[--C-:B------:R-:W-:Y:S01]  /*1d010*/  IMAD.X R8, R8, 0x1, R0.reuse, P3 ;  /* 0x0000000108087824 */ /* 0x100fe200018e0600 */
[----:B------:R-:W-:Y:S01]  /*1d020*/  IADD3 R3, P3, PT, R3, R7, RZ ;  /* 0x0000000703037210 */ /* 0x000fe20007f7e0ff */
[----:B------:R-:W-:Y:S01]  /*1d030*/  STL [R1+0xaac], R13 ;  /* 0x000aac0d01007387 */ /* 0x000fe20000100800 */
[----:B------:R-:W-:-:S03]  /*1d040*/  IMAD.X R6, R6, 0x1, R0, P2 ;  /* 0x0000000106067824 */ /* 0x000fc600010e0600 */
[----:B------:R-:W-:Y:S01]  /*1d050*/  STL [R1+0xaa8], R12 ;  /* 0x000aa80c01007387 */ /* 0x000fe20000100800 */
[----:B------:R-:W-:-:S03]  /*1d060*/  IMAD.X R5, R5, 0x1, R0, P1 ;  /* 0x0000000105057824 */ /* 0x000fc600008e0600 */
[----:B------:R-:W-:Y:S04]  /*1d070*/  STL [R1+0xaa4], R10 ;  /* 0x000aa40a01007387 */ /* 0x000fe80000100800 */
[----:B------:R-:W-:Y:S01]  /*1d080*/  STL [R1+0xaa0], R9 ;  /* 0x000aa00901007387 */ /* 0x000fe20000100800 */
[----:B------:R-:W-:-:S03]  /*1d090*/  IMAD.X R2, R2, 0x1, R0, P4 ;  /* 0x0000000102027824 */ /* 0x000fc600020e0600 */
[----:B------:R-:W-:Y:S04]  /*1d0a0*/  STL [R1+0xa9c], R8 ;  /* 0x000a9c0801007387 */ /* 0x000fe80000100800 */
[----:B------:R0:W-:Y:S04]  /*1d0b0*/  STL [R1+0xa98], R3 ;  /* 0x000a980301007387 */ /* 0x0001e80000100800 */
[----:B------:R-:W-:Y:S01]  /*1d0c0*/  STL [R1+0xa84], R6 ;  /* 0x000a840601007387 */ /* 0x000fe20000100800 */
[----:B0-----:R-:W-:-:S03]  /*1d0d0*/  IMAD.X R3, R4, 0x1, R0, P5 ;  /* 0x0000000104037824 */ /* 0x001fc600028e0600 */
[----:B------:R-:W-:Y:S01]  /*1d0e0*/  STL [R1+0xa88], R5 ;  /* 0x000a880501007387 */ /* 0x000fe20000100800 */
[----:B------:R-:W-:-:S03]  /*1d0f0*/  IMAD.X R0, R11, 0x1, R0, P3 ;  /* 0x000000010b007824 */ /* 0x000fc600018e0600 */
[----:B------:R-:W-:Y:S04]  /*1d100*/  STL [R1+0xa8c], R3 ;  /* 0x000a8c0301007387 */ /* 0x000fe80000100800 */
[----:B------:R0:W-:Y:S04]  /*1d110*/  STL [R1+0xa90], R2 ;  /* 0x000a900201007387 */ /* 0x0001e80000100800 */
[----:B------:R1:W-:Y:S04]  /*1d120*/  STL [R1+0x7f8], RZ ;  /* 0x0007f8ff01007387 */ /* 0x0003e80000100800 */
[----:B------:R1:W-:Y:S04]  /*1d130*/  STL [R1+0xa94], R0 ;  /* 0x000a940001007387 */ /* 0x0003e80000100800 */
[----:B------:R1:W-:Y:S04]  /*1d140*/  STL [R1+0x7fc], RZ ;  /* 0x0007fcff01007387 */ /* 0x0003e80000100800 */
        /* <DEDUP_REMOVED lines=111> */
[----:B------:R1:W-:Y:S01]  /*1d840*/  STL [R1+0x8ec], RZ ;  /* 0x0008ecff01007387 */ /* 0x0003e20000100800 */
[----:B0-----:R-:W-:-:S03]  /*1d850*/  IMAD.MOV.U32 R2, RZ, RZ, 0x3f800000 ;  /* 0x3f800000ff027424 */ /* 0x001fc600078e00ff */
[----:B------:R1:W-:Y:S01]  /*1d860*/  STL [R1+0x8f0], RZ ;  /* 0x0008f0ff01007387 */ /* 0x0003e20000100800 */
[----:B------:R-:W-:-:S03]  /*1d870*/  IMAD.MOV.U32 R3, RZ, RZ, 0x3f800000 ;  /* 0x3f800000ff037424 */ /* 0x000fc600078e00ff */
[----:B------:R1:W-:Y:S01]  /*1d880*/  STL [R1+0x8f4], RZ ;  /* 0x0008f4ff01007387 */ /* 0x0003e20000100800 */
[----:B------:R-:W-:-:S03]  /*1d890*/  IMAD.MOV.U32 R4, RZ, RZ, 0x3f800000 ;  /* 0x3f800000ff047424 */ /* 0x000fc600078e00ff */
[----:B------:R1:W-:Y:S01]  /*1d8a0*/  STL [R1+0x8f8], RZ ;  /* 0x0008f8ff01007387 */ /* 0x0003e20000100800 */
[----:B------:R-:W-:-:S03]  /*1d8b0*/  IMAD.MOV.U32 R5, RZ, RZ, 0x3f800000 ;  /* 0x3f800000ff057424 */ /* 0x000fc600078e00ff */
[----:B------:R1:W-:Y:S04]  /*1d8c0*/  STL [R1+0x8fc], RZ ;  /* 0x0008fcff01007387 */ /* 0x0003e80000100800 */
[----:B------:R1:W-:Y:S04]  /*1d8d0*/  STL [R1+0x8b0], RZ ;  /* 0x0008b0ff01007387 */ /* 0x0003e80000100800 */
[----:B------:R1:W-:Y:S04]  /*1d8e0*/  STL [R1+0x8b4], RZ ;  /* 0x0008b4ff01007387 */ /* 0x0003e80000100800 */
[----:B------:R1:W-:Y:S04]  /*1d8f0*/  STL [R1+0x8b8], RZ ;  /* 0x0008b8ff01007387 */ /* 0x0003e80000100800 */
[----:B------:R1:W-:Y:S04]  /*1d900*/  STL [R1+0x8bc], RZ ;  /* 0x0008bcff01007387 */ /* 0x0003e80000100800 */
[----:B------:R1:W-:Y:S04]  /*1d910*/  STL.64 [R1+0xa78], R2 ;  /* 0x000a780201007387 */ /* 0x0003e80000100a00 */
[----:B------:R1:W-:Y:S02]  /*1d920*/  STL.64 [R1+0xa68], R4 ;  /* 0x000a680401007387 */ /* 0x0003e40000100a00 */
.L_x_1:
[----:B01----:R-:W2:Y:S04]  /*1d930*/  LDL R2, [R1+0x5e8] ;  /* 0x0005e80001027983 */ /* 0x003ea80000100800 */
[----:B------:R-:W3:Y:S04]  /*1d940*/  LDL R10, [R1+0x9d8] ;  /* 0x0009d800010a7983 */ /* 0x000ee80000100800 */
[----:B------:R-:W4:Y:S04]  /*1d950*/  LDL R16, [R1+0x5e4] ;  /* 0x0005e40001107983 */ /* 0x000f280000100800 */
[----:B------:R-:W5:Y:S04]  /*1d960*/  LDL R6, [R1+0x9d4] ;  /* 0x0009d40001067983 */ /* 0x000f680000100800 */
[----:B------:R-:W5:Y:S04]  /*1d970*/  LDL R25, [R1+0x5ec] ;  /* 0x0005ec0001197983 */ /* 0x000f680000100800 */
[----:B------:R-:W5:Y:S04]  /*1d980*/  LDL R8, [R1+0x9dc] ;  /* 0x0009dc0001087983 */ /* 0x000f680000100800 */
[----:B------:R-:W5:Y:S04]  /*1d990*/  LDL R29, [R1+0x5f0] ;  /* 0x0005f000011d7983 */ /* 0x000f680000100800 */
[----:B------:R-:W5:Y:S04]  /*1d9a0*/  LDL R14, [R1+0xe34] ;  /* 0x000e3400010e7983 */ /* 0x000f680000100800 */
[----:B------:R-:W5:Y:S04]  /*1d9b0*/  LDL R11, [R1+0x9e0] ;  /* 0x0009e000010b7983 */ /* 0x000f680000100800 */
[----:B------:R-:W5:Y:S01]  /*1d9c0*/  LDL R9, [R1+0xe30] ;  /* 0x000e300001097983 */ /* 0x000f620000100800 */
[----:B------:R-:W-:-:S03]  /*1d9d0*/  USHF.R.S32.HI UR8, URZ, 0x1f, UR4 ;  /* 0x0000001fff087899 */ /* 0x000fc60008011404 */
[----:B------:R-:W5:Y:S04]  /*1d9e0*/  LDL R13, [R1+0xde8] ;  /* 0x000de800010d7983 */ /* 0x000f680000100800 */
[----:B------:R-:W5:Y:S04]  /*1d9f0*/  LDL R0, [R1+0xdc4] ;  /* 0x000dc40001007983 */ /* 0x000f680000100800 */
[----:B------:R-:W5:Y:S04]  /*1da00*/  LDL R12, [R1+0xe3c] ;  /* 0x000e3c00010c7983 */ /* 0x000f680000100800 */
[----:B------:R-:W5:Y:S04]  /*1da10*/  LDL R17, [R1+0xe54] ;  /* 0x000e540001117983 */ /* 0x000f680000100800 */
[----:B------:R-:W5:Y:S01]  /*1da20*/  LDL R15, [R1+0xe5c] ;  /* 0x000e5c00010f7983 */ /* 0x000f620000100800 */
[----:B--2---:R-:W-:-:S04]  /*1da30*/  IADD3 R2, P2, PT, R2, UR4, RZ ;  /* 0x0000000402027c10 */ /* 0x004fc8000ff5e0ff */
[----:B---3--:R-:W-:Y:S02]  /*1da40*/  IADD3.X R3, PT, PT, R10, UR8, RZ, P2, !PT ;  /* 0x000000080a037c10 */ /* 0x008fe400097fe4ff */
[----:B------:R-:W2:Y:S01]  /*1da50*/  LDL R10, [R1+0xe44] ;  /* 0x000e4400010a7983 */ /* 0x000ea20000100800 */
[----:B----4-:R-:W-:-:S03]  /*1da60*/  IADD3 R4, P1, PT, R16, UR4, RZ ;  /* 0x0000000410047c10 */ /* 0x010fc6000ff3e0ff */
[----:B------:R-:W3:Y:S01]  /*1da70*/  LDG.E.U8 R19, desc[UR12][R2.64] ;  /* 0x0000000c02137981 */ /* 0x000ee2000c1e1100 */
[----:B-----5:R-:W-:Y:S02]  /*1da80*/  IADD3.X R5, PT, PT, R6, UR8, RZ, P1, !PT ;  /* 0x0000000806057c10 */ /* 0x020fe40008ffe4ff */
[----:B------:R-:W-:-:S03]  /*1da90*/  IADD3 R6, P1, PT, R25, UR4, RZ ;  /* 0x0000000419067c10 */ /* 0x000fc6000ff3e0ff */
[----:B------:R0:W4:Y:S01]  /*1daa0*/  LDG.E.U8 R20, desc[UR12][R4.64] ;  /* 0x0000000c04147981 */ /* 0x000122000c1e1100 */
[----:B------:R-:W-:-:S03]  /*1dab0*/  IADD3.X R7, PT, PT, R8, UR8, RZ, P1, !PT ;  /* 0x0000000808077c10 */ /* 0x000fc60008ffe4ff */
[----:B------:R-:W5:Y:S04]  /*1dac0*/  LDL R8, [R1+0xe38] ;  /* 0x000e380001087983 */ /* 0x000f680000100800 */
[----:B------:R1:W3:Y:S01]  /*1dad0*/  LDG.E.U8 R21, desc[UR12][R6.64] ;  /* 0x0000000c06157981 */ /* 0x0002e2000c1e1100 */
[----:B0-----:R-:W-:Y:S02]  /*1dae0*/  IADD3 R4, P2, PT, R29, UR4, RZ ;  /* 0x000000041d047c10 */ /* 0x001fe4000ff5e0ff */
[----:B------:R-:W-:Y:S02]  /*1daf0*/  IADD3 R2, P1, PT, R14, UR4, RZ ;  /* 0x000000040e027c10 */ /* 0x000fe4000ff3e0ff */
[----:B------:R-:W3:Y:S01]  /*1db00*/  LDL R14, [R1+0xe4c] ;  /* 0x000e4c00010e7983 */ /* 0x000ee20000100800 */
[----:B------:R-:W-:-:S03]  /*1db10*/  IADD3.X R5, PT, PT, R11, UR8, RZ, P2, !PT ;  /* 0x000000080b057c10 */ /* 0x000fc600097fe4ff */
[----:B------:R-:W4:Y:S01]  /*1db20*/  LDL R11, [R1+0xe40] ;  /* 0x000e4000010b7983 */ /* 0x000f220000100800 */
[----:B------:R-:W-:-:S03]  /*1db30*/  IADD3.X R3, PT, PT, R9, UR8, RZ, P1, !PT ;  /* 0x0000000809037c10 */ /* 0x000fc60008ffe4ff */
[----:B------:R-:W4:Y:S01]  /*1db40*/  LDL R9, [R1+0xe48] ;  /* 0x000e480001097983 */ /* 0x000f220000100800 */
[----:B-1----:R-:W-:-:S03]  /*1db50*/  IADD3 R6, P2, PT, R13, UR4, RZ ;  /* 0x000000040d067c10 */ /* 0x002fc6000ff5e0ff */
[----:B------:R-:W4:Y:S01]  /*1db60*/  LDL R13, [R1+0xde0] ;  /* 0x000de000010d7983 */ /* 0x000f220000100800 */
[----:B------:R-:W-:-:S03]  /*1db70*/  IADD3.X R7, PT, PT, R0, UR8, RZ, P2, !PT ;  /* 0x0000000800077c10 */ /* 0x000fc600097fe4ff */
[----:B------:R-:W4:Y:S04]  /*1db80*/  LDL R0, [R1+0xdbc] ;  /* 0x000dbc0001007983 */ /* 0x000f280000100800 */
[----:B------:R2:W4:Y:S04]  /*1db90*/  LDG.E.U8 R24, desc[UR12][R2.64] ;  /* 0x0000000c02187981 */ /* 0x000528000c1e1100 */
[----:B------:R0:W4:Y:S04]  /*1dba0*/  LDG.E.U8 R18, desc[UR12][R4.64] ;  /* 0x0000000c04127981 */ /* 0x000128000c1e1100 */
[----:B------:R3:W4:Y:S01]  /*1dbb0*/  LDG.E.U8 R23, desc[UR12][R6.64] ;  /* 0x0000000c06177981 */ /* 0x000722000c1e1100 */
[----:B--2---:R-:W-:-:S03]  /*1dbc0*/  IADD3 R2, P2, PT, R10, UR4, RZ ;  /* 0x000000040a027c10 */ /* 0x004fc6000ff5e0ff */
[----:B------:R-:W2:Y:S01]  /*1dbd0*/  LDL R10, [R1+0xe50] ;  /* 0x000e5000010a7983 */ /* 0x000ea20000100800 */
[----:B0-----:R-:W-:-:S03]  /*1dbe0*/  IADD3 R4, P1, PT, R12, UR4, RZ ;  /* 0x000000040c047c10 */ /* 0x001fc6000ff3e0ff */
[----:B------:R-:W2:Y:S01]  /*1dbf0*/  LDL R12, [R1+0xe64] ;  /* 0x000e6400010c7983 */ /* 0x000ea20000100800 */
[----:B-----5:R-:W-:-:S03]  /*1dc00*/  IADD3.X R5, PT, PT, R8, UR8, RZ, P1, !PT ;  /* 0x0000000808057c10 */ /* 0x020fc60008ffe4ff */
[----:B------:R-:W5:Y:S04]  /*1dc10*/  LDL R8, [R1+0xe58] ;  /* 0x000e580001087983 */ /* 0x000f680000100800 */
[----:B------:R0:W5:Y:S01]  /*1dc20*/  LDG.E.U8 R22, desc[UR12][R4.64] ;  /* 0x0000000c04167981 */ /* 0x000162000c1e1100 */
[----:B---3--:R-:W-:-:S03]  /*1dc30*/  IADD3 R6, P1, PT, R14, UR4, RZ ;  /* 0x000000040e067c10 */ /* 0x008fc6000ff3e0ff */
[----:B------:R-:W3:Y:S01]  /*1dc40*/  LDL R14, [R1+0xdd8] ;  /* 0x000dd800010e7983 */ /* 0x000ee20000100800 */
[----:B----4-:R-:W-:-:S03]  /*1dc50*/  IADD3.X R3, PT, PT, R11, UR8, RZ, P2, !PT ;  /* 0x000000080b037c10 */ /* 0x010fc600097fe4ff */
[----:B------:R1:W-:Y:S01]  /*1dc60*/  STL [R1+0x9bc], R20 ;  /* 0x0009bc1401007387 */ /* 0x0003e20000100800 */
[----:B------:R-:W-:-:S03]  /*1dc70*/  IADD3.X R7, PT, PT, R9, UR8, RZ, P1, !PT ;  /* 0x0000000809077c10 */ /* 0x000fc60008ffe4ff */
[----:B------:R-:W4:Y:S04]  /*1dc80*/  LDL R11, [R1+0xe60] ;  /* 0x000e6000010b7983 */ /* 0x000f280000100800 */
[----:B------:R1:W-:Y:S04]  /*1dc90*/  STL [R1+0x9b0], R19 ;  /* 0x0009b01301007387 */ /* 0x0003e80000100800 */
[----:B------:R-:W4:Y:S01]  /*1dca0*/  LDL R9, [R1+0xdb4] ;  /* 0x000db40001097983 */ /* 0x000f220000100800 */
[----:B0-----:R-:W-:-:S03]  /*1dcb0*/  IADD3 R4, P2, PT, R13, UR4, RZ ;  /* 0x000000040d047c10 */ /* 0x001fc6000ff5e0ff */
[----:B-1----:R0:W4:Y:S01]  /*1dcc0*/  LDG.E.U8 R20, desc[UR12][R2.64] ;  /* 0x0000000c02147981 */ /* 0x002122000c1e1100 */
[----:B------:R-:W-:-:S03]  /*1dcd0*/  IADD3.X R5, PT, PT, R0, UR8, RZ, P2, !PT ;  /* 0x0000000800057c10 */ /* 0x000fc600097fe4ff */
[----:B------:R-:W4:Y:S04]  /*1dce0*/  LDL R13, [R1+0xe6c] ;  /* 0x000e6c00010d7983 */ /* 0x000f280000100800 */
[----:B------:R1:W-:Y:S01]  /*1dcf0*/  STL [R1+0x9a8], R21 ;  /* 0x0009a81501007387 */ /* 0x0003e20000100800 */
[----:B0-----:R-:W-:-:S03]  /*1dd00*/  IADD3 R2, P1, PT, R17, UR4, RZ ;  /* 0x0000000411027c10 */ /* 0x001fc6000ff3e0ff */
[----:B------:R-:W4:Y:S04]  /*1dd10*/  LDL R0, [R1+0xe74] ;  /* 0x000e740001007983 */ /* 0x000f280000100800 */
[----:B------:R0:W4:Y:S04]  /*1dd20*/  LDG.E.U8 R19, desc[UR12][R6.64] ;  /* 0x0000000c06137981 */ /* 0x000128000c1e1100 */
[----:B-1----:R1:W4:Y:S01]  /*1dd30*/  LDG.E.U8 R21, desc[UR12][R4.64] ;  /* 0x0000000c04157981 */ /* 0x002322000c1e1100 */
[----:B--2---:R-:W-:-:S03]  /*1dd40*/  IADD3.X R3, PT, PT, R10, UR8, RZ, P1, !PT ;  /* 0x000000080a037c10 */ /* 0x004fc60008ffe4ff */
[----:B------:R-:W2:Y:S01]  /*1dd50*/  LDL R10, [R1+0xe68] ;  /* 0x000e6800010a7983 */ /* 0x000ea20000100800 */
[----:B0-----:R-:W-:Y:S02]  /*1dd60*/  IADD3 R6, P2, PT, R15, UR4, RZ ;  /* 0x000000040f067c10 */ /* 0x001fe4000ff5e0ff */
[----:B-1----:R-:W-:Y:S01]  /*1dd70*/  IADD3 R4, P1, PT, R12, UR4, RZ ;  /* 0x000000040c047c10 */ /* 0x002fe2000ff3e0ff */
[----:B------:R0:W-:Y:S04]  /*1dd80*/  STL [R1+0x9a0], R18 ;  /* 0x0009a01201007387 */ /* 0x0001e80000100800 */
[----:B------:R-:W2:Y:S01]  /*1dd90*/  LDL R12, [R1+0xe7c] ;  /* 0x000e7c00010c7983 */ /* 0x000ea20000100800 */
[----:B-----5:R-:W-:-:S03]  /*1dda0*/  IADD3.X R7, PT, PT, R8, UR8, RZ, P2, !PT ;  /* 0x0000000808077c10 */ /* 0x020fc600097fe4ff */
[----:B0-----:R3:W5:Y:S04]  /*1ddb0*/  LDG.E.U8 R18, desc[UR12][R2.64] ;  /* 0x0000000c02127981 */ /* 0x001768000c1e1100 */
[----:B------:R-:W5:Y:S04]  /*1ddc0*/  LDL R8, [R1+0xe70] ;  /* 0x000e700001087983 */ /* 0x000f680000100800 */
[----:B------:R0:W-:Y:S01]  /*1ddd0*/  STL [R1+0x9b4], R24 ;  /* 0x0009b41801007387 */ /* 0x0001e20000100800 */
[----:B---3--:R-:W-:-:S03]  /*1dde0*/  IADD3 R2, P2, PT, R14, UR4, RZ ;  /* 0x000000040e027c10 */ /* 0x008fc6000ff5e0ff */
[----:B------:R-:W3:Y:S01]  /*1ddf0*/  LDL R14, [R1+0xdd0] ;  /* 0x000dd000010e7983 */ /* 0x000ee20000100800 */
[----:B----4-:R-:W-:-:S03]  /*1de00*/  IADD3.X R5, PT, PT, R11, UR8, RZ, P1, !PT ;  /* 0x000000080b057c10 */ /* 0x010fc60008ffe4ff */
[----:B------:R-:W4:Y:S04]  /*1de10*/  LDL R11, [R1+0xe78] ;  /* 0x000e7800010b7983 */ /* 0x000f280000100800 */
[----:B------:R1:W-:Y:S01]  /*1de20*/  STL [R1+0x9ac], R23 ;  /* 0x0009ac1701007387 */ /* 0x0003e20000100800 */
[----:B------:R-:W-:-:S03]  /*1de30*/  IADD3.X R3, PT, PT, R9, UR8, RZ, P2, !PT ;  /* 0x0000000809037c10 */ /* 0x000fc600097fe4ff */
[----:B------:R-:W4:Y:S04]  /*1de40*/  LDL R9, [R1+0xdac] ;  /* 0x000dac0001097983 */ /* 0x000f280000100800 */
[----:B------:R-:W4:Y:S04]  /*1de50*/  LDL R17, [R1+0xe84] ;  /* 0x000e840001117983 */ /* 0x000f280000100800 */
[----:B0-----:R0:W4:Y:S04]  /*1de60*/  LDG.E.U8 R24, desc[UR12][R6.64] ;  /* 0x0000000c06187981 */ /* 0x001128000c1e1100 */
[----:B-1----:R1:W4:Y:S04]  /*1de70*/  LDG.E.U8 R23, desc[UR12][R4.64] ;  /* 0x0000000c04177981 */ /* 0x002328000c1e1100 */
[----:B------:R1:W-:Y:S01]  /*1de80*/  STL [R1+0x9a4], R22 ;  /* 0x0009a41601007387 */ /* 0x0003e20000100800 */
[----:B0-----:R-:W-:-:S03]  /*1de90*/  IADD3 R6, P1, PT, R13, UR4, RZ ;  /* 0x000000040d067c10 */ /* 0x001fc6000ff3e0ff */
[----:B------:R-:W4:Y:S01]  /*1dea0*/  LDL R15, [R1+0xe8c] ;  /* 0x000e8c00010f7983 */ /* 0x000f220000100800 */
[----:B-1----:R-:W-:-:S03]  /*1deb0*/  IADD3 R4, P2, PT, R0, UR4, RZ ;  /* 0x0000000400047c10 */ /* 0x002fc6000ff5e0ff */
[----:B------:R-:W4:Y:S04]  /*1dec0*/  LDL R0, [R1+0xe80] ;  /* 0x000e800001007983 */ /* 0x000f280000100800 */
[----:B------:R0:W-:Y:S04]  /*1ded0*/  STL [R1+0x99c], R20 ;  /* 0x00099c1401007387 */ /* 0x0001e80000100800 */
[----:B------:R-:W4:Y:S04]  /*1dee0*/  LDL R13, [R1+0xe94] ;  /* 0x000e9400010d7983 */ /* 0x000f280000100800 */
[----:B------:R1:W4:Y:S01]  /*1def0*/  LDG.E.U8 R22, desc[UR12][R2.64] ;  /* 0x0000000c02167981 */ /* 0x000322000c1e1100 */
[----:B--2---:R-:W-:-:S03]  /*1df00*/  IADD3.X R7, PT, PT, R10, UR8, RZ, P1, !PT ;  /* 0x000000080a077c10 */ /* 0x004fc60008ffe4ff */
[----:B------:R-:W2:Y:S04]  /*1df10*/  LDL R10, [R1+0xe88] ;  /* 0x000e8800010a7983 */ /* 0x000ea80000100800 */
[----:B------:R3:W-:Y:S01]  /*1df20*/  STL [R1+0x998], R19 ;  /* 0x0009981301007387 */ /* 0x0007e20000100800 */
[----:B-1----:R-:W-:-:S03]  /*1df30*/  IADD3 R2, P1, PT, R12, UR4, RZ ;  /* 0x000000040c027c10 */ /* 0x002fc6000ff3e0ff */
[----:B0-----:R3:W2:Y:S04]  /*1df40*/  LDG.E.U8 R20, desc[UR12][R6.64] ;  /* 0x0000000c06147981 */ /* 0x0016a8000c1e1100 */
[----:B------:R-:W2:Y:S01]  /*1df50*/  LDL R12, [R1+0xdc8] ;  /* 0x000dc800010c7983 */ /* 0x000ea20000100800 */
[----:B-----5:R-:W-:-:S03]  /*1df60*/  IADD3.X R5, PT, PT, R8, UR8, RZ, P2, !PT ;  /* 0x0000000808057c10 */ /* 0x020fc600097fe4ff */
[----:B------:R-:W5:Y:S04]  /*1df70*/  LDL R8, [R1+0xe90] ;  /* 0x000e900001087983 */ /* 0x000f680000100800 */
[----:B------:R0:W-:Y:S01]  /*1df80*/  STL [R1+0x994], R21 ;  /* 0x0009941501007387 */ /* 0x0001e20000100800 */
[----:B---3--:R-:W-:-:S03]  /*1df90*/  IADD3 R6, P2, PT, R14, UR4, RZ ;  /* 0x000000040e067c10 */ /* 0x008fc6000ff5e0ff */
[----:B------:R-:W3:Y:S01]  /*1dfa0*/  LDL R14, [R1+0xe9c] ;  /* 0x000e9c00010e7983 */ /* 0x000ee20000100800 */
[----:B----4-:R-:W-:-:S03]  /*1dfb0*/  IADD3.X R3, PT, PT, R11, UR8, RZ, P1, !PT ;  /* 0x000000080b037c10 */ /* 0x010fc60008ffe4ff */
[----:B------:R1:W4:Y:S04]  /*1dfc0*/  LDG.E.U8 R19, desc[UR12][R4.64] ;  /* 0x0000000c04137981 */ /* 0x000328000c1e1100 */
[----:B------:R-:W3:Y:S01]  /*1dfd0*/  LDL R11, [R1+0xda4] ;  /* 0x000da400010b7983 */ /* 0x000ee20000100800 */
[----:B------:R-:W-:-:S03]  /*1dfe0*/  IADD3.X R7, PT, PT, R9, UR8, RZ, P2, !PT ;  /* 0x0000000809077c10 */ /* 0x000fc600097fe4ff */
[----:B------:R0:W-:Y:S04]  /*1dff0*/  STL [R1+0x990], R18 ;  /* 0x0009901201007387 */ /* 0x0001e80000100800 */
[----:B------:R-:W4:Y:S01]  /*1e000*/  LDL R9, [R1+0xea4] ;  /* 0x000ea40001097983 */ /* 0x000f220000100800 */
[----:B-1----:R-:W-:-:S03]  /*1e010*/  IADD3 R4, P1, PT, R17, UR4, RZ ;  /* 0x0000000411047c10 */ /* 0x002fc6000ff3e0ff */
[----:B0-----:R0:W4:Y:S04]  /*1e020*/  LDG.E.U8 R21, desc[UR12][R2.64] ;  /* 0x0000000c02157981 */ /* 0x001128000c1e1100 */
[----:B------:R1:W4:Y:S01]  /*1e030*/  LDG.E.U8 R18, desc[UR12][R6.64] ;  /* 0x0000000c06127981 */ /* 0x000322000c1e1100 */
[----:B0-----:R-:W-:Y:S02]  /*1e040*/  IADD3 R2, P2, PT, R15, UR4, RZ ;  /* 0x000000040f027c10 */ /* 0x001fe4000ff5e0ff */
[----:B------:R-:W-:Y:S02]  /*1e050*/  IADD3.X R5, PT, PT, R0, UR8, RZ, P1, !PT ;  /* 0x0000000800057c10 */ /* 0x000fe40008ffe4ff */
[----:B------:R-:W4:Y:S04]  /*1e060*/  LDL R0, [R1+0xe98] ;  /* 0x000e980001007983 */ /* 0x000f280000100800 */
[----:B------:R0:W-:Y:S01]  /*1e070*/  STL [R1+0x98c], R24 ;  /* 0x00098c1801007387 */ /* 0x0001e20000100800 */
[----:B--2---:R-:W-:-:S03]  /*1e080*/  IADD3.X R3, PT, PT, R10, UR8, RZ, P2, !PT ;  /* 0x000000080a037c10 */ /* 0x004fc600097fe4ff */
[----:B0-----:R0:W2:Y:S04]  /*1e090*/  LDG.E.U8 R24, desc[UR12][R4.64] ;  /* 0x0000000c04187981 */ /* 0x0010a8000c1e1100 */
[----:B------:R-:W2:Y:S01]  /*1e0a0*/  LDL R10, [R1+0xea0] ;  /* 0x000ea000010a7983 */ /* 0x000ea20000100800 */
[----:B-1----:R-:W-:-:S03]  /*1e0b0*/  IADD3 R6, P1, PT, R13, UR4, RZ ;  /* 0x000000040d067c10 */ /* 0x002fc6000ff3e0ff */
[----:B------:R-:W2:Y:S01]  /*1e0c0*/  LDL R13, [R1+0xeac] ;  /* 0x000eac00010d7983 */ /* 0x000ea20000100800 */
[----:B0-----:R-:W-:-:S03]  /*1e0d0*/  IADD3 R4, P2, PT, R12, UR4, RZ ;  /* 0x000000040c047c10 */ /* 0x001fc6000ff5e0ff */
[----:B------:R0:W-:Y:S04]  /*1e0e0*/  STL [R1+0x988], R23 ;  /* 0x0009881701007387 */ /* 0x0001e80000100800 */
[----:B------:R-:W2:Y:S01]  /*1e0f0*/  LDL R12, [R1+0xdc0] ;  /* 0x000dc000010c7983 */ /* 0x000ea20000100800 */
[----:B-----5:R-:W-:-:S03]  /*1e100*/  IADD3.X R7, PT, PT, R8, UR8, RZ, P1, !PT ;  /* 0x0000000808077c10 */ /* 0x020fc60008ffe4ff */
[----:B------:R-:W5:Y:S04]  /*1e110*/  LDL R8, [R1+0xea8] ;  /* 0x000ea80001087983 */ /* 0x000f680000100800 */
[----:B------:R1:W-:Y:S04]  /*1e120*/  STL [R1+0x984], R22 ;  /* 0x0009841601007387 */ /* 0x0003e80000100800 */
[----:B------:R-:W5:Y:S04]  /*1e130*/  LDL R17, [R1+0xeb4] ;  /* 0x000eb40001117983 */ /* 0x000f680000100800 */
[----:B0-----:R-:W5:Y:S01]  /*1e140*/  LDG.E.U8 R23, desc[UR12][R2.64] ;  /* 0x0000000c02177981 */ /* 0x001f62000c1e1100 */
[----:B---3--:R-:W-:-:S03]  /*1e150*/  IADD3.X R5, PT, PT, R11, UR8, RZ, P2, !PT ;  /* 0x000000080b057c10 */ /* 0x008fc600097fe4ff */
[----:B-1----:R4:W3:Y:S04]  /*1e160*/  LDG.E.U8 R22, desc[UR12][R6.64] ;  /* 0x0000000c06167981 */ /* 0x0028e8000c1e1100 */
[----:B------:R-:W3:Y:S04]  /*1e170*/  LDL R11, [R1+0xd9c] ;  /* 0x000d9c00010b7983 */ /* 0x000ee80000100800 */
[----:B------:R0:W-:Y:S01]  /*1e180*/  STL [R1+0x980], R20 ;  /* 0x0009801401007387 */ /* 0x0001e20000100800 */
[----:B----4-:R-:W-:-:S03]  /*1e190*/  IADD3 R6, P2, PT, R9, UR4, RZ ;  /* 0x0000000409067c10 */ /* 0x010fc6000ff5e0ff */
[----:B------:R-:W4:Y:S01]  /*1e1a0*/  LDL R9, [R1+0xeb0] ;  /* 0x000eb00001097983 */ /* 0x000f220000100800 */
[----:B------:R-:W-:-:S03]  /*1e1b0*/  IADD3 R2, P1, PT, R14, UR4, RZ ;  /* 0x000000040e027c10 */ /* 0x000fc6000ff3e0ff */
[----:B------:R-:W4:Y:S04]  /*1e1c0*/  LDL R15, [R1+0xebc] ;  /* 0x000ebc00010f7983 */ /* 0x000f280000100800 */
[----:B------:R1:W-:Y:S04]  /*1e1d0*/  STL [R1+0x97c], R19 ;  /* 0x00097c1301007387 */ /* 0x0003e80000100800 */
[----:B------:R-:W4:Y:S01]  /*1e1e0*/  LDL R14, [R1+0xec4] ;  /* 0x000ec400010e7983 */ /* 0x000f220000100800 */
[----:B------:R-:W-:-:S03]  /*1e1f0*/  IADD3.X R3, PT, PT, R0, UR8, RZ, P1, !PT ;  /* 0x0000000800037c10 */ /* 0x000fc60008ffe4ff */
[----:B0-----:R0:W4:Y:S04]  /*1e200*/  LDG.E.U8 R20, desc[UR12][R4.64] ;  /* 0x0000000c04147981 */ /* 0x001128000c1e1100 */
[----:B------:R-:W4:Y:S04]  /*1e210*/  LDL R0, [R1+0xeb8] ;  /* 0x000eb80001007983 */ /* 0x000f280000100800 */
[----:B------:R0:W-:Y:S04]  /*1e220*/  STL [R1+0x978], R21 ;  /* 0x0009781501007387 */ /* 0x0001e80000100800 */
[----:B-1----:R1:W4:Y:S01]  /*1e230*/  LDG.E.U8 R19, desc[UR12][R2.64] ;  /* 0x0000000c02137981 */ /* 0x002322000c1e1100 */
[----:B--2---:R-:W-:-:S03]  /*1e240*/  IADD3.X R7, PT, PT, R10, UR8, RZ, P2, !PT ;  /* 0x000000080a077c10 */ /* 0x004fc600097fe4ff */
[----:B------:R-:W2:Y:S01]  /*1e250*/  LDL R10, [R1+0xec0] ;  /* 0x000ec000010a7983 */ /* 0x000ea20000100800 */
[----:B0-----:R-:W-:-:S03]  /*1e260*/  IADD3 R4, P1, PT, R13, UR4, RZ ;  /* 0x000000040d047c10 */ /* 0x001fc6000ff3e0ff */
[----:B------:R-:W2:Y:S04]  /*1e270*/  LDL R13, [R1+0xdb8] ;  /* 0x000db800010d7983 */ /* 0x000ea80000100800 */
[----:B------:R0:W-:Y:S01]  /*1e280*/  STL [R1+0x974], R18 ;  /* 0x0009741201007387 */ /* 0x0001e20000100800 */
[----:B-1----:R-:W-:-:S03]  /*1e290*/  IADD3 R2, P2, PT, R12, UR4, RZ ;  /* 0x000000040c027c10 */ /* 0x002fc6000ff5e0ff */
[----:B------:R1:W2:Y:S01]  /*1e2a0*/  LDG.E.U8 R21, desc[UR12][R6.64] ;  /* 0x0000000c06157981 */ /* 0x0002a2000c1e1100 */
[----:B-----5:R-:W-:-:S03]  /*1e2b0*/  IADD3.X R5, PT, PT, R8, UR8, RZ, P1, !PT ;  /* 0x0000000808057c10 */ /* 0x020fc60008ffe4ff */
[----:B------:R-:W5:Y:S04]  /*1e2c0*/  LDL R8, [R1+0xd94] ;  /* 0x000d940001087983 */ /* 0x000f680000100800 */
[----:B------:R-:W5:Y:S01]  /*1e2d0*/  LDL R12, [R1+0xecc] ;  /* 0x000ecc00010c7983 */ /* 0x000f620000100800 */
[----:B-1----:R-:W-:-:S03]  /*1e2e0*/  IADD3 R6, P1, PT, R17, UR4, RZ ;  /* 0x0000000411067c10 */ /* 0x002fc6000ff3e0ff */
[----:B------:R1:W-:Y:S04]  /*1e2f0*/  STL [R1+0x970], R24 ;  /* 0x0009701801007387 */ /* 0x0003e80000100800 */
[----:B0-----:R0:W5:Y:S01]  /*1e300*/  LDG.E.U8 R18, desc[UR12][R4.64] ;  /* 0x0000000c04127981 */ /* 0x001162000c1e1100 */
[----:B---3--:R-:W-:-:S03]  /*1e310*/  IADD3.X R3, PT, PT, R11, UR8, RZ, P2, !PT ;  /* 0x000000080b037c10 */ /* 0x008fc600097fe4ff */
[----:B------:R-:W3:Y:S04]  /*1e320*/  LDL R11, [R1+0xed4] ;  /* 0x000ed400010b7983 */ /* 0x000ee80000100800 */
[----:B-1----:R1:W3:Y:S01]  /*1e330*/  LDG.E.U8 R24, desc[UR12][R2.64] ;  /* 0x0000000c02187981 */ /* 0x0022e2000c1e1100 */
[----:B----4-:R-:W-:-:S03]  /*1e340*/  IADD3.X R7, PT, PT, R9, UR8, RZ, P1, !PT ;  /* 0x0000000809077c10 */ /* 0x010fc60008ffe4ff */
[----:B------:R-:W4:Y:S01]  /*1e350*/  LDL R9, [R1+0xec8] ;  /* 0x000ec80001097983 */ /* 0x000f220000100800 */
[----:B0-----:R-:W-:-:S03]  /*1e360*/  IADD3 R4, P2, PT, R15, UR4, RZ ;  /* 0x000000040f047c10 */ /* 0x001fc6000ff5e0ff */
[----:B------:R0:W-:Y:S01]  /*1e370*/  STL [R1+0x96c], R23 ;  /* 0x00096c1701007387 */ /* 0x0001e20000100800 */
[----:B-1----:R-:W-:-:S03]  /*1e380*/  IADD3 R2, P1, PT, R14, UR4, RZ ;  /* 0x000000040e027c10 */ /* 0x002fc6000ff3e0ff */
[----:B------:R-:W4:Y:S04]  /*1e390*/  LDL R14, [R1+0xedc] ;  /* 0x000edc00010e7983 */ /* 0x000f280000100800 */
[----:B0-----:R0:W4:Y:S01]  /*1e3a0*/  LDG.E.U8 R23, desc[UR12][R6.64] ;  /* 0x0000000c06177981 */ /* 0x001122000c1e1100 */
[----:B------:R-:W-:-:S03]  /*1e3b0*/  IADD3.X R5, PT, PT, R0, UR8, RZ, P2, !PT ;  /* 0x0000000800057c10 */ /* 0x000fc600097fe4ff */
[----:B------:R-:W4:Y:S04]  /*1e3c0*/  LDL R0, [R1+0xed0] ;  /* 0x000ed00001007983 */ /* 0x000f280000100800 */
[----:B------:R1:W-:Y:S04]  /*1e3d0*/  STL [R1+0x968], R22 ;  /* 0x0009681601007387 */ /* 0x0003e80000100800 */
[----:B-1----:R1:W4:Y:S01]  /*1e3e0*/  LDG.E.U8 R22, desc[UR12][R4.64] ;  /* 0x0000000c04167981 */ /* 0x002322000c1e1100 */
[----:B--2---:R-:W-:-:S03]  /*1e3f0*/  IADD3.X R3, PT, PT, R10, UR8, RZ, P1, !PT ;  /* 0x000000080a037c10 */ /* 0x004fc60008ffe4ff */
[----:B------:R-:W2:Y:S01]  /*1e400*/  LDL R10, [R1+0xed8] ;  /* 0x000ed800010a7983 */ /* 0x000ea20000100800 */
[----:B0-----:R-:W-:-:S03]  /*1e410*/  IADD3 R6, P2, PT, R13, UR4, RZ ;  /* 0x000000040d067c10 */ /* 0x001fc6000ff5e0ff */
[----:B------:R-:W2:Y:S04]  /*1e420*/  LDL R13, [R1+0xdb0] ;  /* 0x000db000010d7983 */ /* 0x000ea80000100800 */
[----:B------:R0:W-:Y:S04]  /*1e430*/  STL [R1+0x960], R20 ;  /* 0x0009601401007387 */ /* 0x0001e80000100800 */
[----:B------:R-:W2:Y:S01]  /*1e440*/  LDL R17, [R1+0xee4] ;  /* 0x000ee40001117983 */ /* 0x000ea20000100800 */
[----:B-----5:R-:W-:-:S03]  /*1e450*/  IADD3.X R7, PT, PT, R8, UR8, RZ, P2, !PT ;  /* 0x0000000808077c10 */ /* 0x020fc600097fe4ff */
[----:B------:R-:W5:Y:S01]  /*1e460*/  LDL R8, [R1+0xd8c] ;  /* 0x000d8c0001087983 */ /* 0x000f620000100800 */
[----:B-1----:R-:W-:-:S03]  /*1e470*/  IADD3 R4, P1, PT, R12, UR4, RZ ;  /* 0x000000040c047c10 */ /* 0x002fc6000ff3e0ff */
[----:B------:R1:W-:Y:S04]  /*1e480*/  STL [R1+0x964], R19 ;  /* 0x0009641301007387 */ /* 0x0003e80000100800 */
[----:B0-----:R3:W5:Y:S04]  /*1e490*/  LDG.E.U8 R20, desc[UR12][R2.64] ;  /* 0x0000000c02147981 */ /* 0x001768000c1e1100 */
[----:B------:R-:W5:Y:S04]  /*1e4a0*/  LDL R15, [R1+0xeec] ;  /* 0x000eec00010f7983 */ /* 0x000f680000100800 */
[----:B-1----:R0:W5:Y:S01]  /*1e4b0*/  LDG.E.U8 R19, desc[UR12][R6.64] ;  /* 0x0000000c06137981 */ /* 0x002162000c1e1100 */
[----:B---3--:R-:W-:-:S03]  /*1e4c0*/  IADD3 R2, P2, PT, R11, UR4, RZ ;  /* 0x000000040b027c10 */ /* 0x008fc6000ff5e0ff */
[----:B------:R-:W3:Y:S04]  /*1e4d0*/  LDL R11, [R1+0xee0] ;  /* 0x000ee000010b7983 */ /* 0x000ee80000100800 */
[----:B------:R1:W-:Y:S01]  /*1e4e0*/  STL [R1+0x95c], R21 ;  /* 0x00095c1501007387 */ /* 0x0003e20000100800 */
[----:B----4-:R-:W-:-:S03]  /*1e4f0*/  IADD3.X R5, PT, PT, R9, UR8, RZ, P1, !PT ;  /* 0x0000000809057c10 */ /* 0x010fc60008ffe4ff */
[----:B------:R-:W4:Y:S04]  /*1e500*/  LDL R9, [R1+0xee8] ;  /* 0x000ee80001097983 */ /* 0x000f280000100800 */
[----:B------:R-:W4:Y:S04]  /*1e510*/  LDL R12, [R1+0xef4] ;  /* 0x000ef400010c7983 */ /* 0x000f280000100800 */
[----:B------:R1:W-:Y:S01]  /*1e520*/  STL [R1+0x958], R18 ;  /* 0x0009581201007387 */ /* 0x0003e20000100800 */
[----:B0-----:R-:W-:-:S03]  /*1e530*/  IADD3 R6, P1, PT, R14, UR4, RZ ;  /* 0x000000040e067c10 */ /* 0x001fc6000ff3e0ff */
[----:B------:R-:W4:Y:S04]  /*1e540*/  LDL R14, [R1+0xda8] ;  /* 0x000da800010e7983 */ /* 0x000f280000100800 */
[----:B-1----:R0:W4:Y:S01]  /*1e550*/  LDG.E.U8 R21, desc[UR12][R4.64] ;  /* 0x0000000c04157981 */ /* 0x002122000c1e1100 */
[----:B------:R-:W-:-:S03]  /*1e560*/  IADD3.X R3, PT, PT, R0, UR8, RZ, P2, !PT ;  /* 0x0000000800037c10 */ /* 0x000fc600097fe4ff */
[----:B------:R-:W4:Y:S04]  /*1e570*/  LDL R0, [R1+0xef0] ;  /* 0x000ef00001007983 */ /* 0x000f280000100800 */
[----:B------:R1:W-:Y:S04]  /*1e580*/  STL [R1+0x954], R24 ;  /* 0x0009541801007387 */ /* 0x0003e80000100800 */
[----:B------:R0:W4:Y:S01]  /*1e590*/  LDG.E.U8 R18, desc[UR12][R2.64] ;  /* 0x0000000c02127981 */ /* 0x000122000c1e1100 */
[----:B--2---:R-:W-:-:S03]  /*1e5a0*/  IADD3.X R7, PT, PT, R10, UR8, RZ, P1, !PT ;  /* 0x000000080a077c10 */ /* 0x004fc60008ffe4ff */
[----:B------:R-:W2:Y:S01]  /*1e5b0*/  LDL R10, [R1+0xd84] ;  /* 0x000d8400010a7983 */ /* 0x000ea20000100800 */
[----:B0-----:R-:W-:-:S03]  /*1e5c0*/  IADD3 R4, P2, PT, R13, UR4, RZ ;  /* 0x000000040d047c10 */ /* 0x001fc6000ff5e0ff */
[----:B------:R-:W2:Y:S04]  /*1e5d0*/  LDL R13, [R1+0xefc] ;  /* 0x000efc00010d7983 */ /* 0x000ea80000100800 */
[----:B------:R0:W-:Y:S01]  /*1e5e0*/  STL [R1+0x950], R23 ;  /* 0x0009501701007387 */ /* 0x0001e20000100800 */
[----:B------:R-:W-:-:S03]  /*1e5f0*/  IADD3 R2, P1, PT, R17, UR4, RZ ;  /* 0x0000000411027c10 */ /* 0x000fc6000ff3e0ff */
[----:B-1----:R1:W2:Y:S01]  /*1e600*/  LDG.E.U8 R24, desc[UR12][R6.64] ;  /* 0x0000000c06187981 */ /* 0x0022a2000c1e1100 */
[----:B-----5:R-:W-:-:S03]  /*1e610*/  IADD3.X R5, PT, PT, R8, UR8, RZ, P2, !PT ;  /* 0x0000000808057c10 */ /* 0x020fc600097fe4ff */
[----:B------:R-:W5:Y:S04]  /*1e620*/  LDL R8, [R1+0xf04] ;  /* 0x000f040001087983 */ /* 0x000f680000100800 */
[----:B0-----:R0:W5:Y:S01]  /*1e630*/  LDG.E.U8 R23, desc[UR12][R4.64] ;  /* 0x0000000c04177981 */ /* 0x001162000c1e1100 */
[----:B-1----:R-:W-:Y:S02]  /*1e640*/  IADD3 R6, P2, PT, R15, UR4, RZ ;  /* 0x000000040f067c10 */ /* 0x002fe4000ff5e0ff */
[----:B---3--:R-:W-:Y:S02]  /*1e650*/  IADD3.X R3, PT, PT, R11, UR8, RZ, P1, !PT ;  /* 0x000000080b037c10 */ /* 0x008fe40008ffe4ff */
[----:B------:R-:W3:Y:S04]  /*1e660*/  LDL R11, [R1+0xef8] ;  /* 0x000ef800010b7983 */ /* 0x000ee80000100800 */
[----:B------:R1:W-:Y:S01]  /*1e670*/  STL [R1+0x94c], R22 ;  /* 0x00094c1601007387 */ /* 0x0003e20000100800 */
[----:B----4-:R-:W-:-:S03]  /*1e680*/  IADD3.X R7, PT, PT, R9, UR8, RZ, P2, !PT ;  /* 0x0000000809077c10 */ /* 0x010fc600097fe4ff */
[----:B------:R-:W4:Y:S01]  /*1e690*/  LDL R9, [R1+0xf00] ;  /* 0x000f000001097983 */ /* 0x000f220000100800 */
[----:B0-----:R-:W-:-:S03]  /*1e6a0*/  IADD3 R4, P1, PT, R12, UR4, RZ ;  /* 0x000000040c047c10 */ /* 0x001fc6000ff3e0ff */
[----:B------:R-:W4:Y:S04]  /*1e6b0*/  LDL R12, [R1+0xf0c] ;  /* 0x000f0c00010c7983 */ /* 0x000f280000100800 */
[----:B-1----:R0:W4:Y:S04]  /*1e6c0*/  LDG.E.U8 R22, desc[UR12][R2.64] ;  /* 0x0000000c02167981 */ /* 0x002128000c1e1100 */
[----:B------:R1:W-:Y:S01]  /*1e6d0*/  STL [R1+0x948], R20 ;  /* 0x0009481401007387 */ /* 0x0003e20000100800 */
[----:B0-----:R-:W-:Y:S02]  /*1e6e0*/  IADD3 R2, P2, PT, R14, UR4, RZ ;  /* 0x000000040e027c10 */ /* 0x001fe4000ff5e0ff */
[----:B------:R-:W-:Y:S01]  /*1e6f0*/  IADD3.X R5, PT, PT, R0, UR8, RZ, P1, !PT ;  /* 0x0000000800057c10 */ /* 0x000fe20008ffe4ff */
[----:B------:R-:W4:Y:S04]  /*1e700*/  LDL R14, [R1+0xda0] ;  /* 0x000da000010e7983 */ /* 0x000f280000100800 */
[----:B------:R-:W4:Y:S04]  /*1e710*/  LDL R0, [R1+0xf08] ;  /* 0x000f080001007983 */ /* 0x000f280000100800 */
[----:B------:R0:W-:Y:S04]  /*1e720*/  STL [R1+0x944], R19 ;  /* 0x0009441301007387 */ /* 0x0001e80000100800 */
[----:B------:R-:W4:Y:S04]  /*1e730*/  LDL R17, [R1+0xf14] ;  /* 0x000f140001117983 */ /* 0x000f280000100800 */
[----:B-1----:R1:W4:Y:S04]  /*1e740*/  LDG.E.U8 R20, desc[UR12][R6.64] ;  /* 0x0000000c06147981 */ /* 0x002328000c1e1100 */
[----:B0-----:R5:W4:Y:S01]  /*1e750*/  LDG.E.U8 R19, desc[UR12][R4.64] ;  /* 0x0000000c04137981 */ /* 0x001b22000c1e1100 */
[----:B--2---:R-:W-:-:S03]  /*1e760*/  IADD3.X R3, PT, PT, R10, UR8, RZ, P2, !PT ;  /* 0x000000080a037c10 */ /* 0x004fc600097fe4ff */
[----:B------:R-:W2:Y:S01]  /*1e770*/  LDL R10, [R1+0xd7c] ;  /* 0x000d7c00010a7983 */ /* 0x000ea20000100800 */
[----:B-1----:R-:W-:-:S03]  /*1e780*/  IADD3 R6, P1, PT, R13, UR4, RZ ;  /* 0x000000040d067c10 */ /* 0x002fc6000ff3e0ff */
[----:B------:R0:W-:Y:S04]  /*1e790*/  STL [R1+0x940], R21 ;  /* 0x0009401501007387 */ /* 0x0001e80000100800 */
[----:B------:R-:W2:Y:S01]  /*1e7a0*/  LDL R15, [R1+0xf1c] ;  /* 0x000f1c00010f7983 */ /* 0x000ea20000100800 */
[----:B-----5:R-:W-:-:S03]  /*1e7b0*/  IADD3 R4, P2, PT, R8, UR4, RZ ;  /* 0x0000000408047c10 */ /* 0x020fc6000ff5e0ff */
[----:B0-----:R0:W5:Y:S04]  /*1e7c0*/  LDG.E.U8 R21, desc[UR12][R2.64] ;  /* 0x0000000c02157981 */ /* 0x001168000c1e1100 */
[----:B------:R-:W5:Y:S04]  /*1e7d0*/  LDL R8, [R1+0xf10] ;  /* 0x000f100001087983 */ /* 0x000f680000100800 */
[----:B------:R1:W-:Y:S04]  /*1e7e0*/  STL [R1+0x93c], R18 ;  /* 0x00093c1201007387 */ /* 0x0003e80000100800 */
[----:B------:R-:W5:Y:S01]  /*1e7f0*/  LDL R13, [R1+0xf24] ;  /* 0x000f2400010d7983 */ /* 0x000f620000100800 */
[----:B---3--:R-:W-:-:S03]  /*1e800*/  IADD3.X R7, PT, PT, R11, UR8, RZ, P1, !PT ;  /* 0x000000080b077c10 */ /* 0x008fc60008ffe4ff */
[----:B------:R-:W3:Y:S04]  /*1e810*/  LDL R11, [R1+0xf18] ;  /* 0x000f1800010b7983 */ /* 0x000ee80000100800 */
[----:B------:R1:W-:Y:S01]  /*1e820*/  STL [R1+0x938], R24 ;  /* 0x0009381801007387 */ /* 0x0003e20000100800 */
[----:B----4-:R-:W-:-:S03]  /*1e830*/  IADD3.X R5, PT, PT, R9, UR8, RZ, P2, !PT ;  /* 0x0000000809057c10 */ /* 0x010fc600097fe4ff */
[----:B------:R-:W4:Y:S01]  /*1e840*/  LDL R9, [R1+0xf20] ;  /* 0x000f200001097983 */ /* 0x000f220000100800 */
[----:B0-----:R-:W-:-:S03]  /*1e850*/  IADD3 R2, P1, PT, R12, UR4, RZ ;  /* 0x000000040c027c10 */ /* 0x001fc6000ff3e0ff */
[----:B------:R-:W4:Y:S04]  /*1e860*/  LDL R12, [R1+0xd98] ;  /* 0x000d9800010c7983 */ /* 0x000f280000100800 */
[----:B-1----:R0:W4:Y:S04]  /*1e870*/  LDG.E.U8 R18, desc[UR12][R6.64] ;  /* 0x0000000c06127981 */ /* 0x002128000c1e1100 */
[----:B------:R1:W-:Y:S04]  /*1e880*/  STL [R1+0x934], R23 ;  /* 0x0009341701007387 */ /* 0x0003e80000100800 */
[----:B------:R1:W4:Y:S01]  /*1e890*/  LDG.E.U8 R24, desc[UR12][R4.64] ;  /* 0x0000000c04187981 */ /* 0x000322000c1e1100 */
[----:B0-----:R-:W-:-:S03]  /*1e8a0*/  IADD3 R6, P2, PT, R14, UR4, RZ ;  /* 0x000000040e067c10 */ /* 0x001fc6000ff5e0ff */
[----:B------:R-:W4:Y:S01]  /*1e8b0*/  LDL R14, [R1+0xf2c] ;  /* 0x000f2c00010e7983 */ /* 0x000f220000100800 */
[----:B------:R-:W-:-:S03]  /*1e8c0*/  IADD3.X R3, PT, PT, R0, UR8, RZ, P1, !PT ;  /* 0x0000000800037c10 */ /* 0x000fc60008ffe4ff */
[----:B------:R-:W4:Y:S04]  /*1e8d0*/  LDL R0, [R1+0xd74] ;  /* 0x000d740001007983 */ /* 0x000f280000100800 */
[----:B------:R0:W-:Y:S01]  /*1e8e0*/  STL [R1+0x930], R22 ;  /* 0x0009301601007387 */ /* 0x0001e20000100800 */
[----:B--2---:R-:W-:-:S03]  /*1e8f0*/  IADD3.X R7, PT, PT, R10, UR8, RZ, P2, !PT ;  /* 0x000000080a077c10 */ /* 0x004fc600097fe4ff */
[----:B-1----:R1:W2:Y:S04]  /*1e900*/  LDG.E.U8 R23, desc[UR12][R2.64] ;  /* 0x0000000c02177981 */ /* 0x0022a8000c1e1100 */
[----:B------:R-:W2:Y:S01]  /*1e910*/  LDL R10, [R1+0xf34] ;  /* 0x000f3400010a7983 */ /* 0x000ea20000100800 */
[----:B------:R-:W-:-:S03]  /*1e920*/  IADD3 R4, P1, PT, R17, UR4, RZ ;  /* 0x0000000411047c10 */ /* 0x000fc6000ff3e0ff */
[----:B0-----:R0:W2:Y:S01]  /*1e930*/  LDG.E.U8 R22, desc[UR12][R6.64] ;  /* 0x0000000c06167981 */ /* 0x0010a2000c1e1100 */
[----:B-1----:R-:W-:Y:S02]  /*1e940*/  IADD3 R2, P2, PT, R15, UR4, RZ ;  /* 0x000000040f027c10 */ /* 0x002fe4000ff5e0ff */
[----:B-----5:R-:W-:Y:S02]  /*1e950*/  IADD3.X R5, PT, PT, R8, UR8, RZ, P1, !PT ;  /* 0x0000000808057c10 */ /* 0x020fe40008ffe4ff */
[----:B------:R-:W5:Y:S04]  /*1e960*/  LDL R8, [R1+0xf28] ;  /* 0x000f280001087983 */ /* 0x000f680000100800 */
[----:B------:R1:W-:Y:S01]  /*1e970*/  STL [R1+0x92c], R20 ;  /* 0x00092c1401007387 */ /* 0x0003e20000100800 */
[----:B0-----:R-:W-:-:S03]  /*1e980*/  IADD3 R6, P1, PT, R13, UR4, RZ ;  /* 0x000000040d067c10 */ /* 0x001fc6000ff3e0ff */
[----:B------:R-:W5:Y:S04]  /*1e990*/  LDL R13, [R1+0xf3c] ;  /* 0x000f3c00010d7983 */ /* 0x000f680000100800 */
[----:B-1----:R0:W5:Y:S01]  /*1e9a0*/  LDG.E.U8 R20, desc[UR12][R4.64] ;  /* 0x0000000c04147981 */ /* 0x002162000c1e1100 */
[----:B---3--:R-:W-:-:S03]  /*1e9b0*/  IADD3.X R3, PT, PT, R11, UR8, RZ, P2, !PT ;  /* 0x000000080b037c10 */ /* 0x008fc600097fe4ff */
[----:B------:R-:W3:Y:S04]  /*1e9c0*/  LDL R11, [R1+0xf30] ;  /* 0x000f3000010b7983 */ /* 0x000ee80000100800 */
[----:B------:R1:W-:Y:S01]  /*1e9d0*/  STL [R1+0x928], R19 ;  /* 0x0009281301007387 */ /* 0x0003e20000100800 */
[----:B----4-:R-:W-:-:S03]  /*1e9e0*/  IADD3.X R7, PT, PT, R9, UR8, RZ, P1, !PT ;  /* 0x0000000809077c10 */ /* 0x010fc60008ffe4ff */
[----:B------:R-:W4:Y:S01]  /*1e9f0*/  LDL R9, [R1+0xf38] ;  /* 0x000f380001097983 */ /* 0x000f220000100800 */
[----:B0-----:R-:W-:-:S03]  /*1ea00*/  IADD3 R4, P2, PT, R12, UR4, RZ ;  /* 0x000000040c047c10 */ /* 0x001fc6000ff5e0ff */
[----:B------:R-:W4:Y:S04]  /*1ea10*/  LDL R12, [R1+0xd90] ;  /* 0x000d9000010c7983 */ /* 0x000f280000100800 */
[----:B------:R0:W-:Y:S04]  /*1ea20*/  STL [R1+0x924], R21 ;  /* 0x0009241501007387 */ /* 0x0001e80000100800 */
[----:B------:R-:W4:Y:S04]  /*1ea30*/  LDL R17, [R1+0xf44] ;  /* 0x000f440001117983 */ /* 0x000f280000100800 */
[----:B-1----:R1:W4:Y:S04]  /*1ea40*/  LDG.E.U8 R19, desc[UR12][R2.64] ;  /* 0x0000000c02137981 */ /* 0x002328000c1e1100 */
[----:B0-----:R2:W4:Y:S01]  /*1ea50*/  LDG.E.U8 R21, desc[UR12][R6.64] ;  /* 0x0000000c06157981 */ /* 0x001522000c1e1100 */
[----:B------:R-:W-:-:S03]  /*1ea60*/  IADD3.X R5, PT, PT, R0, UR8, RZ, P2, !PT ;  /* 0x0000000800057c10 */ /* 0x000fc600097fe4ff */
[----:B------:R-:W4:Y:S04]  /*1ea70*/  LDL R0, [R1+0xd6c] ;  /* 0x000d6c0001007983 */ /* 0x000f280000100800 */
[----:B------:R0:W-:Y:S01]  /*1ea80*/  STL [R1+0x920], R18 ;  /* 0x0009201201007387 */ /* 0x0001e20000100800 */
[----:B-1----:R-:W-:-:S03]  /*1ea90*/  IADD3 R2, P1, PT, R14, UR4, RZ ;  /* 0x000000040e027c10 */ /* 0x002fc6000ff3e0ff */
[----:B------:R-:W4:Y:S04]  /*1eaa0*/  LDL R15, [R1+0xf4c] ;  /* 0x000f4c00010f7983 */ /* 0x000f280000100800 */
[----:B0-----:R0:W4:Y:S01]  /*1eab0*/  LDG.E.U8 R18, desc[UR12][R4.64] ;  /* 0x0000000c04127981 */ /* 0x001122000c1e1100 */
[----:B--2---:R-:W-:-:S03]  /*1eac0*/  IADD3 R6, P2, PT, R10, UR4, RZ ;  /* 0x000000040a067c10 */ /* 0x004fc6000ff5e0ff */
[----:B------:R-:W2:Y:S04]  /*1ead0*/  LDL R10, [R1+0xf40] ;  /* 0x000f4000010a7983 */ /* 0x000ea80000100800 */
[----:B------:R1:W-:Y:S04]  /*1eae0*/  STL [R1+0x91c], R24 ;  /* 0x00091c1801007387 */ /* 0x0003e80000100800 */
[----:B------:R-:W2:Y:S01]  /*1eaf0*/  LDL R14, [R1+0xf54] ;  /* 0x000f5400010e7983 */ /* 0x000ea20000100800 */
[----:B-----5:R-:W-:-:S03]  /*1eb00*/  IADD3.X R3, PT, PT, R8, UR8, RZ, P1, !PT ;  /* 0x0000000808037c10 */ /* 0x020fc60008ffe4ff */
        /* <DEDUP_REMOVED lines=11> */
[----:B------:R0:W4:Y:S04]  /*1ebc0*/  LDG.E.U8 R23, desc[UR12][R6.64] ;  /* 0x0000000c06177981 */ /* 0x000128000c1e1100 */
[----:B------:R-:W4:Y:S04]  /*1ebd0*/  LDL R12, [R1+0xf5c] ;  /* 0x000f5c00010c7983 */ /* 0x000f280000100800 */
[----:B------:R1:W-:Y:S01]  /*1ebe0*/  STL [R1+0x910], R20 ;  /* 0x0009101401007387 */ /* 0x0003e20000100800 */
[----:B0-----:R-:W-:-:S03]  /*1ebf0*/  IADD3 R6, P1, PT, R17, UR4, RZ ;  /* 0x0000000411067c10 */ /* 0x001fc6000ff3e0ff */
[----:B-1----:R0:W4:Y:S01]  /*1ec00*/  LDG.E.U8 R22, desc[UR12][R4.64] ;  /* 0x0000000c04167981 */ /* 0x002122000c1e1100 */
[----:B------:R-:W-:-:S03]  /*1ec10*/  IADD3.X R3, PT, PT, R0, UR8, RZ, P2, !PT ;  /* 0x0000000800037c10 */ /* 0x000fc600097fe4ff */
[----:B------:R-:W4:Y:S04]  /*1ec20*/  LDL R0, [R1+0xf64] ;  /* 0x000f640001007983 */ /* 0x000f280000100800 */
[----:B------:R1:W4:Y:S01]  /*1ec30*/  LDG.E.U8 R20, desc[UR12][R2.64] ;  /* 0x0000000c02147981 */ /* 0x000322000c1e1100 */
[----:B--2---:R-:W-:-:S03]  /*1ec40*/  IADD3.X R7, PT, PT, R10, UR8, RZ, P1, !PT ;  /* 0x000000080a077c10 */ /* 0x004fc60008ffe4ff */
[----:B------:R-:W2:Y:S01]  /*1ec50*/  LDL R10, [R1+0xf58] ;  /* 0x000f5800010a7983 */ /* 0x000ea20000100800 */
[----:B0-----:R-:W-:-:S03]  /*1ec60*/  IADD3 R4, P2, PT, R15, UR4, RZ ;  /* 0x000000040f047c10 */ /* 0x001fc6000ff5e0ff */
[----:B------:R0:W-:Y:S01]  /*1ec70*/  STL [R1+0x90c], R19 ;  /* 0x00090c1301007387 */ /* 0x0001e20000100800 */
[----:B-1----:R-:W-:-:S03]  /*1ec80*/  IADD3 R2, P1, PT, R14, UR4, RZ ;  /* 0x000000040e027c10 */ /* 0x002fc6000ff3e0ff */
[----:B------:R-:W2:Y:S01]  /*1ec90*/  LDL R14, [R1+0xf6c] ;  /* 0x000f6c00010e7983 */ /* 0x000ea20000100800 */
[----:B-----5:R-:W-:-:S03]  /*1eca0*/  IADD3.X R5, PT, PT, R8, UR8, RZ, P2, !PT ;  /* 0x0000000808057c10 */ /* 0x020fc600097fe4ff */
[----:B0-----:R0:W5:Y:S04]  /*1ecb0*/  LDG.E.U8 R19, desc[UR12][R6.64] ;  /* 0x0000000c06137981 */ /* 0x001168000c1e1100 */
[----:B------:R-:W5:Y:S04]  /*1ecc0*/  LDL R8, [R1+0xf60] ;  /* 0x000f600001087983 */ /* 0x000f680000100800 */
[----:B------:R1:W-:Y:S01]  /*1ecd0*/  STL [R1+0x908], R21 ;  /* 0x0009081501007387 */ /* 0x0003e20000100800 */
[----:B0-----:R-:W-:-:S03]  /*1ece0*/  IADD3 R6, P2, PT, R13, UR4, RZ ;  /* 0x000000040d067c10 */ /* 0x001fc6000ff5e0ff */
[----:B------:R-:W5:Y:S01]  /*1ecf0*/  LDL R13, [R1+0xd80] ;  /* 0x000d8000010d7983 */ /* 0x000f620000100800 */
[----:B---3--:R-:W-:-:S03]  /*1ed00*/  IADD3.X R3, PT, PT, R11, UR8, RZ, P1, !PT ;  /* 0x000000080b037c10 */ /* 0x008fc60008ffe4ff */
[----:B-1----:R0:W3:Y:S04]  /*1ed10*/  LDG.E.U8 R21, desc[UR12][R4.64] ;  /* 0x0000000c04157981 */ /* 0x0020e8000c1e1100 */
[----:B------:R-:W3:Y:S01]  /*1ed20*/  LDL R11, [R1+0xf68] ;  /* 0x000f6800010b7983 */ /* 0x000ee20000100800 */
[----:B----4-:R-:W-:-:S03]  /*1ed30*/  IADD3.X R7, PT, PT, R9, UR8, RZ, P2, !PT ;  /* 0x0000000809077c10 */ /* 0x010fc600097fe4ff */
[----:B------:R1:W-:Y:S04]  /*1ed40*/  STL [R1+0x904], R18 ;  /* 0x0009041201007387 */ /* 0x0003e80000100800 */
[----:B------:R-:W4:Y:S04]  /*1ed50*/  LDL R9, [R1+0xd5c] ;  /* 0x000d5c0001097983 */ /* 0x000f280000100800 */
[----:B------:R-:W4:Y:S01]  /*1ed60*/  LDL R17, [R1+0xf74] ;  /* 0x000f740001117983 */ /* 0x000f220000100800 */
[----:B0-----:R-:W-:-:S03]  /*1ed70*/  IADD3 R4, P1, PT, R12, UR4, RZ ;  /* 0x000000040c047c10 */ /* 0x001fc6000ff3e0ff */
[----:B-1----:R0:W4:Y:S04]  /*1ed80*/  LDG.E.U8 R18, desc[UR12][R2.64] ;  /* 0x0000000c02127981 */ /* 0x002128000c1e1100 */
[----:B------:R1:W-:Y:S04]  /*1ed90*/  STL [R1+0x900], R24 ;  /* 0x0009001801007387 */ /* 0x0003e80000100800 */
[----:B------:R-:W4:Y:S01]  /*1eda0*/  LDL R15, [R1+0xf7c] ;  /* 0x000f7c00010f7983 */ /* 0x000f220000100800 */
[----:B0-----:R-:W-:-:S03]  /*1edb0*/  IADD3 R2, P2, PT, R0, UR4, RZ ;  /* 0x0000000400027c10 */ /* 0x001fc6000ff5e0ff */
[----:B------:R-:W4:Y:S04]  /*1edc0*/  LDL R0, [R1+0xf70] ;  /* 0x000f700001007983 */ /* 0x000f280000100800 */
[----:B------:R0:W-:Y:S04]  /*1edd0*/  STL [R1+0x7dc], R23 ;  /* 0x0007dc1701007387 */ /* 0x0001e80000100800 */
[----:B------:R-:W4:Y:S04]  /*1ede0*/  LDL R12, [R1+0xf84] ;  /* 0x000f8400010c7983 */ /* 0x000f280000100800 */
[----:B-1----:R1:W4:Y:S01]  /*1edf0*/  LDG.E.U8 R24, desc[UR12][R6.64] ;  /* 0x0000000c06187981 */ /* 0x002322000c1e1100 */
        /* <DEDUP_REMOVED lines=9> */
[----:B0-----:R-:W-:-:S03]  /*1ee90*/  IADD3 R4, P2, PT, R13, UR4, RZ ;  /* 0x000000040d047c10 */ /* 0x001fc6000ff5e0ff */
[----:B------:R-:W5:Y:S04]  /*1eea0*/  LDL R13, [R1+0xf8c] ;  /* 0x000f8c00010d7983 */ /* 0x000f680000100800 */
[----:B------:R0:W5:Y:S01]  /*1eeb0*/  LDG.E.U8 R22, desc[UR12][R2.64] ;  /* 0x0000000c02167981 */ /* 0x000162000c1e1100 */
[----:B---3--:R-:W-:-:S03]  /*1eec0*/  IADD3.X R7, PT, PT, R11, UR8, RZ, P1, !PT ;  /* 0x000000080b077c10 */ /* 0x008fc60008ffe4ff */
[----:B------:R-:W3:Y:S04]  /*1eed0*/  LDL R11, [R1+0xd54] ;  /* 0x000d5400010b7983 */ /* 0x000ee80000100800 */
[----:B------:R4:W-:Y:S02]  /*1eee0*/  STL [R1+0x7d0], R19 ;  /* 0x0007d01301007387 */ /* 0x0009e40000100800 */
[----:B----4-:R-:W-:Y:S02]  /*1eef0*/  IADD3.X R5, PT, PT, R9, UR8, RZ, P2, !PT ;  /* 0x0000000809057c10 */ /* 0x010fe400097fe4ff */
[----:B------:R-:W4:Y:S01]  /*1ef00*/  LDL R9, [R1+0xf94] ;  /* 0x000f940001097983 */ /* 0x000f220000100800 */
[----:B0-----:R-:W-:-:S03]  /*1ef10*/  IADD3 R2, P1, PT, R17, UR4, RZ ;  /* 0x0000000411027c10 */ /* 0x001fc6000ff3e0ff */
[----:B-1----:R0:W4:Y:S04]  /*1ef20*/  LDG.E.U8 R20, desc[UR12][R6.64] ;  /* 0x0000000c06147981 */ /* 0x002128000c1e1100 */
        /* <DEDUP_REMOVED lines=1696> */
[----:B0-----:R0:W5:Y:S04]  /*25930*/  LDG.E.U8 R18, desc[UR12][R4.64] ;  /* 0x0000000c04127981 */ /* 0x001168000c1e1100 */
[----:B------:R-:W5:Y:S01]  /*25940*/  LDL R17, [R1+0x1634] ;  /* 0x0016340001117983 */ /* 0x000f620000100800 */
[----:B---3--:R-:W-:-:S03]  /*25950*/  IADD3.X R7, PT, PT, R11, UR8, RZ, P2, !PT ;  /* 0x000000080b077c10 */ /* 0x008fc600097fe4ff */
[----:B-1----:R4:W3:Y:S01]  /*25960*/  LDG.E.U8 R24, desc[UR12][R2.64] ;  /* 0x0000000c02187981 */ /* 0x0028e2000c1e1100 */
[----:B0-----:R-:W-:-:S03]  /*25970*/  IADD3 R4, P1, PT, R12, UR4, RZ ;  /* 0x000000040c047c10 */ /* 0x001fc6000ff3e0ff */
[----:B------:R-:W3:Y:S04]  /*25980*/  LDL R12, [R1+0xb1c] ;  /* 0x000b1c00010c7983 */ /* 0x000ee80000100800 */
[----:B------:R0:W-:Y:S01]  /*25990*/  STL [R1+0x1f8], R23 ;  /* 0x0001f81701007387 */ /* 0x0001e20000100800 */
[----:B----4-:R-:W-:-:S03]  /*259a0*/  IADD3 R2, P2, PT, R9, UR4, RZ ;  /* 0x0000000409027c10 */ /* 0x010fc6000ff5e0ff */
[----:B------:R-:W4:Y:S04]  /*259b0*/  LDL R9, [R1+0x1630] ;  /* 0x0016300001097983 */ /* 0x000f280000100800 */
        /* <DEDUP_REMOVED lines=29> */
[----:B------:R-:W3:Y:S04]  /*25b90*/  LDL R11, [R1+0x165c] ;  /* 0x00165c00010b7983 */ /* 0x000ee80000100800 */
[----:B0-----:R0:W3:Y:S01]  /*25ba0*/  LDG.E.U8 R18, desc[UR12][R2.64] ;  /* 0x0000000c02127981 */ /* 0x0010e2000c1e1100 */
[----:B------:R-:W-:-:S03]  /*25bb0*/  IADD3.X R7, PT, PT, R0, UR8, RZ, P2, !PT ;  /* 0x0000000800077c10 */ /* 0x000fc600097fe4ff */
[----:B------:R-:W3:Y:S04]  /*25bc0*/  LDL R0, [R1+0x1650] ;  /* 0x0016500001007983 */ /* 0x000ee80000100800 */
[----:B------:R1:W-:Y:S04]  /*25bd0*/  STL [R1+0x264], R24 ;  /* 0x0002641801007387 */ /* 0x0003e80000100800 */
[----:B-1----:R1:W3:Y:S01]  /*25be0*/  LDG.E.U8 R24, desc[UR12][R6.64] ;  /* 0x0000000c06187981 */ /* 0x0022e2000c1e1100 */
        /* <DEDUP_REMOVED lines=10> */
[----:B------:R-:W5:Y:S04]  /*25c90*/  LDL R15, [R1+0x166c] ;  /* 0x00166c00010f7983 */ /* 0x000f680000100800 */
[----:B------:R-:W5:Y:S04]  /*25ca0*/  LDL R13, [R1+0x1660] ;  /* 0x00166000010d7983 */ /* 0x000f680000100800 */
[----:B------:R3:W-:Y:S04]  /*25cb0*/  STL [R1+0x258], R20 ;  /* 0x0002581401007387 */ /* 0x0007e80000100800 */
[----:B0-----:R3:W5:Y:S04]  /*25cc0*/  LDG.E.U8 R23, desc[UR12][R4.64] ;  /* 0x0000000c04177981 */ /* 0x001768000c1e1100 */
[----:B-1----:R0:W5:Y:S01]  /*25cd0*/  LDG.E.U8 R22, desc[UR12][R2.64] ;  /* 0x0000000c02167981 */ /* 0x002162000c1e1100 */
[----:B----4-:R-:W-:-:S03]  /*25ce0*/  IADD3.X R7, PT, PT, R9, UR8, RZ, P1, !PT ;  /* 0x0000000809077c10 */ /* 0x010fc60008ffe4ff */
[----:B------:R-:W4:Y:S01]  /*25cf0*/  LDL R9, [R1+0x1668] ;  /* 0x0016680001097983 */ /* 0x000f220000100800 */
[----:B---3--:R-:W-:-:S03]  /*25d00*/  IADD3 R4, P2, PT, R12, UR4, RZ ;  /* 0x000000040c047c10 */ /* 0x008fc6000ff5e0ff */
[----:B------:R-:W3:Y:S04]  /*25d10*/  LDL R12, [R1+0x1674] ;  /* 0x00167400010c7983 */ /* 0x000ee80000100800 */
[----:B------:R1:W-:Y:S01]  /*25d20*/  STL [R1+0x254], R19 ;  /* 0x0002541301007387 */ /* 0x0003e20000100800 */
[----:B0-----:R-:W-:-:S03]  /*25d30*/  IADD3 R2, P1, PT, R11, UR4, RZ ;  /* 0x000000040b027c10 */ /* 0x001fc6000ff3e0ff */
[----:B------:R-:W3:Y:S04]  /*25d40*/  LDL R11, [R1+0xb28] ;  /* 0x000b2800010b7983 */ /* 0x000ee80000100800 */
[----:B------:R0:W3:Y:S01]  /*25d50*/  LDG.E.U8 R20, desc[UR12][R6.64] ;  /* 0x0000000c06147981 */ /* 0x0000e2000c1e1100 */
        /* <DEDUP_REMOVED lines=13> */
[----:B0-----:R3:W5:Y:S01]  /*25e30*/  LDG.E.U8 R18, desc[UR12][R6.64] ;  /* 0x0000000c06127981 */ /* 0x001762000c1e1100 */
[----:B-1----:R-:W-:Y:S02]  /*25e40*/  IADD3 R2, P2, PT, R15, UR4, RZ ;  /* 0x000000040f027c10 */ /* 0x002fe4000ff5e0ff */
[----:B------:R-:W-:Y:S02]  /*25e50*/  IADD3.X R5, PT, PT, R13, UR8, RZ, P1, !PT ;  /* 0x000000080d057c10 */ /* 0x000fe40008ffe4ff */
[----:B------:R-:W5:Y:S04]  /*25e60*/  LDL R13, [R1+0x1678] ;  /* 0x00167800010d7983 */ /* 0x000f680000100800 */
[----:B------:R0:W-:Y:S04]  /*25e70*/  STL [R1+0x248], R24 ;  /* 0x0002481801007387 */ /* 0x0001e80000100800 */
[----:B0-----:R0:W5:Y:S01]  /*25e80*/  LDG.E.U8 R24, desc[UR12][R4.64] ;  /* 0x0000000c04187981 */ /* 0x001162000c1e1100 */
[----:B----4-:R-:W-:-:S03]  /*25e90*/  IADD3.X R3, PT, PT, R9, UR8, RZ, P2, !PT ;  /* 0x0000000809037c10 */ /* 0x010fc600097fe4ff */
[----:B------:R-:W4:Y:S01]  /*25ea0*/  LDL R9, [R1+0x1680] ;  /* 0x0016800001097983 */ /* 0x000f220000100800 */
[----:B---3--:R-:W-:-:S03]  /*25eb0*/  IADD3 R6, P1, PT, R12, UR4, RZ ;  /* 0x000000040c067c10 */ /* 0x008fc6000ff3e0ff */
[----:B------:R-:W3:Y:S04]  /*25ec0*/  LDL R12, [R1+0x168c] ;  /* 0x00168c00010c7983 */ /* 0x000ee80000100800 */
[----:B------:R1:W-:Y:S01]  /*25ed0*/  STL [R1+0x244], R23 ;  /* 0x0002441701007387 */ /* 0x0003e20000100800 */
[----:B0-----:R-:W-:-:S03]  /*25ee0*/  IADD3 R4, P2, PT, R11, UR4, RZ ;  /* 0x000000040b047c10 */ /* 0x001fc6000ff5e0ff */
[----:B------:R-:W3:Y:S01]  /*25ef0*/  LDL R11, [R1+0xb20] ;  /* 0x000b2000010b7983 */ /* 0x000ee20000100800 */
[----:B------:R-:W-:-:S03]  /*25f00*/  IADD3.X R7, PT, PT, R0, UR8, RZ, P1, !PT ;  /* 0x0000000800077c10 */ /* 0x000fc60008ffe4ff */
[----:B-1----:R0:W3:Y:S04]  /*25f10*/  LDG.E.U8 R23, desc[UR12][R2.64] ;  /* 0x0000000c02177981 */ /* 0x0020e8000c1e1100 */
[----:B------:R-:W3:Y:S04]  /*25f20*/  LDL R0, [R1+0x1688] ;  /* 0x0016880001007983 */ /* 0x000ee80000100800 */
[----:B------:R1:W-:Y:S04]  /*25f30*/  STL [R1+0x240], R22 ;  /* 0x0002401601007387 */ /* 0x0003e80000100800 */
[----:B------:R-:W3:Y:S04]  /*25f40*/  LDL R17, [R1+0x1694] ;  /* 0x0016940001117983 */ /* 0x000ee80000100800 */
[----:B-1----:R5:W3:Y:S01]  /*25f50*/  LDG.E.U8 R22, desc[UR12][R6.64] ;  /* 0x0000000c06167981 */ /* 0x002ae2000c1e1100 */
[----:B--2---:R-:W-:-:S03]  /*25f60*/  IADD3.X R5, PT, PT, R10, UR8, RZ, P2, !PT ;  /* 0x000000080a057c10 */ /* 0x004fc600097fe4ff */
[----:B------:R-:W2:Y:S01]  /*25f70*/  LDL R10, [R1+0xafc] ;  /* 0x000afc00010a7983 */ /* 0x000ea20000100800 */
[----:B0-----:R-:W-:-:S03]  /*25f80*/  IADD3 R2, P1, PT, R14, UR4, RZ ;  /* 0x000000040e027c10 */ /* 0x001fc6000ff3e0ff */
[----:B------:R0:W-:Y:S04]  /*25f90*/  STL [R1+0x23c], R20 ;  /* 0x00023c1401007387 */ /* 0x0001e80000100800 */
[----:B------:R-:W2:Y:S01]  /*25fa0*/  LDL R15, [R1+0x169c] ;  /* 0x00169c00010f7983 */ /* 0x000ea20000100800 */
[----:B-----5:R-:W-:-:S03]  /*25fb0*/  IADD3 R6, P2, PT, R8, UR4, RZ ;  /* 0x0000000408067c10 */ /* 0x020fc6000ff5e0ff */
[----:B0-----:R3:W5:Y:S04]  /*25fc0*/  LDG.E.U8 R20, desc[UR12][R4.64] ;  /* 0x0000000c04147981 */ /* 0x001768000c1e1100 */
[----:B------:R-:W5:Y:S04]  /*25fd0*/  LDL R8, [R1+0x1690] ;  /* 0x0016900001087983 */ /* 0x000f680000100800 */
[----:B------:R0:W-:Y:S01]  /*25fe0*/  STL [R1+0x238], R19 ;  /* 0x0002381301007387 */ /* 0x0001e20000100800 */
[----:B------:R-:W-:-:S03]  /*25ff0*/  IADD3.X R3, PT, PT, R13, UR8, RZ, P1, !PT ;  /* 0x000000080d037c10 */ /* 0x000fc60008ffe4ff */
[----:B------:R-:W5:Y:S04]  /*26000*/  LDL R14, [R1+0x16a4] ;  /* 0x0016a400010e7983 */ /* 0x000f680000100800 */
[----:B------:R-:W5:Y:S04]  /*26010*/  LDL R13, [R1+0x1698] ;  /* 0x00169800010d7983 */ /* 0x000f680000100800 */
[----:B------:R1:W-:Y:S04]  /*26020*/  STL [R1+0x234], R21 ;  /* 0x0002341501007387 */ /* 0x0003e80000100800 */
[----:B0-----:R0:W5:Y:S01]  /*26030*/  LDG.E.U8 R19, desc[UR12][R2.64] ;  /* 0x0000000c02137981 */ /* 0x001162000c1e1100 */
[----:B----4-:R-:W-:-:S03]  /*26040*/  IADD3.X R7, PT, PT, R9, UR8, RZ, P2, !PT ;  /* 0x0000000809077c10 */ /* 0x010fc600097fe4ff */
[----:B------:R-:W4:Y:S01]  /*26050*/  LDL R9, [R1+0x16a0] ;  /* 0x0016a00001097983 */ /* 0x000f220000100800 */
[----:B---3--:R-:W-:-:S03]  /*26060*/  IADD3 R4, P1, PT, R12, UR4, RZ ;  /* 0x000000040c047c10 */ /* 0x008fc6000ff3e0ff */
[----:B------:R-:W3:Y:S04]  /*26070*/  LDL R12, [R1+0xb18] ;  /* 0x000b1800010c7983 */ /* 0x000ee80000100800 */
[----:B-1----:R1:W3:Y:S01]  /*26080*/  LDG.E.U8 R21, desc[UR12][R6.64] ;  /* 0x0000000c06157981 */ /* 0x0022e2000c1e1100 */
[----:B0-----:R-:W-:-:S03]  /*26090*/  IADD3 R2, P2, PT, R11, UR4, RZ ;  /* 0x000000040b027c10 */ /* 0x001fc6000ff5e0ff */
[----:B------:R-:W3:Y:S04]  /*260a0*/  LDL R11, [R1+0x16ac] ;  /* 0x0016ac00010b7983 */ /* 0x000ee80000100800 */
[----:B------:R0:W-:Y:S01]  /*260b0*/  STL [R1+0x230], R18 ;  /* 0x0002301201007387 */ /* 0x0001e20000100800 */
[----:B------:R-:W-:-:S03]  /*260c0*/  IADD3.X R5, PT, PT, R0, UR8, RZ, P1, !PT ;  /* 0x0000000800057c10 */ /* 0x000fc60008ffe4ff */
[----:B------:R-:W3:Y:S04]  /*260d0*/  LDL R0, [R1+0xaf4] ;  /* 0x000af40001007983 */ /* 0x000ee80000100800 */
[----:B------:R0:W-:Y:S01]  /*260e0*/  STL [R1+0x22c], R24 ;  /* 0x00022c1801007387 */ /* 0x0001e20000100800 */
[----:B--2---:R-:W-:-:S03]  /*260f0*/  IADD3.X R3, PT, PT, R10, UR8, RZ, P2, !PT ;  /* 0x000000080a037c10 */ /* 0x004fc600097fe4ff */
[----:B0-----:R0:W2:Y:S04]  /*26100*/  LDG.E.U8 R18, desc[UR12][R4.64] ;  /* 0x0000000c04127981 */ /* 0x0010a8000c1e1100 */
[----:B------:R-:W2:Y:S01]  /*26110*/  LDL R10, [R1+0x16b4] ;  /* 0x0016b400010a7983 */ /* 0x000ea20000100800 */
[----:B-1----:R-:W-:-:S03]  /*26120*/  IADD3 R6, P1, PT, R17, UR4, RZ ;  /* 0x0000000411067c10 */ /* 0x002fc6000ff3e0ff */
[----:B------:R1:W2:Y:S01]  /*26130*/  LDG.E.U8 R24, desc[UR12][R2.64] ;  /* 0x0000000c02187981 */ /* 0x0002a2000c1e1100 */
[----:B0-----:R-:W-:Y:S02]  /*26140*/  IADD3 R4, P2, PT, R15, UR4, RZ ;  /* 0x000000040f047c10 */ /* 0x001fe4000ff5e0ff */
[----:B-----5:R-:W-:Y:S02]  /*26150*/  IADD3.X R7, PT, PT, R8, UR8, RZ, P1, !PT ;  /* 0x0000000808077c10 */ /* 0x020fe40008ffe4ff */
[----:B------:R-:W5:Y:S04]  /*26160*/  LDL R8, [R1+0x16a8] ;  /* 0x0016a80001087983 */ /* 0x000f680000100800 */
[----:B------:R0:W-:Y:S01]  /*26170*/  STL [R1+0x228], R23 ;  /* 0x0002281701007387 */ /* 0x0001e20000100800 */
[----:B-1----:R-:W-:-:S03]  /*26180*/  IADD3 R2, P1, PT, R14, UR4, RZ ;  /* 0x000000040e027c10 */ /* 0x002fc6000ff3e0ff */
[----:B------:R-:W5:Y:S01]  /*26190*/  LDL R17, [R1+0x16bc] ;  /* 0x0016bc0001117983 */ /* 0x000f620000100800 */
[----:B------:R-:W-:-:S03]  /*261a0*/  IADD3.X R5, PT, PT, R13, UR8, RZ, P2, !PT ;  /* 0x000000080d057c10 */ /* 0x000fc600097fe4ff */
[----:B------:R-:W5:Y:S04]  /*261b0*/  LDL R15, [R1+0x16b0] ;  /* 0x0016b000010f7983 */ /* 0x000f680000100800 */
[----:B------:R1:W-:Y:S04]  /*261c0*/  STL [R1+0x224], R22 ;  /* 0x0002241601007387 */ /* 0x0003e80000100800 */
[----:B0-----:R3:W5:Y:S01]  /*261d0*/  LDG.E.U8 R23, desc[UR12][R6.64] ;  /* 0x0000000c06177981 */ /* 0x001762000c1e1100 */
[----:B----4-:R-:W-:-:S03]  /*261e0*/  IADD3.X R3, PT, PT, R9, UR8, RZ, P1, !PT ;  /* 0x0000000809037c10 */ /* 0x010fc60008ffe4ff */
[----:B-1----:R0:W4:Y:S04]  /*261f0*/  LDG.E.U8 R22, desc[UR12][R4.64] ;  /* 0x0000000c04167981 */ /* 0x002128000c1e1100 */
[----:B------:R-:W4:Y:S01]  /*26200*/  LDL R9, [R1+0xb10] ;  /* 0x000b100001097983 */ /* 0x000f220000100800 */
[----:B---3--:R-:W-:-:S03]  /*26210*/  IADD3 R6, P2, PT, R12, UR4, RZ ;  /* 0x000000040c067c10 */ /* 0x008fc6000ff5e0ff */
[----:B------:R1:W-:Y:S04]  /*26220*/  STL [R1+0x220], R20 ;  /* 0x0002201401007387 */ /* 0x0003e80000100800 */
[----:B------:R-:W3:Y:S01]  /*26230*/  LDL R12, [R1+0x16b8] ;  /* 0x0016b800010c7983 */ /* 0x000ee20000100800 */
[----:B0-----:R-:W-:-:S03]  /*26240*/  IADD3 R4, P1, PT, R11, UR4, RZ ;  /* 0x000000040b047c10 */ /* 0x001fc6000ff3e0ff */
[----:B------:R-:W3:Y:S04]  /*26250*/  LDL R11, [R1+0x16c4] ;  /* 0x0016c400010b7983 */ /* 0x000ee80000100800 */
[----:B-1----:R2:W3:Y:S01]  /*26260*/  LDG.E.U8 R20, desc[UR12][R2.64] ;  /* 0x0000000c02147981 */ /* 0x0024e2000c1e1100 */
[----:B------:R-:W-:-:S03]  /*26270*/  IADD3.X R7, PT, PT, R0, UR8, RZ, P2, !PT ;  /* 0x0000000800077c10 */ /* 0x000fc600097fe4ff */
[----:B------:R-:W3:Y:S04]  /*26280*/  LDL R0, [R1+0xaec] ;  /* 0x000aec0001007983 */ /* 0x000ee80000100800 */
[----:B------:R0:W-:Y:S04]  /*26290*/  STL [R1+0x21c], R19 ;  /* 0x00021c1301007387 */ /* 0x0001e80000100800 */
[----:B------:R-:W3:Y:S04]  /*262a0*/  LDL R13, [R1+0x16cc] ;  /* 0x0016cc00010d7983 */ /* 0x000ee80000100800 */
[----:B------:R-:W3:Y:S04]  /*262b0*/  LDL R14, [R1+0x16d4] ;  /* 0x0016d400010e7983 */ /* 0x000ee80000100800 */
[----:B0-----:R0:W3:Y:S01]  /*262c0*/  LDG.E.U8 R19, desc[UR12][R6.64] ;  /* 0x0000000c06137981 */ /* 0x0010e2000c1e1100 */
[----:B--2---:R-:W-:-:S03]  /*262d0*/  IADD3 R2, P2, PT, R10, UR4, RZ ;  /* 0x000000040a027c10 */ /* 0x004fc6000ff5e0ff */
[----:B------:R-:W2:Y:S04]  /*262e0*/  LDL R10, [R1+0x16c0] ;  /* 0x0016c000010a7983 */ /* 0x000ea80000100800 */
[----:B------:R1:W-:Y:S01]  /*262f0*/  STL [R1+0x218], R21 ;  /* 0x0002181501007387 */ /* 0x0003e20000100800 */
[----:B-----5:R-:W-:-:S03]  /*26300*/  IADD3.X R5, PT, PT, R8, UR8, RZ, P1, !PT ;  /* 0x0000000808057c10 */ /* 0x020fc60008ffe4ff */
[----:B------:R-:W5:Y:S04]  /*26310*/  LDL R8, [R1+0x16c8] ;  /* 0x0016c80001087983 */ /* 0x000f680000100800 */
[----:B-1----:R4:W5:Y:S01]  /*26320*/  LDG.E.U8 R21, desc[UR12][R4.64] ;  /* 0x0000000c04157981 */ /* 0x002962000c1e1100 */
[----:B0-----:R-:W-:Y:S02]  /*26330*/  IADD3 R6, P1, PT, R17, UR4, RZ ;  /* 0x0000000411067c10 */ /* 0x001fe4000ff3e0ff */
[----:B------:R-:W-:Y:S02]  /*26340*/  IADD3.X R3, PT, PT, R15, UR8, RZ, P2, !PT ;  /* 0x000000080f037c10 */ /* 0x000fe400097fe4ff */
[----:B----4-:R-:W-:Y:S02]  /*26350*/  IADD3 R4, P2, PT, R9, UR4, RZ ;  /* 0x0000000409047c10 */ /* 0x010fe4000ff5e0ff */
[----:B---3--:R-:W-:-:S02]  /*26360*/  IADD3.X R7, PT, PT, R12, UR8, RZ, P1, !PT ;  /* 0x000000080c077c10 */ /* 0x008fc40008ffe4ff */
[----:B------:R0:W3:Y:S02]  /*26370*/  LDG.E.U8 R12, desc[UR12][R2.64] ;  /* 0x0000000c020c7981 */ /* 0x0000e4000c1e1100 */
[----:B0-----:R-:W-:Y:S02]  /*26380*/  IADD3 R2, P1, PT, R11, UR4, RZ ;  /* 0x000000040b027c10 */ /* 0x001fe4000ff3e0ff */
[----:B------:R0:W4:Y:S01]  /*26390*/  LDG.E.U8 R11, desc[UR12][R6.64] ;  /* 0x0000000c060b7981 */ /* 0x000122000c1e1100 */
[----:B------:R-:W-:Y:S02]  /*263a0*/  IADD3.X R5, PT, PT, R0, UR8, RZ, P2, !PT ;  /* 0x0000000800057c10 */ /* 0x000fe400097fe4ff */
[----:B--2---:R-:W-:-:S03]  /*263b0*/  IADD3.X R3, PT, PT, R10, UR8, RZ, P1, !PT ;  /* 0x000000080a037c10 */ /* 0x004fc60008ffe4ff */
[----:B------:R-:W2:Y:S04]  /*263c0*/  LDG.E.U8 R10, desc[UR12][R4.64] ;  /* 0x0000000c040a7981 */ /* 0x000ea8000c1e1100 */
[----:B------:R1:W-:Y:S04]  /*263d0*/  STL [R1+0x214], R18 ;  /* 0x0002141201007387 */ /* 0x0003e80000100800 */
[----:B------:R-:W2:Y:S04]  /*263e0*/  LDL R17, [R1+0x16d0] ;  /* 0x0016d00001117983 */ /* 0x000ea80000100800 */
[----:B------:R-:W2:Y:S04]  /*263f0*/  LDL R9, [R1+0xae4] ;  /* 0x000ae40001097983 */ /* 0x000ea80000100800 */
[----:B-1----:R-:W2:Y:S04]  /*26400*/  LDL R18, [R1+0xb08] ;  /* 0x000b080001127983 */ /* 0x002ea80000100800 */
[----:B------:R-:W2:Y:S04]  /*26410*/  LDL R15, [R1+0x16dc] ;  /* 0x0016dc00010f7983 */ /* 0x000ea80000100800 */
[----:B------:R-:W-:Y:S01]  /*26420*/  STL [R1+0x210], R24 ;  /* 0x0002101801007387 */ /* 0x000fe20000100800 */
[----:B0-----:R-:W-:-:S04]  /*26430*/  IADD3 R6, P2, PT, R13, UR4, RZ ;  /* 0x000000040d067c10 */ /* 0x001fc8000ff5e0ff */
[----:B-----5:R-:W-:Y:S01]  /*26440*/  IADD3.X R7, PT, PT, R8, UR8, RZ, P2, !PT ;  /* 0x0000000808077c10 */ /* 0x020fe200097fe4ff */
[----:B---3--:R0:W-:Y:S04]  /*26450*/  STL [R1+0x3400], R12 ;  /* 0x0034000c01007387 */ /* 0x0081e80000100800 */
[----:B------:R-:W-:Y:S04]  /*26460*/  STL [R1+0x20c], R23 ;  /* 0x00020c1701007387 */ /* 0x000fe80000100800 */
[----:B------:R-:W3:Y:S04]  /*26470*/  LDL R0, [R1+0x16e4] ;  /* 0x0016e40001007983 */ /* 0x000ee80000100800 */
[----:B----4-:R1:W-:Y:S04]  /*26480*/  STL [R1+0x3404], R11 ;  /* 0x0034040b01007387 */ /* 0x0103e80000100800 */
[----:B------:R-:W-:Y:S04]  /*26490*/  STL [R1+0x208], R22 ;  /* 0x0002081601007387 */ /* 0x000fe80000100800 */
[----:B------:R-:W4:Y:S04]  /*264a0*/  LDL R13, [R1+0x16d8] ;  /* 0x0016d800010d7983 */ /* 0x000f280000100800 */
[----:B--2---:R-:W-:Y:S04]  /*264b0*/  STL [R1+0x3408], R10 ;  /* 0x0034080a01007387 */ /* 0x004fe80000100800 */
[----:B------:R2:W-:Y:S04]  /*264c0*/  STL [R1+0x204], R20 ;  /* 0x0002041401007387 */ /* 0x0005e80000100800 */
[----:B------:R-:W5:Y:S01]  /*264d0*/  LDL R8, [R1+0x16e0] ;  /* 0x0016e00001087983 */ /* 0x000f620000100800 */
[----:B------:R-:W-:-:S03]  /*264e0*/  IADD3 R4, P1, PT, R14, UR4, RZ ;  /* 0x000000040e047c10 */ /* 0x000fc6000ff3e0ff */
[----:B------:R-:W5:Y:S04]  /*264f0*/  LDL R14, [R1+0x16ec] ;  /* 0x0016ec00010e7983 */ /* 0x000f680000100800 */
[----:B0-----:R-:W5:Y:S04]  /*26500*/  LDL R12, [R1+0xb00] ;  /* 0x000b0000010c7983 */ /* 0x001f680000100800 */
[----:B------:R0:W-:Y:S04]  /*26510*/  STL [R1+0x200], R19 ;  /* 0x0002001301007387 */ /* 0x0001e80000100800 */
[----:B-1----:R-:W5:Y:S04]  /*26520*/  LDL R11, [R1+0x16e8] ;  /* 0x0016e800010b7983 */ /* 0x002f680000100800 */
[----:B--2---:R1:W2:Y:S01]  /*26530*/  LDG.E.U8 R20, desc[UR12][R2.64] ;  /* 0x0000000c02147981 */ /* 0x0042a2000c1e1100 */
[----:B------:R-:W-:-:S03]  /*26540*/  IADD3.X R5, PT, PT, R17, UR8, RZ, P1, !PT ;  /* 0x0000000811057c10 */ /* 0x000fc60008ffe4ff */
[----:B------:R2:W-:Y:S04]  /*26550*/  STL [R1+0x178], R21 ;  /* 0x0001781501007387 */ /* 0x0005e80000100800 */
[----:B------:R-:W2:Y:S01]  /*26560*/  LDL R17, [R1+0x16f4] ;  /* 0x0016f40001117983 */ /* 0x000ea20000100800 */
[----:B-1----:R-:W-:-:S03]  /*26570*/  IADD3 R2, P2, PT, R18, UR4, RZ ;  /* 0x0000000412027c10 */ /* 0x002fc6000ff5e0ff */
[----:B0-----:R0:W2:Y:S01]  /*26580*/  LDG.E.U8 R19, desc[UR12][R6.64] ;  /* 0x0000000c06137981 */ /* 0x0010a2000c1e1100 */
[----:B------:R-:W-:-:S03]  /*26590*/  IADD3.X R3, PT, PT, R9, UR8, RZ, P2, !PT ;  /* 0x0000000809037c10 */ /* 0x000fc600097fe4ff */
[----:B------:R-:W2:Y:S04]  /*265a0*/  LDL R9, [R1+0xadc] ;  /* 0x000adc0001097983 */ /* 0x000ea80000100800 */
[----:B------:R3:W2:Y:S01]  /*265b0*/  LDG.E.U8 R23, desc[UR12][R4.64] ;  /* 0x0000000c04177981 */ /* 0x0006a2000c1e1100 */
[----:B0-----:R-:W-:-:S03]  /*265c0*/  IADD3 R6, P1, PT, R15, UR4, RZ ;  /* 0x000000040f067c10 */ /* 0x001fc6000ff3e0ff */
[----:B------:R-:W2:Y:S04]  /*265d0*/  LDL R15, [R1+0x16fc] ;  /* 0x0016fc00010f7983 */ /* 0x000ea80000100800 */
[----:B------:R-:W2:Y:S01]  /*265e0*/  LDL R10, [R1+0x16f8] ;  /* 0x0016f800010a7983 */ /* 0x000ea20000100800 */
[----:B---3--:R-:W-:-:S03]  /*265f0*/  IADD3 R4, P2, PT, R0, UR4, RZ ;  /* 0x0000000400047c10 */ /* 0x008fc6000ff5e0ff */
[----:B------:R0:W3:Y:S04]  /*26600*/  LDG.E.U8 R22, desc[UR12][R2.64] ;  /* 0x0000000c02167981 */ /* 0x0000e8000c1e1100 */
[----:B------:R-:W3:Y:S01]  /*26610*/  LDL R0, [R1+0x16f0] ;  /* 0x0016f00001007983 */ /* 0x000ee20000100800 */
[----:B----4-:R-:W-:-:S03]  /*26620*/  IADD3.X R7, PT, PT, R13, UR8, RZ, P1, !PT ;  /* 0x000000080d077c10 */ /* 0x010fc60008ffe4ff */
[----:B------:R-:W4:Y:S04]  /*26630*/  LDL R13, [R1+0x1704] ;  /* 0x00170400010d7983 */ /* 0x000f280000100800 */
[----:B------:R1:W4:Y:S01]  /*26640*/  LDG.E.U8 R18, desc[UR12][R6.64] ;  /* 0x0000000c06127981 */ /* 0x000322000c1e1100 */
[----:B-----5:R-:W-:-:S03]  /*26650*/  IADD3.X R5, PT, PT, R8, UR8, RZ, P2, !PT ;  /* 0x0000000808057c10 */ /* 0x020fc600097fe4ff */
[----:B------:R-:W5:Y:S01]  /*26660*/  LDL R8, [R1+0xaf8] ;  /* 0x000af80001087983 */ /* 0x000f620000100800 */
[----:B0-----:R-:W-:-:S03]  /*26670*/  IADD3 R2, P1, PT, R14, UR4, RZ ;  /* 0x000000040e027c10 */ /* 0x001fc6000ff3e0ff */
[----:B------:R-:W5:Y:S01]  /*26680*/  LDL R14, [R1+0x1700] ;  /* 0x00170000010e7983 */ /* 0x000f620000100800 */
[----:B-1----:R-:W-:-:S03]  /*26690*/  IADD3 R6, P2, PT, R12, UR4, RZ ;  /* 0x000000040c067c10 */ /* 0x002fc6000ff5e0ff */
[----:B------:R-:W5:Y:S04]  /*266a0*/  LDL R12, [R1+0x170c] ;  /* 0x00170c00010c7983 */ /* 0x000f680000100800 */
[----:B------:R0:W5:Y:S01]  /*266b0*/  LDG.E.U8 R26, desc[UR12][R4.64] ;  /* 0x0000000c041a7981 */ /* 0x000162000c1e1100 */
[----:B------:R-:W-:-:S03]  /*266c0*/  IADD3.X R3, PT, PT, R11, UR8, RZ, P1, !PT ;  /* 0x000000080b037c10 */ /* 0x000fc60008ffe4ff */
[----:B------:R-:W5:Y:S04]  /*266d0*/  LDL R11, [R1+0xad4] ;  /* 0x000ad400010b7983 */ /* 0x000f680000100800 */
[----:B--2---:R1:W-:Y:S04]  /*266e0*/  STL [R1+0x1ec], R20 ;  /* 0x0001ec1401007387 */ /* 0x0043e80000100800 */
[----:B------:R2:W5:Y:S01]  /*266f0*/  LDG.E.U8 R21, desc[UR12][R2.64] ;  /* 0x0000000c02157981 */ /* 0x000562000c1e1100 */
[----:B0-----:R-:W-:Y:S02]  /*26700*/  IADD3 R4, P1, PT, R17, UR4, RZ ;  /* 0x0000000411047c10 */ /* 0x001fe4000ff3e0ff */
[----:B------:R-:W-:-:S02]  /*26710*/  IADD3.X R7, PT, PT, R9, UR8, RZ, P2, !PT ;  /* 0x0000000809077c10 */ /* 0x000fc400097fe4ff */
[----:B------:R-:W5:Y:S04]  /*26720*/  LDL R9, [R1+0x1708] ;  /* 0x0017080001097983 */ /* 0x000f680000100800 */
[----:B-1----:R4:W5:Y:S01]  /*26730*/  LDG.E.U8 R20, desc[UR12][R6.64] ;  /* 0x0000000c06147981 */ /* 0x002962000c1e1100 */
[----:B--2---:R-:W-:Y:S02]  /*26740*/  IADD3 R2, P2, PT, R15, UR4, RZ ;  /* 0x000000040f027c10 */ /* 0x004fe4000ff5e0ff */
[----:B---3--:R-:W-:Y:S02]  /*26750*/  IADD3.X R5, PT, PT, R0, UR8, RZ, P1, !PT ;  /* 0x0000000800057c10 */ /* 0x008fe40008ffe4ff */
[----:B------:R-:W2:Y:S04]  /*26760*/  LDL R0, [R1+0x1714] ;  /* 0x0017140001007983 */ /* 0x000ea80000100800 */
[----:B------:R0:W-:Y:S01]  /*26770*/  STL [R1+0x1e8], R19 ;  /* 0x0001e81301007387 */ /* 0x0001e20000100800 */
[----:B----4-:R-:W-:-:S03]  /*26780*/  IADD3 R6, P1, PT, R13, UR4, RZ ;  /* 0x000000040d067c10 */ /* 0x010fc6000ff3e0ff */
[----:B------:R-:W3:Y:S01]  /*26790*/  LDL R13, [R1+0x171c] ;  /* 0x00171c00010d7983 */ /* 0x000ee20000100800 */
[----:B------:R-:W-:-:S03]  /*267a0*/  IADD3.X R3, PT, PT, R10, UR8, RZ, P2, !PT ;  /* 0x000000080a037c10 */ /* 0x000fc600097fe4ff */
[----:B------:R-:W4:Y:S04]  /*267b0*/  LDL R10, [R1+0x1710] ;  /* 0x00171000010a7983 */ /* 0x000f280000100800 */
[----:B0-----:R5:W4:Y:S04]  /*267c0*/  LDG.E.U8 R19, desc[UR12][R4.64] ;  /* 0x0000000c04137981 */ /* 0x001b28000c1e1100 */
[----:B------:R0:W-:Y:S04]  /*267d0*/  STL [R1+0x1e4], R23 ;  /* 0x0001e41701007387 */ /* 0x0001e80000100800 */
[----:B------:R1:W4:Y:S01]  /*267e0*/  LDG.E.U8 R24, desc[UR12][R2.64] ;  /* 0x0000000c02187981 */ /* 0x000322000c1e1100 */
[----:B-----5:R-:W-:-:S03]  /*267f0*/  IADD3 R4, P2, PT, R8, UR4, RZ ;  /* 0x0000000408047c10 */ /* 0x020fc6000ff5e0ff */
[----:B------:R-:W5:Y:S01]  /*26800*/  LDL R8, [R1+0x1718] ;  /* 0x0017180001087983 */ /* 0x000f620000100800 */
[----:B------:R-:W-:-:S03]  /*26810*/  IADD3.X R7, PT, PT, R14, UR8, RZ, P1, !PT ;  /* 0x000000080e077c10 */ /* 0x000fc60008ffe4ff */
[----:B------:R-:W-:Y:S01]  /*26820*/  STL [R1+0x1dc], R22 ;  /* 0x0001dc1601007387 */ /* 0x000fe20000100800 */
[----:B-1----:R-:W-:-:S03]  /*26830*/  IADD3 R2, P1, PT, R12, UR4, RZ ;  /* 0x000000040c027c10 */ /* 0x002fc6000ff3e0ff */
[----:B------:R-:W5:Y:S04]  /*26840*/  LDL R12, [R1+0xaf0] ;  /* 0x000af000010c7983 */ /* 0x000f680000100800 */
[----:B------:R-:W5:Y:S04]  /*26850*/  LDL R17, [R1+0xacc] ;  /* 0x000acc0001117983 */ /* 0x000f680000100800 */
[----:B------:R-:W5:Y:S04]  /*26860*/  LDL R15, [R1+0x1724] ;  /* 0x00172400010f7983 */ /* 0x000f680000100800 */
[----:B------:R1:W-:Y:S04]  /*26870*/  STL [R1+0x1e0], R18 ;  /* 0x0001e01201007387 */ /* 0x0003e80000100800 */
[----:B------:R-:W5:Y:S01]  /*26880*/  LDL R14, [R1+0x1720] ;  /* 0x00172000010e7983 */ /* 0x000f620000100800 */
[----:B------:R-:W-:-:S03]  /*26890*/  IADD3.X R5, PT, PT, R11, UR8, RZ, P2, !PT ;  /* 0x000000080b057c10 */ /* 0x000fc600097fe4ff */
[----:B------:R-:W5:Y:S04]  /*268a0*/  LDL R11, [R1+0x172c] ;  /* 0x00172c00010b7983 */ /* 0x000f680000100800 */
[----:B0-----:R-:W5:Y:S01]  /*268b0*/  LDG.E.U8 R23, desc[UR12][R6.64] ;  /* 0x0000000c06177981 */ /* 0x001f62000c1e1100 */
[----:B------:R-:W-:-:S03]  /*268c0*/  IADD3.X R3, PT, PT, R9, UR8, RZ, P1, !PT ;  /* 0x0000000809037c10 */ /* 0x000fc60008ffe4ff */
[----:B------:R-:W5:Y:S04]  /*268d0*/  LDL R9, [R1+0x1728] ;  /* 0x0017280001097983 */ /* 0x000f680000100800 */
[----:B-1----:R2:W5:Y:S04]  /*268e0*/  LDG.E.U8 R18, desc[UR12][R4.64] ;  /* 0x0000000c04127981 */ /* 0x002568000c1e1100 */
[----:B------:R-:W-:Y:S04]  /*268f0*/  STL [R1+0x1d8], R26 ;  /* 0x0001d81a01007387 */ /* 0x000fe80000100800 */
[----:B------:R3:W5:Y:S01]  /*26900*/  LDG.E.U8 R22, desc[UR12][R2.64] ;  /* 0x0000000c02167981 */ /* 0x000762000c1e1100 */
[----:B--2---:R-:W-:-:S03]  /*26910*/  IADD3 R4, P1, PT, R0, UR4, RZ ;  /* 0x0000000400047c10 */ /* 0x004fc6000ff3e0ff */
[----:B------:R-:W2:Y:S04]  /*26920*/  LDL R0, [R1+0x1734] ;  /* 0x0017340001007983 */ /* 0x000ea80000100800 */
[----:B------:R0:W-:Y:S01]  /*26930*/  STL [R1+0x1d4], R21 ;  /* 0x0001d41501007387 */ /* 0x0001e20000100800 */
[----:B---3--:R-:W-:-:S03]  /*26940*/  IADD3 R2, P2, PT, R13, UR4, RZ ;  /* 0x000000040d027c10 */ /* 0x008fc6000ff5e0ff */
[----:B------:R-:W3:Y:S01]  /*26950*/  LDL R13, [R1+0x1730] ;  /* 0x00173000010d7983 */ /* 0x000ee20000100800 */
[----:B----4-:R-:W-:-:S03]  /*26960*/  IADD3.X R5, PT, PT, R10, UR8, RZ, P1, !PT ;  /* 0x000000080a057c10 */ /* 0x010fc60008ffe4ff */
[----:B------:R-:W4:Y:S04]  /*26970*/  LDL R10, [R1+0xae8] ;  /* 0x000ae800010a7983 */ /* 0x000f280000100800 */
[----:B------:R1:W-:Y:S04]  /*26980*/  STL [R1+0x1d0], R20 ;  /* 0x0001d01401007387 */ /* 0x0003e80000100800 */
[----:B0-----:R-:W2:Y:S01]  /*26990*/  LDG.E.U8 R21, desc[UR12][R4.64] ;  /* 0x0000000c04157981 */ /* 0x001ea2000c1e1100 */
[----:B-----5:R-:W-:-:S03]  /*269a0*/  IADD3.X R3, PT, PT, R8, UR8, RZ, P2, !PT ;  /* 0x0000000808037c10 */ /* 0x020fc600097fe4ff */
[----:B------:R-:W5:Y:S04]  /*269b0*/  LDL R8, [R1+0xac4] ;  /* 0x000ac40001087983 */ /* 0x000f680000100800 */
[----:B-1----:R0:W5:Y:S02]  /*269c0*/  LDG.E.U8 R20, desc[UR12][R2.64] ;  /* 0x0000000c02147981 */ /* 0x002164000c1e1100 */
[----:B0-----:R-:W-:Y:S02]  /*269d0*/  IADD3 R2, P1, PT, R12, UR4, RZ ;  /* 0x000000040c027c10 */ /* 0x001fe4000ff3e0ff */
[----:B------:R-:W5:Y:S04]  /*269e0*/  LDL R12, [R1+0x173c] ;  /* 0x00173c00010c7983 */ /* 0x000f680000100800 */
[----:B------:R0:W-:Y:S04]  /*269f0*/  STL [R1+0x1cc], R19 ;  /* 0x0001cc1301007387 */ /* 0x0001e80000100800 */
[----:B------:R-:W5:Y:S01]  /*26a00*/  LDL R7, [R1+0x1738] ;  /* 0x0017380001077983 */ /* 0x000f620000100800 */
[----:B------:R-:W-:-:S03]  /*26a10*/  IADD3.X R3, PT, PT, R17, UR8, RZ, P1, !PT ;  /* 0x0000000811037c10 */ /* 0x000fc60008ffe4ff */
[----:B------:R-:W5:Y:S04]  /*26a20*/  LDL R6, [R1+0x1744] ;  /* 0x0017440001067983 */ /* 0x000f680000100800 */
[----:B0-----:R0:W5:Y:S04]  /*26a30*/  LDG.E.U8 R19, desc[UR12][R2.64] ;  /* 0x0000000c02137981 */ /* 0x001168000c1e1100 */
[----:B------:R-:W-:Y:S04]  /*26a40*/  STL [R1+0x1c8], R24 ;  /* 0x0001c81801007387 */ /* 0x000fe80000100800 */
[----:B------:R-:W5:Y:S01]  /*26a50*/  LDL R5, [R1+0x1740] ;  /* 0x0017400001057983 */ /* 0x000f620000100800 */
[----:B0-----:R-:W-:-:S04]  /*26a60*/  IADD3 R2, P1, PT, R15, UR4, RZ ;  /* 0x000000040f027c10 */ /* 0x001fc8000ff3e0ff */
[----:B------:R-:W-:-:S05]  /*26a70*/  IADD3.X R3, PT, PT, R14, UR8, RZ, P1, !PT ;  /* 0x000000080e037c10 */ /* 0x000fca0008ffe4ff */
[----:B------:R0:W5:Y:S02]  /*26a80*/  LDG.E.U8 R15, desc[UR12][R2.64] ;  /* 0x0000000c020f7981 */ /* 0x000164000c1e1100 */
[----:B0-----:R-:W-:Y:S02]  /*26a90*/  IADD3 R2, P1, PT, R11, UR4, RZ ;  /* 0x000000040b027c10 */ /* 0x001fe4000ff3e0ff */
[----:B------:R-:W5:Y:S04]  /*26aa0*/  LDL R11, [R1+0x174c] ;  /* 0x00174c00010b7983 */ /* 0x000f680000100800 */
[----:B------:R-:W-:Y:S01]  /*26ab0*/  STL [R1+0x1c4], R23 ;  /* 0x0001c41701007387 */ /* 0x000fe20000100800 */
[----:B------:R-:W-:-:S03]  /*26ac0*/  IADD3.X R3, PT, PT, R9, UR8, RZ, P1, !PT ;  /* 0x0000000809037c10 */ /* 0x000fc60008ffe4ff */
[----:B------:R-:W5:Y:S04]  /*26ad0*/  LDL R4, [R1+0x1748] ;  /* 0x0017480001047983 */ /* 0x000f680000100800 */
[----:B------:R-:W5:Y:S04]  /*26ae0*/  LDL R9, [R1+0xae0] ;  /* 0x000ae00001097983 */ /* 0x000f680000100800 */
[----:B------:R2:W5:Y:S04]  /*26af0*/  LDG.E.U8 R14, desc[UR12][R2.64] ;  /* 0x0000000c020e7981 */ /* 0x000568000c1e1100 */
[----:B------:R0:W-:Y:S01]  /*26b00*/  STL [R1+0x180], R18 ;  /* 0x0001801201007387 */ /* 0x0001e20000100800 */
[----:B--2---:R-:W-:-:S03]  /*26b10*/  IADD3 R2, P1, PT, R0, UR4, RZ ;  /* 0x0000000400027c10 */ /* 0x004fc6000ff3e0ff */
[----:B------:R-:W2:Y:S01]  /*26b20*/  LDL R0, [R1+0xabc] ;  /* 0x000abc0001007983 */ /* 0x000ea20000100800 */
[----:B---3--:R-:W-:-:S03]  /*26b30*/  IADD3.X R3, PT, PT, R13, UR8, RZ, P1, !PT ;  /* 0x000000080d037c10 */ /* 0x008fc60008ffe4ff */
[----:B------:R-:W-:Y:S04]  /*26b40*/  STL [R1+0x1c0], R22 ;  /* 0x0001c01601007387 */ /* 0x000fe80000100800 */
[----:B0-----:R4:W3:Y:S02]  /*26b50*/  LDG.E.U8 R18, desc[UR12][R2.64] ;  /* 0x0000000c02127981 */ /* 0x0018e4000c1e1100 */
[----:B----4-:R-:W-:Y:S02]  /*26b60*/  IADD3 R2, P1, PT, R10, UR4, RZ ;  /* 0x000000040a027c10 */ /* 0x010fe4000ff3e0ff */
[----:B------:R-:W4:Y:S02]  /*26b70*/  LDL R10, [R1+0x1754] ;  /* 0x00175400010a7983 */ /* 0x000f240000100800 */
[----:B-----5:R-:W-:-:S02]  /*26b80*/  IADD3.X R3, PT, PT, R8, UR8, RZ, P1, !PT ;  /* 0x0000000808037c10 */ /* 0x020fc40008ffe4ff */
[----:B------:R-:W5:Y:S04]  /*26b90*/  LDL R8, [R1+0x1750] ;  /* 0x0017500001087983 */ /* 0x000f680000100800 */
[----:B------:R0:W3:Y:S02]  /*26ba0*/  LDG.E.U8 R13, desc[UR12][R2.64] ;  /* 0x0000000c020d7981 */ /* 0x0000e4000c1e1100 */
[----:B0-----:R-:W-:Y:S02]  /*26bb0*/  IADD3 R2, P1, PT, R12, UR4, RZ ;  /* 0x000000040c027c10 */ /* 0x001fe4000ff3e0ff */
[----:B------:R-:W3:Y:S04]  /*26bc0*/  LDL R12, [R1+0x175c] ;  /* 0x00175c00010c7983 */ /* 0x000ee80000100800 */
[----:B------:R0:W-:Y:S01]  /*26bd0*/  STL [R1+0x1bc], R21 ;  /* 0x0001bc1501007387 */ /* 0x0001e20000100800 */
[----:B------:R-:W-:-:S03]  /*26be0*/  IADD3.X R3, PT, PT, R7, UR8, RZ, P1, !PT ;  /* 0x0000000807037c10 */ /* 0x000fc60008ffe4ff */
[----:B------:R-:W3:Y:S04]  /*26bf0*/  LDL R7, [R1+0x1758] ;  /* 0x0017580001077983 */ /* 0x000ee80000100800 */
[----:B------:R1:W-:Y:S04]  /*26c00*/  STL [R1+0x1b8], R20 ;  /* 0x0001b81401007387 */ /* 0x0003e80000100800 */
[----:B0-----:R0:W3:Y:S02]  /*26c10*/  LDG.E.U8 R21, desc[UR12][R2.64] ;  /* 0x0000000c02157981 */ /* 0x0010e4000c1e1100 */
[----:B0-----:R-:W-:-:S02]  /*26c20*/  IADD3 R2, P1, PT, R6, UR4, RZ ;  /* 0x0000000406027c10 */ /* 0x001fc4000ff3e0ff */
[----:B------:R-:W3:Y:S02]  /*26c30*/  LDL R6, [R1+0x1764] ;  /* 0x0017640001067983 */ /* 0x000ee40000100800 */
[----:B------:R-:W-:Y:S02]  /*26c40*/  IADD3.X R3, PT, PT, R5, UR8, RZ, P1, !PT ;  /* 0x0000000805037c10 */ /* 0x000fe40008ffe4ff */
[----:B------:R-:W3:Y:S04]  /*26c50*/  LDL R5, [R1+0x1760] ;  /* 0x0017600001057983 */ /* 0x000ee80000100800 */
[----:B------:R0:W3:Y:S04]  /*26c60*/  LDG.E.U8 R17, desc[UR12][R2.64] ;  /* 0x0000000c02117981 */ /* 0x0000e8000c1e1100 */
[----:B------:R-:W-:Y:S01]  /*26c70*/  STL [R1+0x184], R19 ;  /* 0x0001841301007387 */ /* 0x000fe20000100800 */
[----:B0-----:R-:W-:-:S03]  /*26c80*/  IADD3 R2, P1, PT, R11, UR4, RZ ;  /* 0x000000040b027c10 */ /* 0x001fc6000ff3e0ff */
[----:B------:R-:W3:Y:S01]  /*26c90*/  LDL R11, [R1+0xad8] ;  /* 0x000ad800010b7983 */ /* 0x000ee20000100800 */
[----:B------:R-:W-:-:S03]  /*26ca0*/  IADD3.X R3, PT, PT, R4, UR8, RZ, P1, !PT ;  /* 0x0000000804037c10 */ /* 0x000fc60008ffe4ff */
[----:B------:R-:W3:Y:S04]  /*26cb0*/  LDL R4, [R1+0xab4] ;  /* 0x000ab40001047983 */ /* 0x000ee80000100800 */
[----:B-1----:R0:W3:Y:S04]  /*26cc0*/  LDG.E.U8 R20, desc[UR12][R2.64] ;  /* 0x0000000c02147981 */ /* 0x0020e8000c1e1100 */
[----:B------:R1:W-:Y:S01]  /*26cd0*/  STL [R1+0x1b4], R15 ;  /* 0x0001b40f01007387 */ /* 0x0003e20000100800 */
[----:B0-----:R-:W-:-:S03]  /*26ce0*/  IADD3 R2, P1, PT, R9, UR4, RZ ;  /* 0x0000000409027c10 */ /* 0x001fc6000ff3e0ff */
[----:B------:R-:W3:Y:S01]  /*26cf0*/  LDL R9, [R1+0x1768] ;  /* 0x0017680001097983 */ /* 0x000ee20000100800 */
[----:B--2---:R-:W-:-:S03]  /*26d00*/  IADD3.X R3, PT, PT, R0, UR8, RZ, P1, !PT ;  /* 0x0000000800037c10 */ /* 0x004fc60008ffe4ff */
[----:B------:R-:W2:Y:S04]  /*26d10*/  LDL R0, [R1+0x176c] ;  /* 0x00176c0001007983 */ /* 0x000ea80000100800 */
[----:B-1----:R4:W2:Y:S04]  /*26d20*/  LDG.E.U8 R15, desc[UR12][R2.64] ;  /* 0x0000000c020f7981 */ /* 0x0028a8000c1e1100 */
[----:B------:R0:W-:Y:S01]  /*26d30*/  STL [R1+0x1b0], R14 ;  /* 0x0001b00e01007387 */ /* 0x0001e20000100800 */
[----:B----4-:R-:W-:-:S03]  /*26d40*/  IADD3 R2, P1, PT, R10, UR4, RZ ;  /* 0x000000040a027c10 */ /* 0x010fc6000ff3e0ff */
[----:B------:R-:W4:Y:S01]  /*26d50*/  LDL R10, [R1+0x1774] ;  /* 0x00177400010a7983 */ /* 0x000f220000100800 */
[----:B-----5:R-:W-:-:S03]  /*26d60*/  IADD3.X R3, PT, PT, R8, UR8, RZ, P1, !PT ;  /* 0x0000000808037c10 */ /* 0x020fc60008ffe4ff */
[----:B------:R-:W5:Y:S04]  /*26d70*/  LDL R8, [R1+0x1770] ;  /* 0x0017700001087983 */ /* 0x000f680000100800 */
[----:B0-----:R0:W5:Y:S04]  /*26d80*/  LDG.E.U8 R14, desc[UR12][R2.64] ;  /* 0x0000000c020e7981 */ /* 0x001168000c1e1100 */
[----:B---3--:R-:W-:Y:S01]  /*26d90*/  STL [R1+0x1ac], R18 ;  /* 0x0001ac1201007387 */ /* 0x008fe20000100800 */
[----:B0-----:R-:W-:-:S03]  /*26da0*/  IADD3 R2, P1, PT, R12, UR4, RZ ;  /* 0x000000040c027c10 */ /* 0x001fc6000ff3e0ff */
[----:B------:R-:W3:Y:S01]  /*26db0*/  LDL R12, [R1+0x177c] ;  /* 0x00177c00010c7983 */ /* 0x000ee20000100800 */
[----:B------:R-:W-:-:S03]  /*26dc0*/  IADD3.X R3, PT, PT, R7, UR8, RZ, P1, !PT ;  /* 0x0000000807037c10 */ /* 0x000fc60008ffe4ff */
[----:B------:R-:W3:Y:S04]  /*26dd0*/  LDL R7, [R1+0x1778] ;  /* 0x0017780001077983 */ /* 0x000ee80000100800 */
[----:B------:R0:W-:Y:S04]  /*26de0*/  STL [R1+0x1a8], R13 ;  /* 0x0001a80d01007387 */ /* 0x0001e80000100800 */
[----:B------:R1:W3:Y:S04]  /*26df0*/  LDG.E.U8 R19, desc[UR12][R2.64] ;  /* 0x0000000c02137981 */ /* 0x0002e8000c1e1100 */
[----:B0-----:R-:W3:Y:S01]  /*26e00*/  LDL R13, [R1+0xad0] ;  /* 0x000ad000010d7983 */ /* 0x001ee20000100800 */
[----:B-1----:R-:W-:-:S03]  /*26e10*/  IADD3 R2, P1, PT, R6, UR4, RZ ;  /* 0x0000000406027c10 */ /* 0x002fc6000ff3e0ff */
[----:B------:R-:W3:Y:S01]  /*26e20*/  LDL R6, [R1+0xaac] ;  /* 0x000aac0001067983 */ /* 0x000ee20000100800 */
[----:B------:R-:W-:-:S05]  /*26e30*/  IADD3.X R3, PT, PT, R5, UR8, RZ, P1, !PT ;  /* 0x0000000805037c10 */ /* 0x000fca0008ffe4ff */
[----:B------:R0:W3:Y:S04]  /*26e40*/  LDG.E.U8 R18, desc[UR12][R2.64] ;  /* 0x0000000c02127981 */ /* 0x0000e8000c1e1100 */
[----:B------:R-:W-:Y:S04]  /*26e50*/  STL [R1+0x1a4], R21 ;  /* 0x0001a41501007387 */ /* 0x000fe80000100800 */
[----:B------:R-:W3:Y:S01]  /*26e60*/  LDL R5, [R1+0x1784] ;  /* 0x0017840001057983 */ /* 0x000ee20000100800 */
[----:B0-----:R-:W-:-:S03]  /*26e70*/  IADD3 R2, P1, PT, R11, UR4, RZ ;  /* 0x000000040b027c10 */ /* 0x001fc6000ff3e0ff */
[----:B------:R-:W3:Y:S01]  /*26e80*/  LDL R11, [R1+0x1780] ;  /* 0x00178000010b7983 */ /* 0x000ee20000100800 */
[----:B------:R-:W-:-:S03]  /*26e90*/  IADD3.X R3, PT, PT, R4, UR8, RZ, P1, !PT ;  /* 0x0000000804037c10 */ /* 0x000fc60008ffe4ff */
[----:B------:R0:W-:Y:S04]  /*26ea0*/  STL [R1+0x1a0], R17 ;  /* 0x0001a01101007387 */ /* 0x0001e80000100800 */
[----:B------:R-:W3:Y:S04]  /*26eb0*/  LDL R4, [R1+0x178c] ;  /* 0x00178c0001047983 */ /* 0x000ee80000100800 */
[----:B0-----:R2:W3:Y:S02]  /*26ec0*/  LDG.E.U8 R17, desc[UR12][R2.64] ;  /* 0x0000000c02117981 */ /* 0x0014e4000c1e1100 */
[----:B--2---:R-:W-:-:S02]  /*26ed0*/  IADD3 R2, P1, PT, R0, UR4, RZ ;  /* 0x0000000400027c10 */ /* 0x004fc4000ff3e0ff */
[----:B------:R-:W2:Y:S02]  /*26ee0*/  LDL R0, [R1+0x1788] ;  /* 0x0017880001007983 */ /* 0x000ea40000100800 */
[----:B------:R-:W-:-:S05]  /*26ef0*/  IADD3.X R3, PT, PT, R9, UR8, RZ, P1, !PT ;  /* 0x0000000809037c10 */ /* 0x000fca0008ffe4ff */
[----:B------:R4:W2:Y:S02]  /*26f00*/  LDG.E.U8 R9, desc[UR12][R2.64] ;  /* 0x0000000c02097981 */ /* 0x0008a4000c1e1100 */
[----:B----4-:R-:W-:-:S04]  /*26f10*/  IADD3 R2, P1, PT, R10, UR4, RZ ;  /* 0x000000040a027c10 */ /* 0x010fc8000ff3e0ff */
[----:B-----5:R-:W-:-:S05]  /*26f20*/  IADD3.X R3, PT, PT, R8, UR8, RZ, P1, !PT ;  /* 0x0000000808037c10 */ /* 0x020fca0008ffe4ff */
[----:B------:R3:W4:Y:S02]  /*26f30*/  LDG.E.U8 R8, desc[UR12][R2.64] ;  /* 0x0000000c02087981 */ /* 0x000724000c1e1100 */
[----:B---3--:R-:W-:-:S04]  /*26f40*/  IADD3 R2, P1, PT, R12, UR4, RZ ;  /* 0x000000040c027c10 */ /* 0x008fc8000ff3e0ff */
[----:B------:R-:W-:-:S05]  /*26f50*/  IADD3.X R3, PT, PT, R7, UR8, RZ, P1, !PT ;  /* 0x0000000807037c10 */ /* 0x000fca0008ffe4ff */
[----:B------:R0:W3:Y:S02]  /*26f60*/  LDG.E.U8 R7, desc[UR12][R2.64] ;  /* 0x0000000c02077981 */ /* 0x0000e4000c1e1100 */
[----:B0-----:R-:W-:-:S04]  /*26f70*/  IADD3 R2, P1, PT, R13, UR4, RZ ;  /* 0x000000040d027c10 */ /* 0x001fc8000ff3e0ff */
[----:B------:R-:W-:-:S05]  /*26f80*/  IADD3.X R3, PT, PT, R6, UR8, RZ, P1, !PT ;  /* 0x0000000806037c10 */ /* 0x000fca0008ffe4ff */
[----:B------:R0:W5:Y:S04]  /*26f90*/  LDG.E.U8 R6, desc[UR12][R2.64] ;  /* 0x0000000c02067981 */ /* 0x000168000c1e1100 */
[----:B------:R-:W-:Y:S04]  /*26fa0*/  STL [R1+0x19c], R20 ;  /* 0x00019c1401007387 */ /* 0x000fe80000100800 */
[----:B--2---:R-:W-:Y:S04]  /*26fb0*/  STL [R1+0x340c], R9 ;  /* 0x00340c0901007387 */ /* 0x004fe80000100800 */
[----:B------:R-:W2:Y:S04]  /*26fc0*/  LDL R10, [R1+0x1794] ;  /* 0x00179400010a7983 */ /* 0x000ea80000100800 */
[----:B------:R1:W-:Y:S04]  /*26fd0*/  STL [R1+0x198], R15 ;  /* 0x0001980f01007387 */ /* 0x0003e80000100800 */
[----:B-1----:R-:W2:Y:S04]  /*26fe0*/  LDL R15, [R1+0x1790] ;  /* 0x00179000010f7983 */ /* 0x002ea80000100800 */
[----:B----4-:R-:W-:Y:S04]  /*26ff0*/  STL [R1+0x3410], R8 ;  /* 0x0034100801007387 */ /* 0x010fe80000100800 */
[----:B------:R-:W4:Y:S04]  /*27000*/  LDL R12, [R1+0xac8] ;  /* 0x000ac800010c7983 */ /* 0x000f280000100800 */
[----:B------:R1:W-:Y:S04]  /*27010*/  STL [R1+0x194], R14 ;  /* 0x0001940e01007387 */ /* 0x0003e80000100800 */
[----:B-1----:R-:W4:Y:S04]  /*27020*/  LDL R14, [R1+0xaa4] ;  /* 0x000aa400010e7983 */ /* 0x002f280000100800 */
[----:B---3--:R1:W-:Y:S04]  /*27030*/  STL [R1+0x3414], R7 ;  /* 0x0034140701007387 */ /* 0x0083e80000100800 */
[----:B------:R-:W3:Y:S04]  /*27040*/  LDL R9, [R1+0x179c] ;  /* 0x00179c0001097983 */ /* 0x000ee80000100800 */
[----:B------:R-:W-:Y:S04]  /*27050*/  STL [R1+0x190], R19 ;  /* 0x0001901301007387 */ /* 0x000fe80000100800 */
[----:B------:R-:W3:Y:S01]  /*27060*/  LDL R13, [R1+0x1798] ;  /* 0x00179800010d7983 */ /* 0x000ee20000100800 */
[----:B0-----:R-:W-:-:S03]  /*27070*/  IADD3 R2, P1, PT, R5, UR4, RZ ;  /* 0x0000000405027c10 */ /* 0x001fc6000ff3e0ff */
[----:B-----5:R0:W-:Y:S04]  /*27080*/  STL [R1+0x3418], R6 ;  /* 0x0034180601007387 */ /* 0x0201e80000100800 */
[----:B------:R-:W-:Y:S04]  /*27090*/  STL [R1+0x18c], R18 ;  /* 0x00018c1201007387 */ /* 0x000fe80000100800 */
[----:B------:R-:W5:Y:S01]  /*270a0*/  LDL R5, [R1+0x17a4] ;  /* 0x0017a40001057983 */ /* 0x000f620000100800 */
[----:B------:R-:W-:-:S03]  /*270b0*/  IADD3.X R3, PT, PT, R11, UR8, RZ, P1, !PT ;  /* 0x000000080b037c10 */ /* 0x000fc60008ffe4ff */
[----:B------:R-:W5:Y:S04]  /*270c0*/  LDL R11, [R1+0x17a0] ;  /* 0x0017a000010b7983 */ /* 0x000f680000100800 */
[----:B------:R0:W5:Y:S04]  /*270d0*/  LDG.E.U8 R21, desc[UR12][R2.64] ;  /* 0x0000000c02157981 */ /* 0x000168000c1e1100 */
[----:B------:R1:W-:Y:S04]  /*270e0*/  STL [R1+0x188], R17 ;  /* 0x0001881101007387 */ /* 0x0003e80000100800 */
[----:B------:R-:W5:Y:S01]  /*270f0*/  LDL R8, [R1+0xa9c] ;  /* 0x000a9c0001087983 */ /* 0x000f620000100800 */
[----:B0-----:R-:W-:-:S03]  /*27100*/  IADD3 R2, P1, PT, R4, UR4, RZ ;  /* 0x0000000404027c10 */ /* 0x001fc6000ff3e0ff */
[----:B------:R-:W5:Y:S01]  /*27110*/  LDL R4, [R1+0x17ac] ;  /* 0x0017ac0001047983 */ /* 0x000f620000100800 */
[----:B------:R-:W-:-:S03]  /*27120*/  IADD3.X R3, PT, PT, R0, UR8, RZ, P1, !PT ;  /* 0x0000000800037c10 */ /* 0x000fc60008ffe4ff */
[----:B------:R-:W5:Y:S04]  /*27130*/  LDL R0, [R1+0x17a8] ;  /* 0x0017a80001007983 */ /* 0x000f680000100800 */
[----:B------:R2:W5:Y:S04]  /*27140*/  LDG.E.U8 R20, desc[UR12][R2.64] ;  /* 0x0000000c02147981 */ /* 0x000568000c1e1100 */
[----:B-1----:R-:W5:Y:S04]  /*27150*/  LDL R7, [R1+0x17b0] ;  /* 0x0017b00001077983 */ /* 0x002f680000100800 */
[----:B------:R-:W5:Y:S01]  /*27160*/  LDL R6, [R1+0x17b8] ;  /* 0x0017b80001067983 */ /* 0x000f620000100800 */
[----:B--2---:R-:W-:-:S03]  /*27170*/  IADD3 R2, P1, PT, R10, UR4, RZ ;  /* 0x000000040a027c10 */ /* 0x004fc6000ff3e0ff */
[----:B------:R-:W2:Y:S01]  /*27180*/  LDL R10, [R1+0xac0] ;  /* 0x000ac000010a7983 */ /* 0x000ea20000100800 */
[----:B------:R-:W-:-:S05]  /*27190*/  IADD3.X R3, PT, PT, R15, UR8, RZ, P1, !PT ;  /* 0x000000080f037c10 */ /* 0x000fca0008ffe4ff */
[----:B------:R4:W2:Y:S02]  /*271a0*/  LDG.E.U8 R19, desc[UR12][R2.64] ;  /* 0x0000000c02137981 */ /* 0x0008a4000c1e1100 */
[----:B----4-:R-:W-:Y:S02]  /*271b0*/  IADD3 R2, P1, PT, R12, UR4, RZ ;  /* 0x000000040c027c10 */ /* 0x010fe4000ff3e0ff */
[----:B------:R-:W4:Y:S02]  /*271c0*/  LDL R12, [R1+0x17b4] ;  /* 0x0017b400010c7983 */ /* 0x000f240000100800 */
[----:B------:R-:W-:-:S05]  /*271d0*/  IADD3.X R3, PT, PT, R14, UR8, RZ, P1, !PT ;  /* 0x000000080e037c10 */ /* 0x000fca0008ffe4ff */
[----:B------:R3:W4:Y:S02]  /*271e0*/  LDG.E.U8 R17, desc[UR12][R2.64] ;  /* 0x0000000c02117981 */ /* 0x000724000c1e1100 */
[----:B---3--:R-:W-:Y:S02]  /*271f0*/  IADD3 R2, P1, PT, R9, UR4, RZ ;  /* 0x0000000409027c10 */ /* 0x008fe4000ff3e0ff */
[----:B------:R-:W3:Y:S02]  /*27200*/  LDL R9, [R1+0x17bc] ;  /* 0x0017bc0001097983 */ /* 0x000ee40000100800 */
[----:B------:R-:W-:-:S05]  /*27210*/  IADD3.X R3, PT, PT, R13, UR8, RZ, P1, !PT ;  /* 0x000000080d037c10 */ /* 0x000fca0008ffe4ff */
[----:B------:R5:W3:Y:S02]  /*27220*/  LDG.E.U8 R22, desc[UR12][R2.64] ;  /* 0x0000000c02167981 */ /* 0x000ae4000c1e1100 */
[----:B-----5:R-:W-:Y:S02]  /*27230*/  IADD3 R2, P1, PT, R5, UR4, RZ ;  /* 0x0000000405027c10 */ /* 0x020fe4000ff3e0ff */
[----:B------:R-:W5:Y:S02]  /*27240*/  LDL R5, [R1+0x17c4] ;  /* 0x0017c40001057983 */ /* 0x000f640000100800 */
[----:B------:R-:W-:Y:S02]  /*27250*/  IADD3.X R3, PT, PT, R11, UR8, RZ, P1, !PT ;  /* 0x000000080b037c10 */ /* 0x000fe40008ffe4ff */
[----:B------:R-:W5:Y:S04]  /*27260*/  LDL R11, [R1+0x17c0] ;  /* 0x0017c000010b7983 */ /* 0x000f680000100800 */
[----:B------:R0:W5:Y:S02]  /*27270*/  LDG.E.U8 R15, desc[UR12][R2.64] ;  /* 0x0000000c020f7981 */ /* 0x000164000c1e1100 */
[----:B0-----:R-:W-:-:S02]  /*27280*/  IADD3 R2, P1, PT, R4, UR4, RZ ;  /* 0x0000000404027c10 */ /* 0x001fc4000ff3e0ff */
[----:B------:R-:W5:Y:S02]  /*27290*/  LDL R4, [R1+0xab8] ;  /* 0x000ab80001047983 */ /* 0x000f640000100800 */
[----:B------:R-:W-:Y:S02]  /*272a0*/  IADD3.X R3, PT, PT, R0, UR8, RZ, P1, !PT ;  /* 0x0000000800037c10 */ /* 0x000fe40008ffe4ff */
[----:B------:R-:W5:Y:S04]  /*272b0*/  LDL R0, [R1+0xa84] ;  /* 0x000a840001007983 */ /* 0x000f680000100800 */
[----:B------:R2:W5:Y:S04]  /*272c0*/  LDG.E.U8 R18, desc[UR12][R2.64] ;  /* 0x0000000c02127981 */ /* 0x000568000c1e1100 */
[----:B------:R0:W-:Y:S01]  /*272d0*/  STL [R1+0x174], R21 ;  /* 0x0001741501007387 */ /* 0x0001e20000100800 */
[----:B--2---:R-:W-:-:S03]  /*272e0*/  IADD3 R2, P1, PT, R10, UR4, RZ ;  /* 0x000000040a027c10 */ /* 0x004fc6000ff3e0ff */
[----:B------:R-:W2:Y:S01]  /*272f0*/  LDL R10, [R1+0x17cc] ;  /* 0x0017cc00010a7983 */ /* 0x000ea20000100800 */
[----:B------:R-:W-:-:S03]  /*27300*/  IADD3.X R3, PT, PT, R8, UR8, RZ, P1, !PT ;  /* 0x0000000808037c10 */ /* 0x000fc60008ffe4ff */
[----:B------:R-:W2:Y:S04]  /*27310*/  LDL R8, [R1+0x17c8] ;  /* 0x0017c80001087983 */ /* 0x000ea80000100800 */
[----:B0-----:R4:W2:Y:S04]  /*27320*/  LDG.E.U8 R21, desc[UR12][R2.64] ;  /* 0x0000000c02157981 */ /* 0x0018a8000c1e1100 */
[----:B------:R0:W-:Y:S04]  /*27330*/  STL [R1+0x114], R20 ;  /* 0x0001141401007387 */ /* 0x0001e80000100800 */
[----:B------:R-:W2:Y:S01]  /*27340*/  LDL R14, [R1+0x17d4] ;  /* 0x0017d400010e7983 */ /* 0x000ea20000100800 */
[----:B----4-:R-:W-:-:S04]  /*27350*/  IADD3 R2, P1, PT, R12, UR4, RZ ;  /* 0x000000040c027c10 */ /* 0x010fc8000ff3e0ff */
[----:B------:R-:W-:Y:S02]  /*27360*/  IADD3.X R3, PT, PT, R7, UR8, RZ, P1, !PT ;  /* 0x0000000807037c10 */ /* 0x000fe40008ffe4ff */
[----:B------:R-:W4:Y:S04]  /*27370*/  LDL R7, [R1+0x17d0] ;  /* 0x0017d00001077983 */ /* 0x000f280000100800 */
[----:B0-----:R3:W4:Y:S04]  /*27380*/  LDG.E.U8 R20, desc[UR12][R2.64] ;  /* 0x0000000c02147981 */ /* 0x001728000c1e1100 */
[----:B------:R0:W-:Y:S04]  /*27390*/  STL [R1+0x110], R19 ;  /* 0x0001101301007387 */ /* 0x0001e80000100800 */
[----:B------:R-:W4:Y:S01]  /*273a0*/  LDL R13, [R1+0x17d8] ;  /* 0x0017d800010d7983 */ /* 0x000f220000100800 */
[----:B---3--:R-:W-:-:S03]  /*273b0*/  IADD3 R2, P1, PT, R9, UR4, RZ ;  /* 0x0000000409027c10 */ /* 0x008fc6000ff3e0ff */
[----:B------:R-:W3:Y:S01]  /*273c0*/  LDL R9, [R1+0x17dc] ;  /* 0x0017dc0001097983 */ /* 0x000ee20000100800 */
[----:B------:R-:W-:-:S03]  /*273d0*/  IADD3.X R3, PT, PT, R6, UR8, RZ, P1, !PT ;  /* 0x0000000806037c10 */ /* 0x000fc60008ffe4ff */
[----:B------:R1:W-:Y:S04]  /*273e0*/  STL [R1+0x90], R17 ;  /* 0x0000901101007387 */ /* 0x0003e80000100800 */
[----:B------:R-:W3:Y:S04]  /*273f0*/  LDL R6, [R1+0xab0] ;  /* 0x000ab00001067983 */ /* 0x000ee80000100800 */
[----:B0-----:R5:W3:Y:S02]  /*27400*/  LDG.E.U8 R19, desc[UR12][R2.64] ;  /* 0x0000000c02137981 */ /* 0x001ae4000c1e1100 */
[----:B-----5:R-:W-:-:S02]  /*27410*/  IADD3 R2, P1, PT, R5, UR4, RZ ;  /* 0x0000000405027c10 */ /* 0x020fc4000ff3e0ff */
[----:B------:R-:W5:Y:S04]  /*27420*/  LDL R5, [R1+0xa88] ;  /* 0x000a880001057983 */ /* 0x000f680000100800 */
[----:B------:R-:W-:Y:S01]  /*27430*/  STL [R1+0x170], R22 ;  /* 0x0001701601007387 */ /* 0x000fe20000100800 */
[----:B------:R-:W-:-:S03]  /*27440*/  IADD3.X R3, PT, PT, R11, UR8, RZ, P1, !PT ;  /* 0x000000080b037c10 */ /* 0x000fc60008ffe4ff */
[----:B------:R-:W5:Y:S04]  /*27450*/  LDL R12, [R1+0x17e4] ;  /* 0x0017e400010c7983 */ /* 0x000f680000100800 */
[----:B------:R-:W5:Y:S04]  /*27460*/  LDL R11, [R1+0x17e0] ;  /* 0x0017e000010b7983 */ /* 0x000f680000100800 */
[----:B-1----:R0:W5:Y:S04]  /*27470*/  LDG.E.U8 R17, desc[UR12][R2.64] ;  /* 0x0000000c02117981 */ /* 0x002168000c1e1100 */
[----:B------:R1:W-:Y:S01]  /*27480*/  STL [R1+0x16c], R15 ;  /* 0x00016c0f01007387 */ /* 0x0003e20000100800 */
[----:B0-----:R-:W-:-:S03]  /*27490*/  IADD3 R2, P1, PT, R4, UR4, RZ ;  /* 0x0000000404027c10 */ /* 0x001fc6000ff3e0ff */
[----:B------:R-:W5:Y:S01]  /*274a0*/  LDL R4, [R1+0x17ec] ;  /* 0x0017ec0001047983 */ /* 0x000f620000100800 */
[----:B------:R-:W-:-:S03]  /*274b0*/  IADD3.X R3, PT, PT, R0, UR8, RZ, P1, !PT ;  /* 0x0000000800037c10 */ /* 0x000fc60008ffe4ff */
[----:B------:R-:W5:Y:S04]  /*274c0*/  LDL R0, [R1+0x17e8] ;  /* 0x0017e80001007983 */ /* 0x000f680000100800 */
[----:B-1----:R2:W5:Y:S04]  /*274d0*/  LDG.E.U8 R15, desc[UR12][R2.64] ;  /* 0x0000000c020f7981 */ /* 0x002568000c1e1100 */
[----:B------:R0:W-:Y:S01]  /*274e0*/  STL [R1+0x168], R18 ;  /* 0x0001681201007387 */ /* 0x0001e20000100800 */
[----:B--2---:R-:W-:-:S03]  /*274f0*/  IADD3 R2, P1, PT, R10, UR4, RZ ;  /* 0x000000040a027c10 */ /* 0x004fc6000ff3e0ff */
[----:B------:R-:W2:Y:S01]  /*27500*/  LDL R10, [R1+0x17f4] ;  /* 0x0017f400010a7983 */ /* 0x000ea20000100800 */
[----:B------:R-:W-:-:S03]  /*27510*/  IADD3.X R3, PT, PT, R8, UR8, RZ, P1, !PT ;  /* 0x0000000808037c10 */ /* 0x000fc60008ffe4ff */
[----:B------:R-:W2:Y:S04]  /*27520*/  LDL R8, [R1+0x17f0] ;  /* 0x0017f00001087983 */ /* 0x000ea80000100800 */
[----:B0-----:R0:W2:Y:S04]  /*27530*/  LDG.E.U8 R18, desc[UR12][R2.64] ;  /* 0x0000000c02127981 */ /* 0x0010a8000c1e1100 */
[----:B------:R1:W-:Y:S01]  /*27540*/  STL [R1+0x164], R21 ;  /* 0x0001641501007387 */ /* 0x0003e20000100800 */
[----:B0-----:R-:W-:-:S04]  /*27550*/  IADD3 R2, P1, PT, R14, UR4, RZ ;  /* 0x000000040e027c10 */ /* 0x001fc8000ff3e0ff */
[----:B----4-:R-:W-:Y:S02]  /*27560*/  IADD3.X R3, PT, PT, R7, UR8, RZ, P1, !PT ;  /* 0x0000000807037c10 */ /* 0x010fe40008ffe4ff */
[----:B------:R-:W4:Y:S04]  /*27570*/  LDL R7, [R1+0xaa8] ;  /* 0x000aa80001077983 */ /* 0x000f280000100800 */
[----:B------:R3:W4:Y:S02]  /*27580*/  LDG.E.U8 R24, desc[UR12][R2.64] ;  /* 0x0000000c02187981 */ /* 0x000724000c1e1100 */
[----:B---3--:R-:W-:Y:S02]  /*27590*/  IADD3 R2, P1, PT, R9, UR4, RZ ;  /* 0x0000000409027c10 */ /* 0x008fe4000ff3e0ff */
[----:B------:R-:W3:Y:S02]  /*275a0*/  LDL R9, [R1+0xa8c] ;  /* 0x000a8c0001097983 */ /* 0x000ee40000100800 */
[----:B------:R-:W-:-:S02]  /*275b0*/  IADD3.X R3, PT, PT, R13, UR8, RZ, P1, !PT ;  /* 0x000000080d037c10 */ /* 0x000fc40008ffe4ff */
[----:B------:R0:W-:Y:S04]  /*275c0*/  STL [R1+0x160], R20 ;  /* 0x0001601401007387 */ /* 0x0001e80000100800 */
[----:B------:R0:W3:Y:S02]  /*275d0*/  LDG.E.U8 R23, desc[UR12][R2.64] ;  /* 0x0000000c02177981 */ /* 0x0000e4000c1e1100 */
[----:B0-----:R-:W-:Y:S02]  /*275e0*/  IADD3 R2, P1, PT, R6, UR4, RZ ;  /* 0x0000000406027c10 */ /* 0x001fe4000ff3e0ff */
[----:B------:R-:W3:Y:S02]  /*275f0*/  LDL R6, [R1+0x17fc] ;  /* 0x0017fc0001067983 */ /* 0x000ee40000100800 */
[----:B-----5:R-:W-:-:S05]  /*27600*/  IADD3.X R3, PT, PT, R5, UR8, RZ, P1, !PT ;  /* 0x0000000805037c10 */ /* 0x020fca0008ffe4ff */
[----:B------:R0:W5:Y:S04]  /*27610*/  LDG.E.U8 R22, desc[UR12][R2.64] ;  /* 0x0000000c02167981 */ /* 0x000168000c1e1100 */
[----:B------:R-:W-:Y:S04]  /*27620*/  STL [R1+0x15c], R19 ;  /* 0x00015c1301007387 */ /* 0x000fe80000100800 */
[----:B------:R-:W5:Y:S01]  /*27630*/  LDL R5, [R1+0x17f8] ;  /* 0x0017f80001057983 */ /* 0x000f620000100800 */
[----:B0-----:R-:W-:-:S04]  /*27640*/  IADD3 R2, P1, PT, R12, UR4, RZ ;  /* 0x000000040c027c10 */ /* 0x001fc8000ff3e0ff */
[----:B------:R-:W-:-:S05]  /*27650*/  IADD3.X R3, PT, PT, R11, UR8, RZ, P1, !PT ;  /* 0x000000080b037c10 */ /* 0x000fca0008ffe4ff */
[----:B-1----:R0:W5:Y:S02]  /*27660*/  LDG.E.U8 R21, desc[UR12][R2.64] ;  /* 0x0000000c02157981 */ /* 0x002164000c1e1100 */
[----:B0-----:R-:W-:Y:S02]  /*27670*/  IADD3 R2, P1, PT, R4, UR4, RZ ;  /* 0x0000000404027c10 */ /* 0x001fe4000ff3e0ff */
[----:B------:R-:W5:Y:S02]  /*27680*/  LDL R4, [R1+0x1804] ;  /* 0x0018040001047983 */ /* 0x000f640000100800 */
[----:B------:R-:W-:Y:S02]  /*27690*/  IADD3.X R3, PT, PT, R0, UR8, RZ, P1, !PT ;  /* 0x0000000800037c10 */ /* 0x000fe40008ffe4ff */
[----:B------:R0:W-:Y:S04]  /*276a0*/  STL [R1+0x158], R17 ;  /* 0x0001581101007387 */ /* 0x0001e80000100800 */
[----:B------:R-:W5:Y:S04]  /*276b0*/  LDL R0, [R1+0x1800] ;  /* 0x0018000001007983 */ /* 0x000f680000100800 */
[----:B------:R2:W5:Y:S04]  /*276c0*/  LDG.E.U8 R20, desc[UR12][R2.64] ;  /* 0x0000000c02147981 */ /* 0x000568000c1e1100 */
[----:B0-----:R-:W5:Y:S04]  /*276d0*/  LDL R17, [R1+0x180c] ;  /* 0x00180c0001117983 */ /* 0x001f680000100800 */
[----:B------:R0:W-:Y:S01]  /*276e0*/  STL [R1+0x154], R15 ;  /* 0x0001540f01007387 */ /* 0x0001e20000100800 */
[----:B--2---:R-:W-:-:S04]  /*276f0*/  IADD3 R2, P1, PT, R10, UR4, RZ ;  /* 0x000000040a027c10 */ /* 0x004fc8000ff3e0ff */
[----:B------:R-:W-:Y:S02]  /*27700*/  IADD3.X R3, PT, PT, R8, UR8, RZ, P1, !PT ;  /* 0x0000000808037c10 */ /* 0x000fe40008ffe4ff */
[----:B------:R-:W2:Y:S04]  /*27710*/  LDL R8, [R1+0xaa0] ;  /* 0x000aa00001087983 */ /* 0x000ea80000100800 */
[----:B0-----:R-:W2:Y:S04]  /*27720*/  LDL R15, [R1+0x1808] ;  /* 0x00180800010f7983 */ /* 0x001ea80000100800 */
[----:B------:R4:W2:Y:S02]  /*27730*/  LDG.E.U8 R19, desc[UR12][R2.64] ;  /* 0x0000000c02137981 */ /* 0x0008a4000c1e1100 */
[----:B----4-:R-:W-:-:S02]  /*27740*/  IADD3 R2, P1, PT, R7, UR4, RZ ;  /* 0x0000000407027c10 */ /* 0x010fc4000ff3e0ff */
[----:B------:R-:W4:Y:S04]  /*27750*/  LDL R7, [R1+0xa90] ;  /* 0x000a900001077983 */ /* 0x000f280000100800 */
[----:B------:R0:W-:Y:S04]  /*27760*/  STL [R1+0x150], R18 ;  /* 0x0001501201007387 */ /* 0x0001e80000100800 */
[----:B------:R-:W4:Y:S04]  /*27770*/  LDL R14, [R1+0x1814] ;  /* 0x00181400010e7983 */ /* 0x000f280000100800 */
[----:B------:R-:W4:Y:S04]  /*27780*/  LDL R12, [R1+0x5e8] ;  /* 0x0005e800010c7983 */ /* 0x000f280000100800 */
[----:B------:R-:W-:Y:S04]  /*27790*/  STL [R1+0x14c], R24 ;  /* 0x00014c1801007387 */ /* 0x000fe80000100800 */
[----:B------:R-:W4:Y:S01]  /*277a0*/  LDL R13, [R1+0x1810] ;  /* 0x00181000010d7983 */ /* 0x000f220000100800 */
[----:B---3--:R-:W-:-:S03]  /*277b0*/  IADD3.X R3, PT, PT, R9, UR8, RZ, P1, !PT ;  /* 0x0000000809037c10 */ /* 0x008fc60008ffe4ff */
[----:B------:R-:W3:Y:S04]  /*277c0*/  LDL R11, [R1+0x1818] ;  /* 0x00181800010b7983 */ /* 0x000ee80000100800 */
[----:B0-----:R0:W3:Y:S02]  /*277d0*/  LDG.E.U8 R18, desc[UR12][R2.64] ;  /* 0x0000000c02127981 */ /* 0x0010e4000c1e1100 */
[----:B0-----:R-:W-:Y:S02]  /*277e0*/  IADD3 R2, P1, PT, R6, UR4, RZ ;  /* 0x0000000406027c10 */ /* 0x001fe4000ff3e0ff */
[----:B------:R-:W3:Y:S04]  /*277f0*/  LDL R6, [R1+0x181c] ;  /* 0x00181c0001067983 */ /* 0x000ee80000100800 */
[----:B------:R0:W-:Y:S04]  /*27800*/  STL [R1+0x148], R23 ;  /* 0x0001481701007387 */ /* 0x0001e80000100800 */
[----:B------:R-:W3:Y:S04]  /*27810*/  LDL R10, [R1+0x1824] ;  /* 0x00182400010a7983 */ /* 0x000ee80000100800 */
[----:B------:R-:W3:Y:S01]  /*27820*/  LDL R9, [R1+0x1820] ;  /* 0x0018200001097983 */ /* 0x000ee20000100800 */
[----:B-----5:R-:W-:-:S03]  /*27830*/  IADD3.X R3, PT, PT, R5, UR8, RZ, P1, !PT ;  /* 0x0000000805037c10 */ /* 0x020fc60008ffe4ff */
[----:B------:R1:W-:Y:S04]  /*27840*/  STL [R1+0x134], R22 ;  /* 0x0001341601007387 */ /* 0x0003e80000100800 */
[----:B------:R-:W5:Y:S04]  /*27850*/  LDL R5, [R1+0xa98] ;  /* 0x000a980001057983 */ /* 0x000f680000100800 */
[----:B0-----:R0:W5:Y:S02]  /*27860*/  LDG.E.U8 R23, desc[UR12][R2.64] ;  /* 0x0000000c02177981 */ /* 0x001164000c1e1100 */
[----:B0-----:R-:W-:-:S02]  /*27870*/  IADD3 R2, P1, PT, R4, UR4, RZ ;  /* 0x0000000404027c10 */ /* 0x001fc4000ff3e0ff */
[----:B------:R-:W5:Y:S02]  /*27880*/  LDL R4, [R1+0xa94] ;  /* 0x000a940001047983 */ /* 0x000f640000100800 */
[----:B------:R-:W-:Y:S02]  /*27890*/  IADD3.X R3, PT, PT, R0, UR8, RZ, P1, !PT ;  /* 0x0000000800037c10 */ /* 0x000fe40008ffe4ff */
[----:B------:R0:W-:Y:S04]  /*278a0*/  STL [R1+0x144], R21 ;  /* 0x0001441501007387 */ /* 0x0001e80000100800 */
[----:B-1----:R1:W5:Y:S04]  /*278b0*/  LDG.E.U8 R22, desc[UR12][R2.64] ;  /* 0x0000000c02167981 */ /* 0x002368000c1e1100 */
[----:B------:R-:W5:Y:S01]  /*278c0*/  LDL R0, [R1+0x2908] ;  /* 0x0029080001007983 */ /* 0x000f620000100800 */
[----:B-1----:R-:W-:-:S03]  /*278d0*/  IADD3 R2, P1, PT, R17, UR4, RZ ;  /* 0x0000000411027c10 */ /* 0x002fc6000ff3e0ff */
[----:B------:R1:W-:Y:S01]  /*278e0*/  STL [R1+0x140], R20 ;  /* 0x0001401401007387 */ /* 0x0003e20000100800 */
[----:B--2---:R-:W-:-:S05]  /*278f0*/  IADD3.X R3, PT, PT, R15, UR8, RZ, P1, !PT ;  /* 0x000000080f037c10 */ /* 0x004fca0008ffe4ff */
[----:B0-----:R0:W2:Y:S02]  /*27900*/  LDG.E.U8 R21, desc[UR12][R2.64] ;  /* 0x0000000c02157981 */ /* 0x0010a4000c1e1100 */
[----:B0-----:R-:W-:Y:S02]  /*27910*/  IADD3 R2, P1, PT, R8, UR4, RZ ;  /* 0x0000000408027c10 */ /* 0x001fe4000ff3e0ff */
[----:B------:R-:W2:Y:S02]  /*27920*/  LDL R8, [R1+0x290c] ;  /* 0x00290c0001087983 */ /* 0x000ea40000100800 */
[----:B----4-:R-:W-:Y:S02]  /*27930*/  IADD3.X R3, PT, PT, R7, UR8, RZ, P1, !PT ;  /* 0x0000000807037c10 */ /* 0x010fe40008ffe4ff */
[----:B------:R-:W4:Y:S04]  /*27940*/  LDL R7, [R1+0x2904] ;  /* 0x0029040001077983 */ /* 0x000f280000100800 */
[----:B-1----:R0:W4:Y:S02]  /*27950*/  LDG.E.U8 R20, desc[UR12][R2.64] ;  /* 0x0000000c02147981 */ /* 0x002124000c1e1100 */
[----:B0-----:R-:W-:-:S04]  /*27960*/  IADD3 R2, P1, PT, R14, UR4, RZ ;  /* 0x000000040e027c10 */ /* 0x001fc8000ff3e0ff */
[----:B------:R-:W-:Y:S01]  /*27970*/  IADD3.X R3, PT, PT, R13, UR8, RZ, P1, !PT ;  /* 0x000000080d037c10 */ /* 0x000fe20008ffe4ff */
[----:B------:R0:W-:Y:S04]  /*27980*/  STL [R1+0x13c], R19 ;  /* 0x00013c1301007387 */ /* 0x0001e80000100800 */
[----:B0-----:R3:W4:Y:S02]  /*27990*/  LDG.E.U8 R19, desc[UR12][R2.64] ;  /* 0x0000000c02137981 */ /* 0x001724000c1e1100 */
[----:B---3--:R-:W-:Y:S02]  /*279a0*/  IADD3 R2, P1, PT, R6, UR4, RZ ;  /* 0x0000000406027c10 */ /* 0x008fe4000ff3e0ff */
[----:B------:R-:W3:Y:S02]  /*279b0*/  LDL R6, [R1+0x28f8] ;  /* 0x0028f80001067983 */ /* 0x000ee40000100800 */
[----:B------:R-:W-:-:S05]  /*279c0*/  IADD3.X R3, PT, PT, R11, UR8, RZ, P1, !PT ;  /* 0x000000080b037c10 */ /* 0x000fca0008ffe4ff */
[----:B------:R0:W3:Y:S02]  /*279d0*/  LDG.E.U8 R17, desc[UR12][R2.64] ;  /* 0x0000000c02117981 */ /* 0x0000e4000c1e1100 */
[----:B0-----:R-:W-:-:S04]  /*279e0*/  IADD3 R2, P1, PT, R10, UR4, RZ ;  /* 0x000000040a027c10 */ /* 0x001fc8000ff3e0ff */
[----:B------:R-:W-:-:S05]  /*279f0*/  IADD3.X R3, PT, PT, R9, UR8, RZ, P1, !PT ;  /* 0x0000000809037c10 */ /* 0x000fca0008ffe4ff */
[----:B------:R5:W3:Y:S02]  /*27a00*/  LDG.E.U8 R11, desc[UR12][R2.64] ;  /* 0x0000000c020b7981 */ /* 0x000ae4000c1e1100 */
[----:B-----5:R-:W-:-:S04]  /*27a10*/  IADD3 R2, P1, PT, R5, UR4, RZ ;  /* 0x0000000405027c10 */ /* 0x020fc8000ff3e0ff */
[----:B------:R-:W-:Y:S01]  /*27a20*/  IADD3.X R3, PT, PT, R4, UR8, RZ, P1, !PT ;  /* 0x0000000804037c10 */ /* 0x000fe20008ffe4ff */
[----:B------:R0:W-:Y:S04]  /*27a30*/  STL [R1+0x138], R18 ;  /* 0x0001381201007387 */ /* 0x0001e80000100800 */
[----:B0-----:R0:W5:Y:S02]  /*27a40*/  LDG.E.U8 R18, desc[UR12][R2.64] ;  /* 0x0000000c02127981 */ /* 0x001164000c1e1100 */
[----:B0-----:R-:W-:-:S05]  /*27a50*/  VIADD R2, R16, UR14 ;  /* 0x0000000e10027c36 */ /* 0x001fca0008000000 */
[----:B------:R-:W-:-:S04]  /*27a60*/  IADD3 R2, P1, PT, R2, UR4, RZ ;  /* 0x0000000402027c10 */ /* 0x000fc8000ff3e0ff */
[----:B------:R-:W-:Y:S01]  /*27a70*/  IADD3.X R3, PT, PT, R0, UR8, RZ, P1, !PT ;  /* 0x0000000800037c10 */ /* 0x000fe20008ffe4ff */
[----:B------:R-:W-:-:S04]  /*27a80*/  VIADD R0, R12, UR14 ;  /* 0x0000000e0c007c36 */ /* 0x000fc80008000000 */
[----:B------:R0:W5:Y:S01]  /*27a90*/  LDG.E.U8 R9, desc[UR12][R2.64] ;  /* 0x0000000c02097981 */ /* 0x000162000c1e1100 */
[----:B------:R-:W-:Y:S01]  /*27aa0*/  IADD3 R4, P1, PT, R0, UR4, RZ ;  /* 0x0000000400047c10 */ /* 0x000fe2000ff3e0ff */
[----:B0-----:R-:W-:-:S03]  /*27ab0*/  VIADD R2, R25, UR14 ;  /* 0x0000000e19027c36 */ /* 0x001fc60008000000 */
[----:B--2---:R-:W-:Y:S02]  /*27ac0*/  IADD3.X R5, PT, PT, R8, UR8, RZ, P1, !PT ;  /* 0x0000000808057c10 */ /* 0x004fe40008ffe4ff */
[----:B------:R-:W-:Y:S01]  /*27ad0*/  IADD3 R2, P1, PT, R2, UR4, RZ ;  /* 0x0000000402027c10 */ /* 0x000fe2000ff3e0ff */
[----:B------:R-:W-:Y:S04]  /*27ae0*/  STL [R1+0x130], R23 ;  /* 0x0001301701007387 */ /* 0x000fe80000100800 */
[----:B------:R-:W-:Y:S04]  /*27af0*/  STL [R1+0x12c], R22 ;  /* 0x00012c1601007387 */ /* 0x000fe80000100800 */
[----:B------:R0:W2:Y:S04]  /*27b00*/  LDG.E.U8 R15, desc[UR12][R4.64] ;  /* 0x0000000c040f7981 */ /* 0x0000a8000c1e1100 */
[----:B------:R-:W-:Y:S04]  /*27b10*/  STL [R1+0x128], R21 ;  /* 0x0001281501007387 */ /* 0x000fe80000100800 */
[----:B------:R-:W2:Y:S01]  /*27b20*/  LDL R10, [R1+0x28fc] ;  /* 0x0028fc00010a7983 */ /* 0x000ea20000100800 */
[----:B------:R-:W1:Y:S03]  /*27b30*/  S2R R13, SR_TID.X ;  /* 0x00000000000d7919 */ /* 0x000e660000002100 */
[----:B------:R-:W2:Y:S01]  /*27b40*/  LDL R8, [R1+0x2900] ;  /* 0x0029000001087983 */ /* 0x000ea20000100800 */
[----:B----4-:R-:W-:-:S05]  /*27b50*/  IADD3.X R3, PT, PT, R7, UR8, RZ, P1, !PT ;  /* 0x0000000807037c10 */ /* 0x010fca0008ffe4ff */
[----:B------:R4:W2:Y:S01]  /*27b60*/  LDG.E.U8 R14, desc[UR12][R2.64] ;  /* 0x0000000c020e7981 */ /* 0x0008a2000c1e1100 */
[----:B-1----:R-:W-:Y:S01]  /*27b70*/  IMAD.SHL.U32 R0, R13, 0x80, RZ ;  /* 0x000000800d007824 */ /* 0x002fe200078e00ff */
[----:B0-----:R-:W-:-:S04]  /*27b80*/  SHF.R.S32.HI R4, RZ, 0x1, R13 ;  /* 0x00000001ff047819 */ /* 0x001fc8000001140d */
[----:B------:R-:W-:Y:S01]  /*27b90*/  LOP3.LUT R0, R0, 0x200, RZ, 0xc0, !PT ;  /* 0x0000020000007812 */ /* 0x000fe200078ec0ff */
[----:B----4-:R-:W-:Y:S02]  /*27ba0*/  VIADD R2, R29, UR14 ;  /* 0x0000000e1d027c36 */ /* 0x010fe40008000000 */
[----:B------:R-:W-:-:S03]  /*27bb0*/  IMAD.SHL.U32 R3, R13, 0x40, RZ ;  /* 0x000000400d037824 */ /* 0x000fc600078e00ff */
[----:B------:R-:W-:Y:S02]  /*27bc0*/  IADD3 R2, P1, PT, R2, UR4, RZ ;  /* 0x0000000402027c10 */ /* 0x000fe4000ff3e0ff */
[----:B------:R-:W-:Y:S01]  /*27bd0*/  LOP3.LUT R0, R0, 0x40, R3, 0xf8, !PT ;  /* 0x0000004000007812 */ /* 0x000fe200078ef803 */
[----:B------:R-:W-:Y:S01]  /*27be0*/  STL [R1+0x124], R20 ;  /* 0x0001241401007387 */ /* 0x000fe20000100800 */
[----:B------:R-:W-:-:S03]  /*27bf0*/  SGXT R4, R4, 0x1 ;  /* 0x000000010404781a */ /* 0x000fc60000000200 */
[----:B------:R-:W-:Y:S01]  /*27c00*/  STL [R1+0x120], R19 ;  /* 0x0001201301007387 */ /* 0x000fe20000100800 */
[----:B------:R-:W-:Y:S02]  /*27c10*/  LOP3.LUT R0, R0, 0x120, R4, 0xf8, !PT ;  /* 0x0000012000007812 */ /* 0x000fe400078ef804 */
[----:B---3--:R-:W-:Y:S02]  /*27c20*/  IADD3.X R3, PT, PT, R6, UR8, RZ, P1, !PT ;  /* 0x0000000806037c10 */ /* 0x008fe40008ffe4ff */
[----:B------:R-:W3:Y:S04]  /*27c30*/  LDL R6, [R1+0x28f4] ;  /* 0x0028f40001067983 */ /* 0x000ee80000100800 */
[----:B------:R0:W-:Y:S04]  /*27c40*/  STL [R1+0x11c], R17 ;  /* 0x00011c1101007387 */ /* 0x0001e80000100800 */
[----:B0-----:R0:W4:Y:S04]  /*27c50*/  LDG.E.U8 R17, desc[UR12][R2.64] ;  /* 0x0000000c02117981 */ /* 0x001128000c1e1100 */
[----:B------:R1:W-:Y:S01]  /*27c60*/  STL [R1+0x118], R11 ;  /* 0x0001180b01007387 */ /* 0x0003e20000100800 */
[----:B0-----:R-:W-:-:S02]  /*27c70*/  LOP3.LUT R3, R13, 0x60, RZ, 0xc0, !PT ;  /* 0x000000600d037812 */ /* 0x001fc400078ec0ff */
[----:B------:R-:W-:Y:S01]  /*27c80*/  SHF.R.S32.HI R2, RZ, 0x3, R13 ;  /* 0x00000003ff027819 */ /* 0x000fe2000001140d */
[----:B-1----:R-:W4:Y:S04]  /*27c90*/  LDL R11, [R1+0x28e8] ;  /* 0x0028e800010b7983 */ /* 0x002f280000100800 */
[----:B------:R0:W-:Y:S01]  /*27ca0*/  STL [R1+0x100], R0 ;  /* 0x0001000001007387 */ /* 0x0001e20000100800 */
[----:B------:R-:W-:Y:S01]  /*27cb0*/  USHF.L.U32 UR17, UR14, 0x1, URZ ;  /* 0x000000010e117899 */ /* 0x000fe200080006ff */
[----:B------:R-:W-:Y:S02]  /*27cc0*/  SGXT R2, R2, 0x1 ;  /* 0x000000010202781a */ /* 0x000fe40000000200 */
[----:B0-----:R-:W-:Y:S01]  /*27cd0*/  LOP3.LUT R0, R13, 0x7, RZ, 0xc0, !PT ;  /* 0x000000070d007812 */ /* 0x001fe200078ec0ff */
[----:B-----5:R-:W-:Y:S04]  /*27ce0*/  STL [R1+0x10c], R18 ;  /* 0x00010c1201007387 */ /* 0x020fe80000100800 */
[----:B------:R-:W-:-:S02]  /*27cf0*/  IMAD R3, R0, 0x4, R3 ;  /* 0x0000000400037824 */ /* 0x000fc400078e0203 */
[----:B------:R-:W-:Y:S01]  /*27d00*/  IMAD.SHL.U32 R5, R0, 0x10, RZ ;  /* 0x0000001000057824 */ /* 0x000fe200078e00ff */
[----:B------:R-:W-:Y:S01]  /*27d10*/  LOP3.LUT R0, R2, 0x90, RZ, 0xc0, !PT ;  /* 0x0000009002007812 */ /* 0x000fe200078ec0ff */
[----:B------:R-:W-:-:S05]  /*27d20*/  VIADD R2, R16, UR17 ;  /* 0x0000001110027c36 */ /* 0x000fca0008000000 */
[----:B------:R-:W-:Y:S01]  /*27d30*/  IADD3 R2, P1, PT, R2, UR4, RZ ;  /* 0x0000000402027c10 */ /* 0x000fe2000ff3e0ff */
[----:B------:R0:W-:Y:S04]  /*27d40*/  STL [R1+0xfc], R9 ;  /* 0x0000fc0901007387 */ /* 0x0001e80000100800 */
[----:B------:R-:W5:Y:S04]  /*27d50*/  LDL R7, [R1+0x28f0] ;  /* 0x0028f00001077983 */ /* 0x000f680000100800 */
[----:B0-----:R-:W5:Y:S04]  /*27d60*/  LDL R9, [R1+0x28ec] ;  /* 0x0028ec0001097983 */ /* 0x001f680000100800 */
[----:B------:R0:W-:Y:S02]  /*27d70*/  STL [R1+0x88], R3 ;  /* 0x0000880301007387 */ /* 0x0001e40000100800 */
[----:B0-----:R-:W-:-:S02]  /*27d80*/  IMAD.SHL.U32 R3, R13, 0x2, RZ ;  /* 0x000000020d037824 */ /* 0x001fc400078e00ff */
[----:B--2---:R-:W-:Y:S03]  /*27d90*/  STL [R1+0xf4], R15 ;  /* 0x0000f40f01007387 */ /* 0x004fe60000100800 */
[----:B------:R-:W-:Y:S02]  /*27da0*/  LOP3.LUT R5, R5, 0x30, R3, 0x78, !PT ;  /* 0x0000003005057812 */ /* 0x000fe400078e7803 */
[----:B------:R-:W-:-:S05]  /*27db0*/  IADD3.X R3, PT, PT, R10, UR8, RZ, P1, !PT ;  /* 0x000000080a037c10 */ /* 0x000fca0008ffe4ff */
[----:B------:R0:W2:Y:S04]  /*27dc0*/  LDG.E.U8 R20, desc[UR12][R2.64] ;  /* 0x0000000c02147981 */ /* 0x0000a8000c1e1100 */
[----:B------:R-:W-:Y:S04]  /*27dd0*/  STL [R1+0x98], R14 ;  /* 0x0000980e01007387 */ /* 0x000fe80000100800 */
[----:B------:R-:W-:Y:S04]  /*27de0*/  STL [R1+0x33f0], R5 ;  /* 0x0033f00501007387 */ /* 0x000fe80000100800 */
[----:B------:R-:W2:Y:S01]  /*27df0*/  LDL R4, [R1+0x28e4] ;  /* 0x0028e40001047983 */ /* 0x000ea20000100800 */
[----:B------:R-:W-:Y:S01]  /*27e00*/  LOP3.LUT R0, R0, 0x10, R13, 0x78, !PT ;  /* 0x0000001000007812 */ /* 0x000fe200078e780d */
[----:B0-----:R-:W-:-:S04]  /*27e10*/  VIADD R2, R12, UR17 ;  /* 0x000000110c027c36 */ /* 0x001fc80008000000 */
[----:B------:R0:W-:Y:S01]  /*27e20*/  STL [R1+0x104], R0 ;  /* 0x0001040001007387 */ /* 0x0001e20000100800 */
[----:B------:R-:W-:-:S04]  /*27e30*/  IADD3 R2, P1, PT, R2, UR4, RZ ;  /* 0x0000000402027c10 */ /* 0x000fc8000ff3e0ff */
[----:B------:R-:W-:Y:S02]  /*27e40*/  IADD3.X R3, PT, PT, R8, UR8, RZ, P1, !PT ;  /* 0x0000000808037c10 */ /* 0x000fe40008ffe4ff */
[----:B------:R-:W2:Y:S01]  /*27e50*/  LDL R8, [R1+0x28d8] ;  /* 0x0028d80001087983 */ /* 0x000ea20000100800 */
[----:B0-----:R-:W-:Y:S01]  /*27e60*/  VIADD R0, R25, UR17 ;  /* 0x0000001119007c36 */ /* 0x001fe20008000000 */
[----:B------:R-:W-:Y:S02]  /*27e70*/  UIMAD UR18, UR14, 0x3, URZ ;  /* 0x000000030e1278a4 */ /* 0x000fe4000f8e02ff */
[----:B------:R0:W2:Y:S02]  /*27e80*/  LDG.E.U8 R13, desc[UR12][R2.64] ;  /* 0x0000000c020d7981 */ /* 0x0000a4000c1e1100 */
[----:B------:R-:W-:Y:S01]  /*27e90*/  IADD3 R14, P1, PT, R0, UR4, RZ ;  /* 0x00000004000e7c10 */ /* 0x000fe2000ff3e0ff */
[----:B------:R-:W-:Y:S02]  /*27ea0*/  VIADD R0, R29, UR17 ;  /* 0x000000111d007c36 */ /* 0x000fe40008000000 */
[----:B0-----:R-:W-:Y:S01]  /*27eb0*/  VIADD R2, R16, UR18 ;  /* 0x0000001210027c36 */ /* 0x001fe20008000000 */
[----:B---3--:R-:W-:-:S05]  /*27ec0*/  IADD3.X R15, PT, PT, R6, UR8, RZ, P1, !PT ;  /* 0x00000008060f7c10 */ /* 0x008fca0008ffe4ff */
[----:B------:R0:W3:Y:S04]  /*27ed0*/  LDG.E.U8 R19, desc[UR12][R14.64] ;  /* 0x0000000c0e137981 */ /* 0x0000e8000c1e1100 */
[----:B----4-:R1:W-:Y:S04]  /*27ee0*/  STL [R1+0x94], R17 ;  /* 0x0000941101007387 */ /* 0x0103e80000100800 */
[----:B------:R-:W4:Y:S01]  /*27ef0*/  LDL R10, [R1+0x28dc] ;  /* 0x0028dc00010a7983 */ /* 0x000f220000100800 */
[----:B0-----:R-:W-:-:S03]  /*27f00*/  IADD3 R14, P1, PT, R0, UR4, RZ ;  /* 0x00000004000e7c10 */ /* 0x001fc6000ff3e0ff */
[----:B------:R-:W4:Y:S01]  /*27f10*/  LDL R6, [R1+0x28e0] ;  /* 0x0028e00001067983 */ /* 0x000f220000100800 */
[----:B------:R-:W-:-:S03]  /*27f20*/  VIADD R0, R12, UR18 ;  /* 0x000000120c007c36 */ /* 0x000fc60008000000 */
[----:B------:R-:W4:Y:S01]  /*27f30*/  LDL R5, [R1+0x28d4] ;  /* 0x0028d40001057983 */ /* 0x000f220000100800 */
[----:B------:R-:W-:Y:S02]  /*27f40*/  IADD3.X R15, PT, PT, R11, UR8, RZ, P1, !PT ;  /* 0x000000080b0f7c10 */ /* 0x000fe40008ffe4ff */
[----:B------:R-:W-:-:S03]  /*27f50*/  IADD3 R2, P1, PT, R2, UR4, RZ ;  /* 0x0000000402027c10 */ /* 0x000fc6000ff3e0ff */
[----:B-1----:R0:W4:Y:S01]  /*27f60*/  LDG.E.U8 R17, desc[UR12][R14.64] ;  /* 0x0000000c0e117981 */ /* 0x002122000c1e1100 */
[----:B-----5:R-:W-:Y:S02]  /*27f70*/  IADD3.X R3, PT, PT, R9, UR8, RZ, P1, !PT ;  /* 0x0000000809037c10 */ /* 0x020fe40008ffe4ff */
[----:B0-----:R-:W-:-:S03]  /*27f80*/  IADD3 R14, P1, PT, R0, UR4, RZ ;  /* 0x00000004000e7c10 */ /* 0x001fc6000ff3e0ff */
[----:B------:R0:W5:Y:S01]  /*27f90*/  LDG.E.U8 R21, desc[UR12][R2.64] ;  /* 0x0000000c02157981 */ /* 0x000162000c1e1100 */
[----:B------:R-:W-:-:S03]  /*27fa0*/  IADD3.X R15, PT, PT, R7, UR8, RZ, P1, !PT ;  /* 0x00000008070f7c10 */ /* 0x000fc60008ffe4ff */
[----:B------:R-:W5:Y:S04]  /*27fb0*/  LDL R7, [R1+0x28c8] ;  /* 0x0028c80001077983 */ /* 0x000f680000100800 */
[----:B------:R1:W5:Y:S01]  /*27fc0*/  LDG.E.U8 R18, desc[UR12][R14.64] ;  /* 0x0000000c0e127981 */ /* 0x000362000c1e1100 */
[----:B0-----:R-:W-:-:S05]  /*27fd0*/  VIADD R2, R25, UR18 ;  /* 0x0000001219027c36 */ /* 0x001fca0008000000 */
[----:B------:R-:W-:Y:S01]  /*27fe0*/  IADD3 R2, P1, PT, R2, UR4, RZ ;  /* 0x0000000402027c10 */ /* 0x000fe2000ff3e0ff */
[----:B--2---:R-:W-:Y:S04]  /*27ff0*/  STL [R1+0x108], R20 ;  /* 0x0001081401007387 */ /* 0x004fe80000100800 */
[----:B------:R-:W2:Y:S01]  /*28000*/  LDL R9, [R1+0x28cc] ;  /* 0x0028cc0001097983 */ /* 0x000ea20000100800 */
[----:B------:R-:W-:Y:S01]  /*28010*/  IADD3.X R3, PT, PT, R4, UR8, RZ, P1, !PT ;  /* 0x0000000804037c10 */ /* 0x000fe20008ffe4ff */
[----:B------:R-:W-:Y:S01]  /*28020*/  USHF.L.U32 UR17, UR14, 0x2, URZ ;  /* 0x000000020e117899 */ /* 0x000fe200080006ff */
[----:B------:R-:W-:Y:S01]  /*28030*/  VIADD R0, R29, UR18 ;  /* 0x000000121d007c36 */ /* 0x000fe20008000000 */
[----:B------:R-:W2:Y:S04]  /*28040*/  LDL R4, [R1+0x28d0] ;  /* 0x0028d00001047983 */ /* 0x000ea80000100800 */
[----:B------:R0:W2:Y:S01]  /*28050*/  LDG.E.U8 R11, desc[UR12][R2.64] ;  /* 0x0000000c020b7981 */ /* 0x0000a2000c1e1100 */
[----:B-1----:R-:W-:-:S04]  /*28060*/  IADD3 R14, P1, PT, R0, UR4, RZ ;  /* 0x00000004000e7c10 */ /* 0x002fc8000ff3e0ff */
[----:B------:R-:W-:Y:S01]  /*28070*/  IADD3.X R15, PT, PT, R8, UR8, RZ, P1, !PT ;  /* 0x00000008080f7c10 */ /* 0x000fe20008ffe4ff */
[----:B0-----:R-:W-:-:S05]  /*28080*/  VIADD R2, R16, UR17 ;  /* 0x0000001110027c36 */ /* 0x001fca0008000000 */
[----:B------:R-:W-:Y:S01]  /*28090*/  IADD3 R2, P1, PT, R2, UR4, RZ ;  /* 0x0000000402027c10 */ /* 0x000fe2000ff3e0ff */
[----:B------:R-:W-:Y:S01]  /*280a0*/  VIADD R0, R12, UR17 ;  /* 0x000000110c007c36 */ /* 0x000fe20008000000 */
[----:B------:R0:W-:Y:S04]  /*280b0*/  STL [R1+0xf8], R13 ;  /* 0x0000f80d01007387 */ /* 0x0001e80000100800 */
[----:B0-----:R0:W2:Y:S04]  /*280c0*/  LDG.E.U8 R13, desc[UR12][R14.64] ;  /* 0x0000000c0e0d7981 */ /* 0x0010a8000c1e1100 */
[----:B---3--:R1:W-:Y:S04]  /*280d0*/  STL [R1+0xf0], R19 ;  /* 0x0000f01301007387 */ /* 0x0083e80000100800 */
[----:B------:R-:W3:Y:S01]  /*280e0*/  LDL R8, [R1+0x28c4] ;  /* 0x0028c40001087983 */ /* 0x000ee20000100800 */
[----:B----4-:R-:W-:-:S02]  /*280f0*/  IADD3.X R3, PT, PT, R10, UR8, RZ, P1, !PT ;  /* 0x000000080a037c10 */ /* 0x010fc40008ffe4ff */
[----:B0-----:R-:W-:-:S03]  /*28100*/  IADD3 R14, P1, PT, R0, UR4, RZ ;  /* 0x00000004000e7c10 */ /* 0x001fc6000ff3e0ff */
[----:B------:R0:W4:Y:S01]  /*28110*/  LDG.E.U8 R20, desc[UR12][R2.64] ;  /* 0x0000000c02147981 */ /* 0x000122000c1e1100 */
[----:B------:R-:W-:-:S03]  /*28120*/  IADD3.X R15, PT, PT, R6, UR8, RZ, P1, !PT ;  /* 0x00000008060f7c10 */ /* 0x000fc60008ffe4ff */
[----:B------:R-:W4:Y:S01]  /*28130*/  LDL R6, [R1+0x28b8] ;  /* 0x0028b80001067983 */ /* 0x000f220000100800 */
[----:B0-----:R-:W-:-:S05]  /*28140*/  VIADD R2, R25, UR17 ;  /* 0x0000001119027c36 */ /* 0x001fca0008000000 */
[----:B------:R-:W-:Y:S01]  /*28150*/  IADD3 R2, P1, PT, R2, UR4, RZ ;  /* 0x0000000402027c10 */ /* 0x000fe2000ff3e0ff */
[----:B------:R0:W-:Y:S03]  /*28160*/  STL [R1+0xe8], R17 ;  /* 0x0000e81101007387 */ /* 0x0001e60000100800 */
[----:B------:R-:W-:Y:S01]  /*28170*/  IADD3.X R3, PT, PT, R5, UR8, RZ, P1, !PT ;  /* 0x0000000805037c10 */ /* 0x000fe20008ffe4ff */
[----:B------:R-:W-:Y:S01]  /*28180*/  UIMAD UR18, UR14, 0x5, URZ ;  /* 0x000000050e1278a4 */ /* 0x000fe2000f8e02ff */
[----:B------:R-:W-:-:S03]  /*28190*/  VIADD R0, R29, UR17 ;  /* 0x000000111d007c36 */ /* 0x000fc60008000000 */
[----:B-1----:R1:W4:Y:S04]  /*281a0*/  LDG.E.U8 R19, desc[UR12][R2.64] ;  /* 0x0000000c02137981 */ /* 0x002328000c1e1100 */
[----:B0-----:R0:W4:Y:S01]  /*281b0*/  LDG.E.U8 R17, desc[UR12][R14.64] ;  /* 0x0000000c0e117981 */ /* 0x001122000c1e1100 */
[----:B-1----:R-:W-:Y:S01]  /*281c0*/  VIADD R2, R16, UR18 ;  /* 0x0000001210027c36 */ /* 0x002fe20008000000 */
[----:B0-----:R-:W-:Y:S02]  /*281d0*/  IADD3 R14, P1, PT, R0, UR4, RZ ;  /* 0x00000004000e7c10 */ /* 0x001fe4000ff3e0ff */
[----:B-----5:R-:W-:Y:S04]  /*281e0*/  STL [R1+0xec], R21 ;  /* 0x0000ec1501007387 */ /* 0x020fe80000100800 */
[----:B------:R-:W5:Y:S01]  /*281f0*/  LDL R10, [R1+0x28bc] ;  /* 0x0028bc00010a7983 */ /* 0x000f620000100800 */
[----:B------:R-:W-:-:S02]  /*28200*/  IADD3.X R15, PT, PT, R7, UR8, RZ, P1, !PT ;  /* 0x00000008070f7c10 */ /* 0x000fc40008ffe4ff */
[----:B------:R-:W-:Y:S01]  /*28210*/  IADD3 R2, P1, PT, R2, UR4, RZ ;  /* 0x0000000402027c10 */ /* 0x000fe2000ff3e0ff */
[----:B------:R-:W5:Y:S04]  /*28220*/  LDL R5, [R1+0x28c0] ;  /* 0x0028c00001057983 */ /* 0x000f680000100800 */
[----:B------:R0:W-:Y:S04]  /*28230*/  STL [R1+0xe4], R18 ;  /* 0x0000e41201007387 */ /* 0x0001e80000100800 */
[----:B0-----:R0:W5:Y:S01]  /*28240*/  LDG.E.U8 R18, desc[UR12][R14.64] ;  /* 0x0000000c0e127981 */ /* 0x001162000c1e1100 */
[----:B--2---:R-:W-:-:S03]  /*28250*/  IADD3.X R3, PT, PT, R9, UR8, RZ, P1, !PT ;  /* 0x0000000809037c10 */ /* 0x004fc60008ffe4ff */
[----:B------:R1:W-:Y:S04]  /*28260*/  STL [R1+0xe0], R11 ;  /* 0x0000e00b01007387 */ /* 0x0003e80000100800 */
[----:B------:R-:W2:Y:S04]  /*28270*/  LDL R7, [R1+0x28a8] ;  /* 0x0028a80001077983 */ /* 0x000ea80000100800 */
[----:B-1----:R1:W2:Y:S01]  /*28280*/  LDG.E.U8 R11, desc[UR12][R2.64] ;  /* 0x0000000c020b7981 */ /* 0x0022a2000c1e1100 */
[----:B------:R-:W-:-:S05]  /*28290*/  VIADD R0, R12, UR18 ;  /* 0x000000120c007c36 */ /* 0x000fca0008000000 */
[----:B0-----:R-:W-:Y:S01]  /*282a0*/  IADD3 R14, P1, PT, R0, UR4, RZ ;  /* 0x00000004000e7c10 */ /* 0x001fe2000ff3e0ff */
[----:B-1----:R-:W-:-:S03]  /*282b0*/  VIADD R2, R25, UR18 ;  /* 0x0000001219027c36 */ /* 0x002fc60008000000 */
[----:B------:R-:W-:Y:S02]  /*282c0*/  IADD3.X R15, PT, PT, R4, UR8, RZ, P1, !PT ;  /* 0x00000008040f7c10 */ /* 0x000fe40008ffe4ff */
[----:B------:R-:W2:Y:S01]  /*282d0*/  LDL R4, [R1+0x28ac] ;  /* 0x0028ac0001047983 */ /* 0x000ea20000100800 */
[----:B------:R-:W-:Y:S01]  /*282e0*/  IADD3 R2, P1, PT, R2, UR4, RZ ;  /* 0x0000000402027c10 */ /* 0x000fe2000ff3e0ff */
[----:B------:R-:W-:Y:S02]  /*282f0*/  UIMAD UR17, UR14, 0x6, URZ ;  /* 0x000000060e1178a4 */ /* 0x000fe4000f8e02ff */
[----:B------:R0:W-:Y:S01]  /*28300*/  STL [R1+0xd8], R13 ;  /* 0x0000d80d01007387 */ /* 0x0001e20000100800 */
[----:B------:R-:W-:-:S03]  /*28310*/  VIADD R0, R29, UR18 ;  /* 0x000000121d007c36 */ /* 0x000fc60008000000 */
[----:B------:R-:W2:Y:S01]  /*28320*/  LDL R9, [R1+0x28b0] ;  /* 0x0028b00001097983 */ /* 0x000ea20000100800 */
[----:B---3--:R-:W-:-:S03]  /*28330*/  IADD3.X R3, PT, PT, R8, UR8, RZ, P1, !PT ;  /* 0x0000000808037c10 */ /* 0x008fc60008ffe4ff */
[----:B0-----:R0:W3:Y:S02]  /*28340*/  LDG.E.U8 R13, desc[UR12][R14.64] ;  /* 0x0000000c0e0d7981 */ /* 0x0010e4000c1e1100 */
[----:B0-----:R-:W-:Y:S02]  /*28350*/  IADD3 R14, P1, PT, R0, UR4, RZ ;  /* 0x00000004000e7c10 */ /* 0x001fe4000ff3e0ff */
[----:B----4-:R0:W-:Y:S02]  /*28360*/  STL [R1+0xdc], R20 ;  /* 0x0000dc1401007387 */ /* 0x0101e40000100800 */
[----:B------:R-:W-:Y:S02]  /*28370*/  IADD3.X R15, PT, PT, R6, UR8, RZ, P1, !PT ;  /* 0x00000008060f7c10 */ /* 0x000fe40008ffe4ff */
[----:B------:R-:W4:Y:S04]  /*28380*/  LDL R8, [R1+0x28b4] ;  /* 0x0028b40001087983 */ /* 0x000f280000100800 */
[----:B0-----:R0:W4:Y:S02]  /*28390*/  LDG.E.U8 R20, desc[UR12][R2.64] ;  /* 0x0000000c02147981 */ /* 0x001124000c1e1100 */
[----:B0-----:R-:W-:-:S05]  /*283a0*/  VIADD R2, R16, UR17 ;  /* 0x0000001110027c36 */ /* 0x001fca0008000000 */
[----:B------:R-:W-:Y:S01]  /*283b0*/  IADD3 R2, P1, PT, R2, UR4, RZ ;  /* 0x0000000402027c10 */ /* 0x000fe2000ff3e0ff */
[----:B------:R-:W-:Y:S01]  /*283c0*/  VIADD R0, R12, UR17 ;  /* 0x000000110c007c36 */ /* 0x000fe20008000000 */
[----:B------:R0:W-:Y:S04]  /*283d0*/  STL [R1+0xd4], R17 ;  /* 0x0000d41101007387 */ /* 0x0001e80000100800 */
[----:B------:R1:W-:Y:S04]  /*283e0*/  STL [R1+0xd0], R19 ;  /* 0x0000d01301007387 */ /* 0x0003e80000100800 */
[----:B------:R-:W4:Y:S04]  /*283f0*/  LDL R6, [R1+0x2898] ;  /* 0x0028980001067983 */ /* 0x000f280000100800 */
[----:B0-----:R0:W4:Y:S01]  /*28400*/  LDG.E.U8 R17, desc[UR12][R14.64] ;  /* 0x0000000c0e117981 */ /* 0x001122000c1e1100 */
[----:B-----5:R-:W-:-:S02]  /*28410*/  IADD3.X R3, PT, PT, R10, UR8, RZ, P1, !PT ;  /* 0x000000080a037c10 */ /* 0x020fc40008ffe4ff */
[----:B0-----:R-:W-:-:S03]  /*28420*/  IADD3 R14, P1, PT, R0, UR4, RZ ;  /* 0x00000004000e7c10 */ /* 0x001fc6000ff3e0ff */
[----:B-1----:R0:W5:Y:S01]  /*28430*/  LDG.E.U8 R19, desc[UR12][R2.64] ;  /* 0x0000000c02137981 */ /* 0x002162000c1e1100 */
[----:B------:R-:W-:-:S03]  /*28440*/  IADD3.X R15, PT, PT, R5, UR8, RZ, P1, !PT ;  /* 0x00000008050f7c10 */ /* 0x000fc60008ffe4ff */
[----:B------:R-:W5:Y:S01]  /*28450*/  LDL R5, [R1+0x289c] ;  /* 0x00289c0001057983 */ /* 0x000f620000100800 */
[----:B0-----:R-:W-:-:S05]  /*28460*/  VIADD R2, R25, UR17 ;  /* 0x0000001119027c36 */ /* 0x001fca0008000000 */
[----:B------:R-:W-:Y:S01]  /*28470*/  IADD3 R2, P1, PT, R2, UR4, RZ ;  /* 0x0000000402027c10 */ /* 0x000fe2000ff3e0ff */
[----:B------:R0:W-:Y:S04]  /*28480*/  STL [R1+0xc8], R18 ;  /* 0x0000c81201007387 */ /* 0x0001e80000100800 */
[----:B0-----:R0:W5:Y:S01]  /*28490*/  LDG.E.U8 R18, desc[UR12][R14.64] ;  /* 0x0000000c0e127981 */ /* 0x001162000c1e1100 */
[----:B--2---:R-:W-:-:S03]  /*284a0*/  IADD3.X R3, PT, PT, R7, UR8, RZ, P1, !PT ;  /* 0x0000000807037c10 */ /* 0x004fc60008ffe4ff */
[----:B------:R-:W2:Y:S04]  /*284b0*/  LDL R7, [R1+0x28a0] ;  /* 0x0028a00001077983 */ /* 0x000ea80000100800 */
[----:B------:R1:W-:Y:S04]  /*284c0*/  STL [R1+0xcc], R11 ;  /* 0x0000cc0b01007387 */ /* 0x0003e80000100800 */
[----:B-1----:R1:W2:Y:S01]  /*284d0*/  LDG.E.U8 R11, desc[UR12][R2.64] ;  /* 0x0000000c020b7981 */ /* 0x0022a2000c1e1100 */
[----:B------:R-:W-:Y:S01]  /*284e0*/  UIMAD UR18, UR14, 0x7, URZ ;  /* 0x000000070e1278a4 */ /* 0x000fe2000f8e02ff */
[----:B------:R-:W-:-:S05]  /*284f0*/  VIADD R0, R29, UR17 ;  /* 0x000000111d007c36 */ /* 0x000fca0008000000 */
[----:B0-----:R-:W-:Y:S01]  /*28500*/  IADD3 R14, P1, PT, R0, UR4, RZ ;  /* 0x00000004000e7c10 */ /* 0x001fe2000ff3e0ff */
[----:B-1----:R-:W-:-:S03]  /*28510*/  VIADD R2, R16, UR18 ;  /* 0x0000001210027c36 */ /* 0x002fc60008000000 */
[----:B------:R-:W-:Y:S01]  /*28520*/  IADD3.X R15, PT, PT, R4, UR8, RZ, P1, !PT ;  /* 0x00000008040f7c10 */ /* 0x000fe20008ffe4ff */
[----:B------:R-:W-:Y:S01]  /*28530*/  VIADD R0, R12, UR18 ;  /* 0x000000120c007c36 */ /* 0x000fe20008000000 */
[----:B------:R-:W2:Y:S01]  /*28540*/  LDL R4, [R1+0x28a4] ;  /* 0x0028a40001047983 */ /* 0x000ea20000100800 */
[----:B------:R-:W-:-:S04]  /*28550*/  IADD3 R2, P1, PT, R2, UR4, RZ ;  /* 0x0000000402027c10 */ /* 0x000fc8000ff3e0ff */
[----:B------:R-:W-:Y:S01]  /*28560*/  IADD3.X R3, PT, PT, R9, UR8, RZ, P1, !PT ;  /* 0x0000000809037c10 */ /* 0x000fe20008ffe4ff */
[----:B---3--:R0:W-:Y:S04]  /*28570*/  STL [R1+0xc4], R13 ;  /* 0x0000c40d01007387 */ /* 0x0081e80000100800 */
[----:B------:R1:W3:Y:S04]  /*28580*/  LDG.E.U8 R10, desc[UR12][R2.64] ;  /* 0x0000000c020a7981 */ /* 0x0002e8000c1e1100 */
[----:B0-----:R0:W3:Y:S01]  /*28590*/  LDG.E.U8 R13, desc[UR12][R14.64] ;  /* 0x0000000c0e0d7981 */ /* 0x0010e2000c1e1100 */
[----:B-1----:R-:W-:Y:S01]  /*285a0*/  VIADD R2, R25, UR18 ;  /* 0x0000001219027c36 */ /* 0x002fe20008000000 */
[----:B0-----:R-:W-:-:S04]  /*285b0*/  IADD3 R14, P1, PT, R0, UR4, RZ ;  /* 0x00000004000e7c10 */ /* 0x001fc8000ff3e0ff */
[----:B----4-:R-:W-:Y:S02]  /*285c0*/  IADD3.X R15, PT, PT, R8, UR8, RZ, P1, !PT ;  /* 0x00000008080f7c10 */ /* 0x010fe40008ffe4ff */
[----:B------:R-:W-:Y:S01]  /*285d0*/  IADD3 R2, P1, PT, R2, UR4, RZ ;  /* 0x0000000402027c10 */ /* 0x000fe2000ff3e0ff */
[----:B------:R-:W-:Y:S01]  /*285e0*/  USHF.L.U32 UR17, UR14, 0x3, URZ ;  /* 0x000000030e117899 */ /* 0x000fe200080006ff */
[----:B------:R-:W-:Y:S01]  /*285f0*/  VIADD R0, R29, UR18 ;  /* 0x000000121d007c36 */ /* 0x000fe20008000000 */
[----:B------:R0:W-:Y:S04]  /*28600*/  STL [R1+0xc0], R20 ;  /* 0x0000c01401007387 */ /* 0x0001e80000100800 */
[----:B------:R-:W4:Y:S04]  /*28610*/  LDL R9, [R1+0x2888] ;  /* 0x0028880001097983 */ /* 0x000f280000100800 */
[----:B0-----:R0:W3:Y:S01]  /*28620*/  LDG.E.U8 R20, desc[UR12][R14.64] ;  /* 0x0000000c0e147981 */ /* 0x0010e2000c1e1100 */
[----:B------:R-:W-:-:S02]  /*28630*/  IADD3.X R3, PT, PT, R6, UR8, RZ, P1, !PT ;  /* 0x0000000806037c10 */ /* 0x000fc40008ffe4ff */
[----:B0-----:R-:W-:Y:S01]  /*28640*/  IADD3 R14, P1, PT, R0, UR4, RZ ;  /* 0x00000004000e7c10 */ /* 0x001fe2000ff3e0ff */
[----:B------:R0:W-:Y:S04]  /*28650*/  STL [R1+0xbc], R17 ;  /* 0x0000bc1101007387 */ /* 0x0001e80000100800 */
[----:B------:R-:W3:Y:S04]  /*28660*/  LDL R8, [R1+0x288c] ;  /* 0x00288c0001087983 */ /* 0x000ee80000100800 */
[----:B0-----:R0:W3:Y:S02]  /*28670*/  LDG.E.U8 R17, desc[UR12][R2.64] ;  /* 0x0000000c02117981 */ /* 0x0010e4000c1e1100 */
[----:B0-----:R-:W-:Y:S01]  /*28680*/  VIADD R2, R16, UR17 ;  /* 0x0000001110027c36 */ /* 0x001fe20008000000 */
[----:B-----5:R-:W-:-:S04]  /*28690*/  IADD3.X R15, PT, PT, R5, UR8, RZ, P1, !PT ;  /* 0x00000008050f7c10 */ /* 0x020fc80008ffe4ff */
[----:B------:R-:W-:Y:S01]  /*286a0*/  IADD3 R2, P1, PT, R2, UR4, RZ ;  /* 0x0000000402027c10 */ /* 0x000fe2000ff3e0ff */
[----:B------:R0:W-:Y:S04]  /*286b0*/  STL [R1+0xb8], R19 ;  /* 0x0000b81301007387 */ /* 0x0001e80000100800 */
[----:B------:R-:W5:Y:S04]  /*286c0*/  LDL R6, [R1+0x2890] ;  /* 0x0028900001067983 */ /* 0x000f680000100800 */
[----:B------:R-:W3:Y:S01]  /*286d0*/  LDL R5, [R1+0x2894] ;  /* 0x0028940001057983 */ /* 0x000ee20000100800 */
[----:B------:R-:W-:-:S03]  /*286e0*/  VIADD R0, R12, UR17 ;  /* 0x000000110c007c36 */ /* 0x000fc60008000000 */
[----:B0-----:R0:W3:Y:S04]  /*286f0*/  LDG.E.U8 R19, desc[UR12][R14.64] ;  /* 0x0000000c0e137981 */ /* 0x0010e8000c1e1100 */
[----:B------:R-:W-:Y:S01]  /*28700*/  STL [R1+0xb4], R18 ;  /* 0x0000b41201007387 */ /* 0x000fe20000100800 */
[----:B--2---:R-:W-:-:S03]  /*28710*/  IADD3.X R3, PT, PT, R7, UR8, RZ, P1, !PT ;  /* 0x0000000807037c10 */ /* 0x004fc60008ffe4ff */
[----:B------:R1:W-:Y:S04]  /*28720*/  STL [R1+0xb0], R11 ;  /* 0x0000b00b01007387 */ /* 0x0003e80000100800 */
[----:B------:R-:W2:Y:S04]  /*28730*/  LDL R7, [R1+0x2878] ;  /* 0x0028780001077983 */ /* 0x000ea80000100800 */
[----:B-1----:R1:W2:Y:S01]  /*28740*/  LDG.E.U8 R11, desc[UR12][R2.64] ;  /* 0x0000000c020b7981 */ /* 0x0022a2000c1e1100 */
[----:B0-----:R-:W-:-:S04]  /*28750*/  IADD3 R14, P1, PT, R0, UR4, RZ ;  /* 0x00000004000e7c10 */ /* 0x001fc8000ff3e0ff */
[----:B------:R-:W-:Y:S01]  /*28760*/  IADD3.X R15, PT, PT, R4, UR8, RZ, P1, !PT ;  /* 0x00000008040f7c10 */ /* 0x000fe20008ffe4ff */
[----:B-1----:R-:W-:Y:S01]  /*28770*/  VIADD R2, R25, UR17 ;  /* 0x0000001119027c36 */ /* 0x002fe20008000000 */
[----:B------:R-:W-:Y:S01]  /*28780*/  UIMAD UR18, UR14, 0x9, URZ ;  /* 0x000000090e1278a4 */ /* 0x000fe2000f8e02ff */
[----:B--2---:R0:W-:Y:S01]  /*28790*/  STL [R1+0x3420], R11 ;  /* 0x0034200b01007387 */ /* 0x0041e20000100800 */
[----:B------:R-:W-:-:S03]  /*287a0*/  VIADD R0, R29, UR17 ;  /* 0x000000111d007c36 */ /* 0x000fc60008000000 */
[----:B------:R1:W2:Y:S04]  /*287b0*/  LDG.E.U8 R18, desc[UR12][R14.64] ;  /* 0x0000000c0e127981 */ /* 0x0002a8000c1e1100 */
[----:B0-----:R-:W2:Y:S01]  /*287c0*/  LDL R11, [R1+0x5e4] ;  /* 0x0005e400010b7983 */ /* 0x001ea20000100800 */
[----:B------:R-:W-:-:S04]  /*287d0*/  IADD3 R2, P1, PT, R2, UR4, RZ ;  /* 0x0000000402027c10 */ /* 0x000fc8000ff3e0ff */
[----:B----4-:R-:W-:Y:S01]  /*287e0*/  IADD3.X R3, PT, PT, R9, UR8, RZ, P1, !PT ;  /* 0x0000000809037c10 */ /* 0x010fe20008ffe4ff */
[----:B---3--:R0:W-:Y:S01]  /*287f0*/  STL [R1+0xac], R13 ;  /* 0x0000ac0d01007387 */ /* 0x0081e20000100800 */
[----:B-1----:R-:W-:Y:S01]  /*28800*/  IADD3 R14, P1, PT, R0, UR4, RZ ;  /* 0x00000004000e7c10 */ /* 0x002fe2000ff3e0ff */
[----:B------:R-:W-:Y:S02]  /*28810*/  VIADD R0, R12, UR18 ;  /* 0x000000120c007c36 */ /* 0x000fe40008000000 */
[----:B------:R1:W-:Y:S01]  /*28820*/  STL [R1+0xa8], R10 ;  /* 0x0000a80a01007387 */ /* 0x0003e20000100800 */
[----:B------:R-:W-:-:S03]  /*28830*/  IADD3.X R15, PT, PT, R8, UR8, RZ, P1, !PT ;  /* 0x00000008080f7c10 */ /* 0x000fc60008ffe4ff */
[----:B------:R-:W3:Y:S04]  /*28840*/  LDL R4, [R1+0x287c] ;  /* 0x00287c0001047983 */ /* 0x000ee80000100800 */
[----:B0-----:R2:W4:Y:S04]  /*28850*/  LDG.E.U8 R13, desc[UR12][R2.64] ;  /* 0x0000000c020d7981 */ /* 0x001528000c1e1100 */
[----:B-1----:R-:W3:Y:S04]  /*28860*/  LDL R10, [R1+0x2880] ;  /* 0x00288000010a7983 */ /* 0x002ee80000100800 */
[----:B------:R-:W-:Y:S04]  /*28870*/  STL [R1+0xa4], R20 ;  /* 0x0000a41401007387 */ /* 0x000fe80000100800 */
[----:B------:R-:W3:Y:S04]  /*28880*/  LDL R8, [R1+0x2884] ;  /* 0x0028840001087983 */ /* 0x000ee80000100800 */
[----:B------:R0:W-:Y:S04]  /*28890*/  STL [R1+0xa0], R17 ;  /* 0x0000a01101007387 */ /* 0x0001e80000100800 */
[----:B------:R-:W3:Y:S04]  /*288a0*/  LDL R9, [R1+0x2868] ;  /* 0x0028680001097983 */ /* 0x000ee80000100800 */
[----:B0-----:R0:W3:Y:S01]  /*288b0*/  LDG.E.U8 R17, desc[UR12][R14.64] ;  /* 0x0000000c0e117981 */ /* 0x0010e2000c1e1100 */
[----:B--2---:R-:W-:-:S05]  /*288c0*/  VIADD R2, R11, UR18 ;  /* 0x000000120b027c36 */ /* 0x004fca0008000000 */
[----:B------:R-:W-:-:S04]  /*288d0*/  IADD3 R2, P1, PT, R2, UR4, RZ ;  /* 0x0000000402027c10 */ /* 0x000fc8000ff3e0ff */
[----:B-----5:R-:W-:Y:S02]  /*288e0*/  IADD3.X R3, PT, PT, R6, UR8, RZ, P1, !PT ;  /* 0x0000000806037c10 */ /* 0x020fe40008ffe4ff */
[----:B0-----:R-:W-:-:S03]  /*288f0*/  IADD3 R14, P1, PT, R0, UR4, RZ ;  /* 0x00000004000e7c10 */ /* 0x001fc6000ff3e0ff */
[----:B------:R0:W2:Y:S01]  /*28900*/  LDG.E.U8 R16, desc[UR12][R2.64] ;  /* 0x0000000c02107981 */ /* 0x0000a2000c1e1100 */
[----:B------:R-:W-:-:S05]  /*28910*/  IADD3.X R15, PT, PT, R5, UR8, RZ, P1, !PT ;  /* 0x00000008050f7c10 */ /* 0x000fca0008ffe4ff */
[----:B------:R1:W5:Y:S01]  /*28920*/  LDG.E.U8 R5, desc[UR12][R14.64] ;  /* 0x0000000c0e057981 */ /* 0x000362000c1e1100 */
[----:B0-----:R-:W-:-:S03]  /*28930*/  VIADD R2, R25, UR18 ;  /* 0x0000001219027c36 */ /* 0x001fc60008000000 */
[----:B------:R0:W-:Y:S02]  /*28940*/  STL [R1+0x9c], R19 ;  /* 0x00009c1301007387 */ /* 0x0001e40000100800 */
[----:B------:R-:W-:Y:S02]  /*28950*/  IADD3 R2, P1, PT, R2, UR4, RZ ;  /* 0x0000000402027c10 */ /* 0x000fe4000ff3e0ff */
[----:B------:R-:W2:Y:S02]  /*28960*/  LDL R6, [R1+0x286c] ;  /* 0x00286c0001067983 */ /* 0x000ea40000100800 */
[----:B------:R-:W-:Y:S01]  /*28970*/  IADD3.X R3, PT, PT, R7, UR8, RZ, P1, !PT ;  /* 0x0000000807037c10 */ /* 0x000fe20008ffe4ff */
[----:B------:R-:W-:Y:S01]  /*28980*/  UIMAD UR17, UR14, 0xa, URZ ;  /* 0x0000000a0e1178a4 */ /* 0x000fe2000f8e02ff */
[----:B------:R-:W-:-:S03]  /*28990*/  VIADD R0, R29, UR18 ;  /* 0x000000121d007c36 */ /* 0x000fc60008000000 */
[----:B------:R0:W2:Y:S02]  /*289a0*/  LDG.E.U8 R20, desc[UR12][R2.64] ;  /* 0x0000000c02147981 */ /* 0x0000a4000c1e1100 */
[----:B-1----:R-:W-:-:S04]  /*289b0*/  IADD3 R14, P1, PT, R0, UR4, RZ ;  /* 0x00000004000e7c10 */ /* 0x002fc8000ff3e0ff */
[----:B---3--:R-:W-:Y:S01]  /*289c0*/  IADD3.X R15, PT, PT, R4, UR8, RZ, P1, !PT ;  /* 0x00000008040f7c10 */ /* 0x008fe20008ffe4ff */
[----:B0-----:R-:W-:-:S04]  /*289d0*/  VIADD R2, R11, UR17 ;  /* 0x000000110b027c36 */ /* 0x001fc80008000000 */
[----:B------:R0:W3:Y:S01]  /*289e0*/  LDG.E.U8 R19, desc[UR12][R14.64] ;  /* 0x0000000c0e137981 */ /* 0x0000e2000c1e1100 */
[----:B------:R-:W-:-:S04]  /*289f0*/  IADD3 R2, P1, PT, R2, UR4, RZ ;  /* 0x0000000402027c10 */ /* 0x000fc8000ff3e0ff */
[----:B------:R-:W-:Y:S01]  /*28a00*/  IADD3.X R3, PT, PT, R10, UR8, RZ, P1, !PT ;  /* 0x000000080a037c10 */ /* 0x000fe20008ffe4ff */
[----:B------:R-:W-:Y:S01]  /*28a10*/  VIADD R0, R12, UR17 ;  /* 0x000000110c007c36 */ /* 0x000fe20008000000 */
[----:B-----5:R1:W-:Y:S04]  /*28a20*/  STL [R1+0x341c], R5 ;  /* 0x00341c0501007387 */ /* 0x0203e80000100800 */
[----:B------:R-:W5:Y:S04]  /*28a30*/  LDL R7, [R1+0x2870] ;  /* 0x0028700001077983 */ /* 0x000f680000100800 */
[----:B-1----:R-:W3:Y:S04]  /*28a40*/  LDL R5, [R1+0x2874] ;  /* 0x0028740001057983 */ /* 0x002ee80000100800 */
[----:B------:R-:W-:Y:S04]  /*28a50*/  STL [R1+0x38], R18 ;  /* 0x0000381201007387 */ /* 0x000fe80000100800 */
[----:B----4-:R1:W-:Y:S04]  /*28a60*/  STL [R1+0x34], R13 ;  /* 0x0000340d01007387 */ /* 0x0103e80000100800 */
[----:B------:R-:W4:Y:S04]  /*28a70*/  LDL R4, [R1+0x2858] ;  /* 0x0028580001047983 */ /* 0x000f280000100800 */
[----:B-1----:R1:W4:Y:S01]  /*28a80*/  LDG.E.U8 R13, desc[UR12][R2.64] ;  /* 0x0000000c020d7981 */ /* 0x002322000c1e1100 */
[----:B0-----:R-:W-:-:S04]  /*28a90*/  IADD3 R14, P1, PT, R0, UR4, RZ ;  /* 0x00000004000e7c10 */ /* 0x001fc8000ff3e0ff */
[----:B------:R-:W-:Y:S02]  /*28aa0*/  IADD3.X R15, PT, PT, R8, UR8, RZ, P1, !PT ;  /* 0x00000008080f7c10 */ /* 0x000fe40008ffe4ff */
[----:B------:R-:W4:Y:S01]  /*28ab0*/  LDL R8, [R1+0x285c] ;  /* 0x00285c0001087983 */ /* 0x000f220000100800 */
[----:B-1----:R-:W-:-:S03]  /*28ac0*/  VIADD R2, R25, UR17 ;  /* 0x0000001119027c36 */ /* 0x002fc60008000000 */
[----:B------:R0:W4:Y:S02]  /*28ad0*/  LDG.E.U8 R18, desc[UR12][R14.64] ;  /* 0x0000000c0e127981 */ /* 0x000124000c1e1100 */
[----:B------:R-:W-:Y:S02]  /*28ae0*/  IADD3 R2, P1, PT, R2, UR4, RZ ;  /* 0x0000000402027c10 */ /* 0x000fe4000ff3e0ff */
[----:B------:R-:W-:Y:S02]  /*28af0*/  STL [R1+0x30], R17 ;  /* 0x0000301101007387 */ /* 0x000fe40000100800 */
[----:B------:R-:W-:Y:S02]  /*28b00*/  IADD3.X R3, PT, PT, R9, UR8, RZ, P1, !PT ;  /* 0x0000000809037c10 */ /* 0x000fe40008ffe4ff */
[----:B--2---:R1:W-:Y:S04]  /*28b10*/  STL [R1+0x8c], R16 ;  /* 0x00008c1001007387 */ /* 0x0043e80000100800 */
[----:B------:R-:W2:Y:S01]  /*28b20*/  LDL R9, [R1+0x2860] ;  /* 0x0028600001097983 */ /* 0x000ea20000100800 */
[----:B------:R-:W-:Y:S01]  /*28b30*/  UIMAD UR18, UR14, 0xb, URZ ;  /* 0x0000000b0e1278a4 */ /* 0x000fe2000f8e02ff */
[----:B------:R-:W-:-:S02]  /*28b40*/  VIADD R0, R29, UR17 ;  /* 0x000000111d007c36 */ /* 0x000fc40008000000 */
[----:B------:R-:W2:Y:S04]  /*28b50*/  LDL R10, [R1+0x2864] ;  /* 0x00286400010a7983 */ /* 0x000ea80000100800 */
[----:B-1----:R1:W2:Y:S01]  /*28b60*/  LDG.E.U8 R16, desc[UR12][R2.64] ;  /* 0x0000000c02107981 */ /* 0x0022a2000c1e1100 */
[----:B0-----:R-:W-:-:S04]  /*28b70*/  IADD3 R14, P1, PT, R0, UR4, RZ ;  /* 0x00000004000e7c10 */ /* 0x001fc8000ff3e0ff */
[----:B------:R-:W-:Y:S01]  /*28b80*/  IADD3.X R15, PT, PT, R6, UR8, RZ, P1, !PT ;  /* 0x00000008060f7c10 */ /* 0x000fe20008ffe4ff */
[----:B-1----:R-:W-:Y:S01]  /*28b90*/  VIADD R2, R11, UR18 ;  /* 0x000000120b027c36 */ /* 0x002fe20008000000 */
[----:B------:R0:W-:Y:S04]  /*28ba0*/  STL [R1+0x80], R20 ;  /* 0x0000801401007387 */ /* 0x0001e80000100800 */
[----:B------:R-:W-:Y:S01]  /*28bb0*/  IADD3 R2, P1, PT, R2, UR4, RZ ;  /* 0x0000000402027c10 */ /* 0x000fe2000ff3e0ff */
[----:B------:R-:W2:Y:S01]  /*28bc0*/  LDL R6, [R1+0x2848] ;  /* 0x0028480001067983 */ /* 0x000ea20000100800 */
[----:B------:R-:W-:-:S03]  /*28bd0*/  VIADD R0, R12, UR18 ;  /* 0x000000120c007c36 */ /* 0x000fc60008000000 */
[----:B------:R1:W2:Y:S01]  /*28be0*/  LDG.E.U8 R17, desc[UR12][R14.64] ;  /* 0x0000000c0e117981 */ /* 0x0002a2000c1e1100 */
[----:B-----5:R-:W-:Y:S02]  /*28bf0*/  IADD3.X R3, PT, PT, R7, UR8, RZ, P1, !PT ;  /* 0x0000000807037c10 */ /* 0x020fe40008ffe4ff */
[----:B-1----:R-:W-:-:S03]  /*28c00*/  IADD3 R14, P1, PT, R0, UR4, RZ ;  /* 0x00000004000e7c10 */ /* 0x002fc6000ff3e0ff */
[----:B------:R1:W5:Y:S01]  /*28c10*/  LDG.E.U8 R21, desc[UR12][R2.64] ;  /* 0x0000000c02157981 */ /* 0x000362000c1e1100 */
[----:B---3--:R-:W-:-:S03]  /*28c20*/  IADD3.X R15, PT, PT, R5, UR8, RZ, P1, !PT ;  /* 0x00000008050f7c10 */ /* 0x008fc60008ffe4ff */
[----:B------:R-:W3:Y:S01]  /*28c30*/  LDL R5, [R1+0x284c] ;  /* 0x00284c0001057983 */ /* 0x000ee20000100800 */
[----:B-1----:R-:W-:-:S03]  /*28c40*/  VIADD R2, R25, UR18 ;  /* 0x0000001219027c36 */ /* 0x002fc60008000000 */
[----:B------:R-:W-:Y:S02]  /*28c50*/  STL [R1+0x78], R19 ;  /* 0x0000781301007387 */ /* 0x000fe40000100800 */
[----:B------:R-:W-:Y:S02]  /*28c60*/  IADD3 R2, P1, PT, R2, UR4, RZ ;  /* 0x0000000402027c10 */ /* 0x000fe4000ff3e0ff */
[----:B0-----:R0:W3:Y:S02]  /*28c70*/  LDG.E.U8 R20, desc[UR12][R14.64] ;  /* 0x0000000c0e147981 */ /* 0x0010e4000c1e1100 */
[----:B----4-:R-:W-:Y:S02]  /*28c80*/  IADD3.X R3, PT, PT, R4, UR8, RZ, P1, !PT ;  /* 0x0000000804037c10 */ /* 0x010fe40008ffe4ff */
[----:B------:R-:W4:Y:S04]  /*28c90*/  LDL R4, [R1+0x2850] ;  /* 0x0028500001047983 */ /* 0x000f280000100800 */
[----:B------:R1:W-:Y:S01]  /*28ca0*/  STL [R1+0x7c], R13 ;  /* 0x00007c0d01007387 */ /* 0x0003e20000100800 */
[----:B------:R-:W-:Y:S01]  /*28cb0*/  UIMAD UR17, UR14, 0xc, URZ ;  /* 0x0000000c0e1178a4 */ /* 0x000fe2000f8e02ff */
[----:B------:R-:W-:-:S02]  /*28cc0*/  VIADD R0, R29, UR18 ;  /* 0x000000121d007c36 */ /* 0x000fc40008000000 */
[----:B------:R-:W4:Y:S04]  /*28cd0*/  LDL R7, [R1+0x2854] ;  /* 0x0028540001077983 */ /* 0x000f280000100800 */
[----:B-1----:R1:W4:Y:S01]  /*28ce0*/  LDG.E.U8 R13, desc[UR12][R2.64] ;  /* 0x0000000c020d7981 */ /* 0x002322000c1e1100 */
[----:B0-----:R-:W-:-:S04]  /*28cf0*/  IADD3 R14, P1, PT, R0, UR4, RZ ;  /* 0x00000004000e7c10 */ /* 0x001fc8000ff3e0ff */
[----:B------:R-:W-:Y:S01]  /*28d00*/  IADD3.X R15, PT, PT, R8, UR8, RZ, P1, !PT ;  /* 0x00000008080f7c10 */ /* 0x000fe20008ffe4ff */
[----:B-1----:R-:W-:Y:S01]  /*28d10*/  VIADD R2, R11, UR17 ;  /* 0x000000110b027c36 */ /* 0x002fe20008000000 */
[----:B------:R-:W-:Y:S04]  /*28d20*/  STL [R1+0x74], R18 ;  /* 0x0000741201007387 */ /* 0x000fe80000100800 */
[----:B------:R-:W-:Y:S01]  /*28d30*/  IADD3 R2, P1, PT, R2, UR4, RZ ;  /* 0x0000000402027c10 */ /* 0x000fe2000ff3e0ff */
[----:B--2---:R0:W-:Y:S03]  /*28d40*/  STL [R1+0x70], R16 ;  /* 0x0000701001007387 */ /* 0x0041e60000100800 */
[----:B------:R-:W-:Y:S01]  /*28d50*/  IADD3.X R3, PT, PT, R9, UR8, RZ, P1, !PT ;  /* 0x0000000809037c10 */ /* 0x000fe20008ffe4ff */
[----:B------:R-:W2:Y:S04]  /*28d60*/  LDL R8, [R1+0x2838] ;  /* 0x0028380001087983 */ /* 0x000ea80000100800 */
[----:B------:R1:W2:Y:S04]  /*28d70*/  LDG.E.U8 R19, desc[UR12][R14.64] ;  /* 0x0000000c0e137981 */ /* 0x0002a8000c1e1100 */
[----:B0-----:R0:W2:Y:S01]  /*28d80*/  LDG.E.U8 R16, desc[UR12][R2.64] ;  /* 0x0000000c02107981 */ /* 0x0010a2000c1e1100 */
[----:B------:R-:W-:-:S03]  /*28d90*/  VIADD R0, R12, UR17 ;  /* 0x000000110c007c36 */ /* 0x000fc60008000000 */
[----:B------:R-:W2:Y:S02]  /*28da0*/  LDL R9, [R1+0x283c] ;  /* 0x00283c0001097983 */ /* 0x000ea40000100800 */
[----:B-1----:R-:W-:Y:S01]  /*28db0*/  IADD3 R14, P1, PT, R0, UR4, RZ ;  /* 0x00000004000e7c10 */ /* 0x002fe2000ff3e0ff */
[----:B0-----:R-:W-:-:S03]  /*28dc0*/  VIADD R2, R25, UR17 ;  /* 0x0000001119027c36 */ /* 0x001fc60008000000 */
[----:B------:R-:W-:Y:S02]  /*28dd0*/  IADD3.X R15, PT, PT, R10, UR8, RZ, P1, !PT ;  /* 0x000000080a0f7c10 */ /* 0x000fe40008ffe4ff */
[----:B------:R-:W-:Y:S01]  /*28de0*/  IADD3 R2, P1, PT, R2, UR4, RZ ;  /* 0x0000000402027c10 */ /* 0x000fe2000ff3e0ff */
[----:B------:R-:W-:Y:S01]  /*28df0*/  UIMAD UR18, UR14, 0xd, URZ ;  /* 0x0000000d0e1278a4 */ /* 0x000fe2000f8e02ff */
[----:B------:R-:W-:Y:S01]  /*28e00*/  VIADD R0, R29, UR17 ;  /* 0x000000111d007c36 */ /* 0x000fe20008000000 */
[----:B------:R0:W-:Y:S01]  /*28e10*/  STL [R1+0x68], R17 ;  /* 0x0000681101007387 */ /* 0x0001e20000100800 */
[----:B------:R-:W-:-:S03]  /*28e20*/  IADD3.X R3, PT, PT, R6, UR8, RZ, P1, !PT ;  /* 0x0000000806037c10 */ /* 0x000fc60008ffe4ff */
[----:B------:R1:W2:Y:S04]  /*28e30*/  LDG.E.U8 R18, desc[UR12][R14.64] ;  /* 0x0000000c0e127981 */ /* 0x0002a8000c1e1100 */
[----:B0-----:R0:W2:Y:S01]  /*28e40*/  LDG.E.U8 R17, desc[UR12][R2.64] ;  /* 0x0000000c02117981 */ /* 0x0010a2000c1e1100 */
[----:B-1----:R-:W-:Y:S01]  /*28e50*/  IADD3 R14, P1, PT, R0, UR4, RZ ;  /* 0x00000004000e7c10 */ /* 0x002fe2000ff3e0ff */
[----:B0-----:R-:W-:Y:S02]  /*28e60*/  VIADD R2, R11, UR18 ;  /* 0x000000120b027c36 */ /* 0x001fe40008000000 */
[----:B-----5:R0:W-:Y:S04]  /*28e70*/  STL [R1+0x6c], R21 ;  /* 0x00006c1501007387 */ /* 0x0201e80000100800 */
[----:B------:R-:W5:Y:S01]  /*28e80*/  LDL R6, [R1+0x2840] ;  /* 0x0028400001067983 */ /* 0x000f620000100800 */
[----:B---3--:R-:W-:-:S02]  /*28e90*/  IADD3.X R15, PT, PT, R5, UR8, RZ, P1, !PT ;  /* 0x00000008050f7c10 */ /* 0x008fc40008ffe4ff */
[----:B------:R-:W-:Y:S01]  /*28ea0*/  IADD3 R2, P1, PT, R2, UR4, RZ ;  /* 0x0000000402027c10 */ /* 0x000fe2000ff3e0ff */
[----:B------:R-:W3:Y:S04]  /*28eb0*/  LDL R5, [R1+0x2820] ;  /* 0x0028200001057983 */ /* 0x000ee80000100800 */
[----:B0-----:R0:W3:Y:S04]  /*28ec0*/  LDG.E.U8 R21, desc[UR12][R14.64] ;  /* 0x0000000c0e157981 */ /* 0x0010e8000c1e1100 */
[----:B------:R-:W-:Y:S01]  /*28ed0*/  STL [R1+0x64], R20 ;  /* 0x0000641401007387 */ /* 0x000fe20000100800 */
[----:B----4-:R-:W-:-:S03]  /*28ee0*/  IADD3.X R3, PT, PT, R4, UR8, RZ, P1, !PT ;  /* 0x0000000804037c10 */ /* 0x010fc60008ffe4ff */
[----:B------:R1:W-:Y:S04]  /*28ef0*/  STL [R1+0x60], R13 ;  /* 0x0000600d01007387 */ /* 0x0003e80000100800 */
[----:B------:R-:W4:Y:S04]  /*28f00*/  LDL R4, [R1+0x2824] ;  /* 0x0028240001047983 */ /* 0x000f280000100800 */
[----:B-1----:R1:W4:Y:S01]  /*28f10*/  LDG.E.U8 R13, desc[UR12][R2.64] ;  /* 0x0000000c020d7981 */ /* 0x002322000c1e1100 */
[----:B------:R-:W-:-:S05]  /*28f20*/  VIADD R0, R12, UR18 ;  /* 0x000000120c007c36 */ /* 0x000fca0008000000 */
[----:B0-----:R-:W-:Y:S01]  /*28f30*/  IADD3 R14, P1, PT, R0, UR4, RZ ;  /* 0x00000004000e7c10 */ /* 0x001fe2000ff3e0ff */
[----:B-1----:R-:W-:-:S03]  /*28f40*/  VIADD R2, R25, UR18 ;  /* 0x0000001219027c36 */ /* 0x002fc60008000000 */
[----:B------:R-:W-:Y:S02]  /*28f50*/  IADD3.X R15, PT, PT, R7, UR8, RZ, P1, !PT ;  /* 0x00000008070f7c10 */ /* 0x000fe40008ffe4ff */
[----:B------:R-:W4:Y:S01]  /*28f60*/  LDL R7, [R1+0x2808] ;  /* 0x0028080001077983 */ /* 0x000f220000100800 */
[----:B------:R-:W-:-:S03]  /*28f70*/  IADD3 R2, P1, PT, R2, UR4, RZ ;  /* 0x0000000402027c10 */ /* 0x000fc6000ff3e0ff */
[----:B--2---:R-:W-:Y:S01]  /*28f80*/  STL [R1+0x5c], R19 ;  /* 0x00005c1301007387 */ /* 0x004fe20000100800 */
[----:B------:R-:W-:-:S03]  /*28f90*/  IADD3.X R3, PT, PT, R8, UR8, RZ, P1, !PT ;  /* 0x0000000808037c10 */ /* 0x000fc60008ffe4ff */
[----:B------:R-:W2:Y:S04]  /*28fa0*/  LDL R8, [R1+0xdec] ;  /* 0x000dec0001087983 */ /* 0x000ea80000100800 */
[----:B------:R0:W-:Y:S01]  /*28fb0*/  STL [R1+0x58], R16 ;  /* 0x0000581001007387 */ /* 0x0001e20000100800 */
[----:B------:R-:W-:-:S03]  /*28fc0*/  UIMAD UR17, UR14, 0xe, URZ ;  /* 0x0000000e0e1178a4 */ /* 0x000fc6000f8e02ff */
[----:B------:R-:W2:Y:S04]  /*28fd0*/  LDG.E.U8 R20, desc[UR12][R14.64] ;  /* 0x0000000c0e147981 */ /* 0x000ea8000c1e1100 */
[----:B------:R-:W2:Y:S04]  /*28fe0*/  LDL R10, [R1+0x2844] ;  /* 0x00284400010a7983 */ /* 0x000ea80000100800 */
[----:B0-----:R0:W2:Y:S02]  /*28ff0*/  LDG.E.U8 R16, desc[UR12][R2.64] ;  /* 0x0000000c02107981 */ /* 0x0010a4000c1e1100 */
[----:B0-----:R-:W-:-:S05]  /*29000*/  VIADD R2, R29, UR18 ;  /* 0x000000121d027c36 */ /* 0x001fca0008000000 */
[----:B------:R-:W-:-:S04]  /*29010*/  IADD3 R2, P1, PT, R2, UR4, RZ ;  /* 0x0000000402027c10 */ /* 0x000fc8000ff3e0ff */
[----:B------:R-:W-:-:S05]  /*29020*/  IADD3.X R3, PT, PT, R9, UR8, RZ, P1, !PT ;  /* 0x0000000809037c10 */ /* 0x000fca0008ffe4ff */
[----:B------:R0:W2:Y:S02]  /*29030*/  LDG.E.U8 R19, desc[UR12][R2.64] ;  /* 0x0000000c02137981 */ /* 0x0000a4000c1e1100 */
[----:B0-----:R-:W-:-:S05]  /*29040*/  VIADD R2, R11, UR17 ;  /* 0x000000110b027c36 */ /* 0x001fca0008000000 */
[----:B------:R-:W-:Y:S01]  /*29050*/  IADD3 R2, P1, PT, R2, UR4, RZ ;  /* 0x0000000402027c10 */ /* 0x000fe2000ff3e0ff */
[----:B------:R-:W-:Y:S04]  /*29060*/  STL [R1+0x54], R18 ;  /* 0x0000541201007387 */ /* 0x000fe80000100800 */
[----:B------:R0:W-:Y:S01]  /*29070*/  STL [R1+0x50], R17 ;  /* 0x0000501101007387 */ /* 0x0001e20000100800 */
[----:B------:R-:W-:-:S03]  /*29080*/  USHF.L.U32 UR18, UR14, 0x4, URZ ;  /* 0x000000040e127899 */ /* 0x000fc600080006ff */
[----:B------:R-:W2:Y:S04]  /*29090*/  LDL R9, [R1+0x280c] ;  /* 0x00280c0001097983 */ /* 0x000ea80000100800 */
[----:B0-----:R-:W2:Y:S01]  /*290a0*/  LDL R17, [R1+0x2810] ;  /* 0x0028100001117983 */ /* 0x001ea20000100800 */
[----:B------:R-:W-:Y:S01]  /*290b0*/  VIADD R0, R11, UR18 ;  /* 0x000000120b007c36 */ /* 0x000fe20008000000 */
[----:B-----5:R-:W-:-:S05]  /*290c0*/  IADD3.X R3, PT, PT, R6, UR8, RZ, P1, !PT ;  /* 0x0000000806037c10 */ /* 0x020fca0008ffe4ff */
[----:B------:R0:W5:Y:S04]  /*290d0*/  LDG.E.U8 R18, desc[UR12][R2.64] ;  /* 0x0000000c02127981 */ /* 0x000168000c1e1100 */
[----:B---3--:R-:W-:Y:S01]  /*290e0*/  STL [R1+0x4c], R21 ;  /* 0x00004c1501007387 */ /* 0x008fe20000100800 */
[----:B------:R-:W-:Y:S01]  /*290f0*/  IADD3 R14, P1, PT, R0, UR4, RZ ;  /* 0x00000004000e7c10 */ /* 0x000fe2000ff3e0ff */
[----:B0-----:R-:W-:-:S03]  /*29100*/  VIADD R2, R12, UR18 ;  /* 0x000000120c027c36 */ /* 0x001fc60008000000 */
[----:B------:R-:W-:Y:S02]  /*29110*/  IADD3.X R15, PT, PT, R5, UR8, RZ, P1, !PT ;  /* 0x00000008050f7c10 */ /* 0x000fe40008ffe4ff */
[----:B------:R-:W-:Y:S01]  /*29120*/  IADD3 R2, P1, PT, R2, UR4, RZ ;  /* 0x0000000402027c10 */ /* 0x000fe2000ff3e0ff */
[----:B----4-:R0:W-:Y:S01]  /*29130*/  STL [R1+0x48], R13 ;  /* 0x0000480d01007387 */ /* 0x0101e20000100800 */
[----:B------:R-:W-:-:S03]  /*29140*/  VIADD R0, R25, UR18 ;  /* 0x0000001219007c36 */ /* 0x000fc60008000000 */
[----:B------:R1:W3:Y:S04]  /*29150*/  LDG.E.U8 R5, desc[UR12][R14.64] ;  /* 0x0000000c0e057981 */ /* 0x0002e8000c1e1100 */
[----:B0-----:R-:W4:Y:S01]  /*29160*/  LDL R13, [R1+0x2814] ;  /* 0x00281400010d7983 */ /* 0x001f220000100800 */
[----:B------:R-:W-:-:S03]  /*29170*/  IADD3.X R3, PT, PT, R4, UR8, RZ, P1, !PT ;  /* 0x0000000804037c10 */ /* 0x000fc60008ffe4ff */
[----:B------:R-:W3:Y:S01]  /*29180*/  LDL R4, [R1+0xde4] ;  /* 0x000de40001047983 */ /* 0x000ee20000100800 */
[----:B-1----:R-:W-:-:S03]  /*29190*/  IADD3 R14, P1, PT, R0, UR4, RZ ;  /* 0x00000004000e7c10 */ /* 0x002fc6000ff3e0ff */
[----:B------:R0:W3:Y:S01]  /*291a0*/  LDG.E.U8 R6, desc[UR12][R2.64] ;  /* 0x0000000c02067981 */ /* 0x0000e2000c1e1100 */
[----:B------:R-:W-:-:S05]  /*291b0*/  IADD3.X R15, PT, PT, R7, UR8, RZ, P1, !PT ;  /* 0x00000008070f7c10 */ /* 0x000fca0008ffe4ff */
[----:B------:R-:W3:Y:S01]  /*291c0*/  LDG.E.U8 R7, desc[UR12][R14.64] ;  /* 0x0000000c0e077981 */ /* 0x000ee2000c1e1100 */
[----:B0-----:R-:W-:-:S05]  /*291d0*/  VIADD R2, R29, UR18 ;  /* 0x000000121d027c36 */ /* 0x001fca0008000000 */
[----:B------:R-:W-:-:S04]  /*291e0*/  IADD3 R2, P1, PT, R2, UR4, RZ ;  /* 0x0000000402027c10 */ /* 0x000fc8000ff3e0ff */
[----:B--2---:R-:W-:Y:S01]  /*291f0*/  IADD3.X R3, PT, PT, R8, UR8, RZ, P1, !PT ;  /* 0x0000000808037c10 */ /* 0x004fe20008ffe4ff */
[----:B------:R-:W-:Y:S04]  /*29200*/  STL [R1+0x44], R20 ;  /* 0x0000441401007387 */ /* 0x000fe80000100800 */
[----:B------:R0:W2:Y:S01]  /*29210*/  LDG.E.U8 R8, desc[UR12][R2.64] ;  /* 0x0000000c02087981 */ /* 0x0000a2000c1e1100 */
[----:B------:R-:W-:-:S03]  /*29220*/  UIMAD UR18, UR14, 0x11, URZ ;  /* 0x000000110e1278a4 */ /* 0x000fc6000f8e02ff */
[----:B------:R1:W-:Y:S01]  /*29230*/  STL [R1+0x40], R16 ;  /* 0x0000401001007387 */ /* 0x0003e20000100800 */
[----:B0-----:R-:W-:-:S03]  /*29240*/  VIADD R2, R12, UR17 ;  /* 0x000000110c027c36 */ /* 0x001fc60008000000 */
[----:B-1----:R-:W2:Y:S02]  /*29250*/  LDL R16, [R1+0x2828] ;  /* 0x0028280001107983 */ /* 0x002ea40000100800 */
[----:B------:R-:W-:Y:S01]  /*29260*/  IADD3 R2, P1, PT, R2, UR4, RZ ;  /* 0x0000000402027c10 */ /* 0x000fe2000ff3e0ff */
[----:B------:R-:W-:-:S03]  /*29270*/  VIADD R0, R11, UR18 ;  /* 0x000000120b007c36 */ /* 0x000fc60008000000 */
[----:B------:R-:W-:Y:S01]  /*29280*/  IADD3.X R3, PT, PT, R10, UR8, RZ, P1, !PT ;  /* 0x000000080a037c10 */ /* 0x000fe20008ffe4ff */
[----:B------:R-:W-:Y:S04]  /*29290*/  STL [R1+0x2c], R19 ;  /* 0x00002c1301007387 */ /* 0x000fe80000100800 */
[----:B------:R-:W2:Y:S01]  /*292a0*/  LDL R10, [R1+0x282c] ;  /* 0x00282c00010a7983 */ /* 0x000ea20000100800 */
[----:B------:R-:W-:-:S03]  /*292b0*/  IADD3 R14, P1, PT, R0, UR4, RZ ;  /* 0x00000004000e7c10 */ /* 0x000fc6000ff3e0ff */
[----:B------:R0:W2:Y:S01]  /*292c0*/  LDG.E.U8 R21, desc[UR12][R2.64] ;  /* 0x0000000c02157981 */ /* 0x0000a2000c1e1100 */
[----:B------:R-:W-:Y:S02]  /*292d0*/  VIADD R0, R25, UR18 ;  /* 0x0000001219007c36 */ /* 0x000fe40008000000 */
[----:B0-----:R-:W-:Y:S01]  /*292e0*/  VIADD R2, R12, UR18 ;  /* 0x000000120c027c36 */ /* 0x001fe20008000000 */
[----:B------:R-:W-:-:S04]  /*292f0*/  IADD3.X R15, PT, PT, R9, UR8, RZ, P1, !PT ;  /* 0x00000008090f7c10 */ /* 0x000fc80008ffe4ff */
[----:B------:R-:W-:Y:S01]  /*29300*/  IADD3 R2, P1, PT, R2, UR4, RZ ;  /* 0x0000000402027c10 */ /* 0x000fe2000ff3e0ff */
[----:B------:R0:W2:Y:S03]  /*29310*/  LDG.E.U8 R20, desc[UR12][R14.64] ;  /* 0x0000000c0e147981 */ /* 0x0000a6000c1e1100 */
[----:B------:R-:W-:Y:S02]  /*29320*/  IADD3.X R3, PT, PT, R17, UR8, RZ, P1, !PT ;  /* 0x0000000811037c10 */ /* 0x000fe40008ffe4ff */
[----:B0-----:R-:W-:Y:S01]  /*29330*/  IADD3 R14, P1, PT, R0, UR4, RZ ;  /* 0x00000004000e7c10 */ /* 0x001fe2000ff3e0ff */
[----:B-----5:R0:W-:Y:S04]  /*29340*/  STL [R1+0x28], R18 ;  /* 0x0000281201007387 */ /* 0x0201e80000100800 */
[----:B------:R-:W5:Y:S04]  /*29350*/  LDL R9, [R1+0x2830] ;  /* 0x0028300001097983 */ /* 0x000f680000100800 */
[----:B------:R-:W5:Y:S04]  /*29360*/  LDL R17, [R1+0x27f8] ;  /* 0x0027f80001117983 */ /* 0x000f680000100800 */
[----:B0-----:R0:W5:Y:S02]  /*29370*/  LDG.E.U8 R18, desc[UR12][R2.64] ;  /* 0x0000000c02127981 */ /* 0x001164000c1e1100 */
[----:B0-----:R-:W-:Y:S01]  /*29380*/  VIADD R2, R29, UR18 ;  /* 0x000000121d027c36 */ /* 0x001fe20008000000 */
[----:B----4-:R-:W-:-:S02]  /*29390*/  IADD3.X R15, PT, PT, R13, UR8, RZ, P1, !PT ;  /* 0x000000080d0f7c10 */ /* 0x010fc40008ffe4ff */
[----:B------:R-:W4:Y:S02]  /*293a0*/  LDL R13, [R1+0x27fc] ;  /* 0x0027fc00010d7983 */ /* 0x000f240000100800 */
[----:B------:R-:W-:Y:S01]  /*293b0*/  IADD3 R2, P1, PT, R2, UR4, RZ ;  /* 0x0000000402027c10 */ /* 0x000fe2000ff3e0ff */
[----:B------:R-:W-:Y:S01]  /*293c0*/  VIADD R0, R25, UR17 ;  /* 0x0000001119007c36 */ /* 0x000fe20008000000 */
[----:B------:R0:W4:Y:S02]  /*293d0*/  LDG.E.U8 R28, desc[UR12][R14.64] ;  /* 0x0000000c0e1c7981 */ /* 0x000124000c1e1100 */
[----:B---3--:R-:W-:Y:S02]  /*293e0*/  IADD3.X R3, PT, PT, R4, UR8, RZ, P1, !PT ;  /* 0x0000000804037c10 */ /* 0x008fe40008ffe4ff */
[----:B------:R-:W3:Y:S04]  /*293f0*/  LDL R4, [R1+0x2800] ;  /* 0x0028000001047983 */ /* 0x000ee80000100800 */
[----:B------:R1:W3:Y:S01]  /*29400*/  LDG.E.U8 R22, desc[UR12][R2.64] ;  /* 0x0000000c02167981 */ /* 0x0002e2000c1e1100 */
[----:B0-----:R-:W-:Y:S01]  /*29410*/  IADD3 R14, P1, PT, R0, UR4, RZ ;  /* 0x00000004000e7c10 */ /* 0x001fe2000ff3e0ff */
[----:B-1----:R-:W-:Y:S01]  /*29420*/  VIADD R2, R29, UR17 ;  /* 0x000000111d027c36 */ /* 0x002fe20008000000 */
[----:B------:R-:W-:-:S02]  /*29430*/  UIMAD UR17, UR14, 0xf, URZ ;  /* 0x0000000f0e1178a4 */ /* 0x000fc4000f8e02ff */
[----:B------:R-:W-:-:S04]  /*29440*/  UIMAD UR18, UR14, 0x12, URZ ;  /* 0x000000120e1278a4 */ /* 0x000fc8000f8e02ff */
[----:B------:R-:W-:Y:S01]  /*29450*/  VIADD R0, R11, UR17 ;  /* 0x000000110b007c36 */ /* 0x000fe20008000000 */
[----:B--2---:R-:W-:Y:S02]  /*29460*/  IADD3.X R15, PT, PT, R16, UR8, RZ, P1, !PT ;  /* 0x00000008100f7c10 */ /* 0x004fe40008ffe4ff */
[----:B------:R-:W-:Y:S01]  /*29470*/  IADD3 R2, P1, PT, R2, UR4, RZ ;  /* 0x0000000402027c10 */ /* 0x000fe2000ff3e0ff */
[----:B------:R-:W2:Y:S04]  /*29480*/  LDL R16, [R1+0xddc] ;  /* 0x000ddc0001107983 */ /* 0x000ea80000100800 */
[----:B------:R0:W2:Y:S01]  /*29490*/  LDG.E.U8 R19, desc[UR12][R14.64] ;  /* 0x0000000c0e137981 */ /* 0x0000a2000c1e1100 */
[----:B------:R-:W-:-:S05]  /*294a0*/  IADD3.X R3, PT, PT, R10, UR8, RZ, P1, !PT ;  /* 0x000000080a037c10 */ /* 0x000fca0008ffe4ff */
[----:B------:R1:W2:Y:S01]  /*294b0*/  LDG.E.U8 R23, desc[UR12][R2.64] ;  /* 0x0000000c02177981 */ /* 0x0002a2000c1e1100 */
[----:B0-----:R-:W-:Y:S01]  /*294c0*/  IADD3 R14, P1, PT, R0, UR4, RZ ;  /* 0x00000004000e7c10 */ /* 0x001fe2000ff3e0ff */
[----:B------:R-:W-:Y:S02]  /*294d0*/  VIADD R0, R12, UR18 ;  /* 0x000000120c007c36 */ /* 0x000fe40008000000 */
[----:B-1----:R-:W-:Y:S01]  /*294e0*/  VIADD R2, R11, UR18 ;  /* 0x000000120b027c36 */ /* 0x002fe20008000000 */
[----:B------:R0:W-:Y:S04]  /*294f0*/  STL [R1+0x24], R21 ;  /* 0x0000241501007387 */ /* 0x0001e80000100800 */
[----:B------:R-:W2:Y:S04]  /*29500*/  LDL R10, [R1+0x2834] ;  /* 0x00283400010a7983 */ /* 0x000ea80000100800 */
[----:B------:R1:W-:Y:S01]  /*29510*/  STL [R1+0x4], R20 ;  /* 0x0000041401007387 */ /* 0x0003e20000100800 */
[----:B-----5:R-:W-:-:S02]  /*29520*/  IADD3.X R15, PT, PT, R9, UR8, RZ, P1, !PT ;  /* 0x00000008090f7c10 */ /* 0x020fc40008ffe4ff */
[----:B------:R-:W-:Y:S01]  /*29530*/  IADD3 R2, P1, PT, R2, UR4, RZ ;  /* 0x0000000402027c10 */ /* 0x000fe2000ff3e0ff */
[----:B------:R-:W5:Y:S03]  /*29540*/  LDL R9, [R1+0x2818] ;  /* 0x0028180001097983 */ /* 0x000f660000100800 */
[----:B------:R-:W-:Y:S01]  /*29550*/  IADD3.X R3, PT, PT, R17, UR8, RZ, P1, !PT ;  /* 0x0000000811037c10 */ /* 0x000fe20008ffe4ff */
[----:B0-----:R0:W5:Y:S04]  /*29560*/  LDG.E.U8 R21, desc[UR12][R14.64] ;  /* 0x0000000c0e157981 */ /* 0x001168000c1e1100 */
[----:B------:R4:W-:Y:S04]  /*29570*/  STL [R1], R18 ;  /* 0x0000001201007387 */ /* 0x0009e80000100800 */
[----:B-1----:R1:W5:Y:S01]  /*29580*/  LDG.E.U8 R20, desc[UR12][R2.64] ;  /* 0x0000000c02147981 */ /* 0x002362000c1e1100 */
[----:B0-----:R-:W-:Y:S01]  /*29590*/  IADD3 R14, P1, PT, R0, UR4, RZ ;  /* 0x00000004000e7c10 */ /* 0x001fe2000ff3e0ff */
[----:B-1----:R-:W-:-:S03]  /*295a0*/  VIADD R2, R25, UR18 ;  /* 0x0000001219027c36 */ /* 0x002fc60008000000 */
[----:B----4-:R-:W-:-:S05]  /*295b0*/  IADD3.X R15, PT, PT, R13, UR8, RZ, P1, !PT ;  /* 0x000000080d0f7c10 */ /* 0x010fca0008ffe4ff */
[----:B------:R-:W4:Y:S01]  /*295c0*/  LDG.E.U8 R18, desc[UR12][R14.64] ;  /* 0x0000000c0e127981 */ /* 0x000f22000c1e1100 */
[----:B------:R-:W-:-:S04]  /*295d0*/  IADD3 R2, P1, PT, R2, UR4, RZ ;  /* 0x0000000402027c10 */ /* 0x000fc8000ff3e0ff */
[----:B---3--:R-:W-:-:S05]  /*295e0*/  IADD3.X R3, PT, PT, R4, UR8, RZ, P1, !PT ;  /* 0x0000000804037c10 */ /* 0x008fca0008ffe4ff */
[----:B------:R0:W3:Y:S01]  /*295f0*/  LDG.E.U8 R4, desc[UR12][R2.64] ;  /* 0x0000000c02047981 */ /* 0x0000e2000c1e1100 */
[----:B------:R-:W-:Y:S02]  /*29600*/  VIADD R0, R12, UR17 ;  /* 0x000000110c007c36 */ /* 0x000fe40008000000 */
[----:B0-----:R-:W-:-:S05]  /*29610*/  VIADD R2, R29, UR18 ;  /* 0x000000121d027c36 */ /* 0x001fca0008000000 */
[----:B------:R-:W-:-:S04]  /*29620*/  IADD3 R2, P1, PT, R2, UR4, RZ ;  /* 0x0000000402027c10 */ /* 0x000fc8000ff3e0ff */
[----:B--2---:R-:W-:Y:S02]  /*29630*/  IADD3.X R3, PT, PT, R16, UR8, RZ, P1, !PT ;  /* 0x0000000810037c10 */ /* 0x004fe40008ffe4ff */
[----:B------:R-:W-:Y:S01]  /*29640*/  IADD3 R14, P1, PT, R0, UR4, RZ ;  /* 0x00000004000e7c10 */ /* 0x000fe2000ff3e0ff */
[----:B------:R-:W-:Y:S01]  /*29650*/  VIADD R0, R25, UR17 ;  /* 0x0000001119007c36 */ /* 0x000fe20008000000 */
[----:B-----5:R0:W-:Y:S02]  /*29660*/  STL [R1+0x33f4], R20 ;  /* 0x0033f41401007387 */ /* 0x0201e40000100800 */
[----:B------:R-:W-:Y:S01]  /*29670*/  IADD3.X R15, PT, PT, R10, UR8, RZ, P1, !PT ;  /* 0x000000080a0f7c10 */ /* 0x000fe20008ffe4ff */
[----:B------:R-:W-:Y:S01]  /*29680*/  UIMAD UR18, UR14, 0x13, URZ ;  /* 0x000000130e1278a4 */ /* 0x000fe2000f8e02ff */
[----:B------:R-:W2:Y:S04]  /*29690*/  LDG.E.U8 R3, desc[UR12][R2.64] ;  /* 0x0000000c02037981 */ /* 0x000ea8000c1e1100 */
[----:B------:R1:W5:Y:S02]  /*296a0*/  LDG.E.U8 R26, desc[UR12][R14.64] ;  /* 0x0000000c0e1a7981 */ /* 0x000364000c1e1100 */
[----:B-1----:R-:W-:-:S02]  /*296b0*/  IADD3 R14, P1, PT, R0, UR4, RZ ;  /* 0x00000004000e7c10 */ /* 0x002fc4000ff3e0ff */
[----:B----4-:R1:W-:Y:S04]  /*296c0*/  STL [R1+0x33f8], R18 ;  /* 0x0033f81201007387 */ /* 0x0103e80000100800 */
[----:B0-----:R-:W4:Y:S04]  /*296d0*/  LDL R20, [R1+0x2804] ;  /* 0x0028040001147983 */ /* 0x001f280000100800 */
[----:B------:R-:W2:Y:S01]  /*296e0*/  LDL R13, [R1+0xe14] ;  /* 0x000e1400010d7983 */ /* 0x000ea20000100800 */
[----:B------:R-:W-:-:S03]  /*296f0*/  IADD3.X R15, PT, PT, R9, UR8, RZ, P1, !PT ;  /* 0x00000008090f7c10 */ /* 0x000fc60008ffe4ff */
[----:B---3--:R-:W-:Y:S04]  /*29700*/  STL [R1+0x33fc], R4 ;  /* 0x0033fc0401007387 */ /* 0x008fe80000100800 */
[----:B------:R0:W-:Y:S04]  /*29710*/  STL [R1+0x10], R19 ;  /* 0x0000101301007387 */ /* 0x0001e80000100800 */
[----:B------:R3:W2:Y:S04]  /*29720*/  LDG.E.U8 R24, desc[UR12][R14.64] ;  /* 0x0000000c0e187981 */ /* 0x0006a8000c1e1100 */
[----:B-1----:R-:W2:Y:S04]  /*29730*/  LDL R18, [R1+0xdd4] ;  /* 0x000dd40001127983 */ /* 0x002ea80000100800 */
[----:B0-----:R-:W2:Y:S01]  /*29740*/  LDL R19, [R1+0xe18] ;  /* 0x000e180001137983 */ /* 0x001ea20000100800 */
[----:B------:R-:W-:-:S03]  /*29750*/  VIADD R0, R11, UR18 ;  /* 0x000000120b007c36 */ /* 0x000fc60008000000 */
[----:B------:R-:W-:Y:S02]  /*29760*/  STL [R1+0xc], R23 ;  /* 0x00000c1701007387 */ /* 0x000fe40000100800 */
[----:B------:R-:W-:Y:S02]  /*29770*/  IADD3 R16, P1, PT, R0, UR4, RZ ;  /* 0x0000000400107c10 */ /* 0x000fe4000ff3e0ff */
[----:B------:R-:W2:Y:S01]  /*29780*/  LDL R10, [R1+0x281c] ;  /* 0x00281c00010a7983 */ /* 0x000ea20000100800 */
[----:B------:R-:W-:-:S03]  /*29790*/  VIADD R0, R12, UR18 ;  /* 0x000000120c007c36 */ /* 0x000fc60008000000 */
[----:B-----5:R-:W-:Y:S04]  /*297a0*/  STL [R1+0x33a0], R26 ;  /* 0x0033a01a01007387 */ /* 0x020fe80000100800 */
[----:B------:R0:W-:Y:S04]  /*297b0*/  STL [R1+0x8], R21 ;  /* 0x0000081501007387 */ /* 0x0001e80000100800 */
[----:B------:R-:W5:Y:S01]  /*297c0*/  LDL R9, [R1+0xe1c] ;  /* 0x000e1c0001097983 */ /* 0x000f620000100800 */
[----:B----4-:R-:W-:Y:S02]  /*297d0*/  IADD3.X R17, PT, PT, R20, UR8, RZ, P1, !PT ;  /* 0x0000000814117c10 */ /* 0x010fe40008ffe4ff */
[----:B---3--:R-:W-:-:S03]  /*297e0*/  IADD3 R14, P1, PT, R0, UR4, RZ ;  /* 0x00000004000e7c10 */ /* 0x008fc6000ff3e0ff */
[----:B------:R1:W3:Y:S01]  /*297f0*/  LDG.E.U8 R2, desc[UR12][R16.64] ;  /* 0x0000000c10027981 */ /* 0x0002e2000c1e1100 */
[----:B--2---:R-:W-:Y:S01]  /*29800*/  IADD3.X R15, PT, PT, R13, UR8, RZ, P1, !PT ;  /* 0x000000080d0f7c10 */ /* 0x004fe20008ffe4ff */
[----:B------:R-:W-:-:S04]  /*29810*/  VIADD R13, R25, UR18 ;  /* 0x00000012190d7c36 */ /* 0x000fc80008000000 */
[----:B------:R2:W4:Y:S01]  /*29820*/  LDG.E.U8 R0, desc[UR12][R14.64] ;  /* 0x0000000c0e007981 */ /* 0x000522000c1e1100 */
[----:B-1----:R-:W-:Y:S01]  /*29830*/  IADD3 R16, P1, PT, R13, UR4, RZ ;  /* 0x000000040d107c10 */ /* 0x002fe2000ff3e0ff */
[----:B--2---:R-:W-:-:S03]  /*29840*/  VIADD R14, R29, UR18 ;  /* 0x000000121d0e7c36 */ /* 0x004fc60008000000 */
[----:B------:R-:W-:Y:S02]  /*29850*/  IADD3.X R17, PT, PT, R19, UR8, RZ, P1, !PT ;  /* 0x0000000813117c10 */ /* 0x000fe40008ffe4ff */
[----:B------:R-:W-:Y:S01]  /*29860*/  IADD3 R14, P1, PT, R14, UR4, RZ ;  /* 0x000000040e0e7c10 */ /* 0x000fe2000ff3e0ff */
[----:B------:R-:W-:Y:S03]  /*29870*/  STL [R1+0x33a4], R24 ;  /* 0x0033a41801007387 */ /* 0x000fe60000100800 */
[----:B------:R-:W-:Y:S01]  /*29880*/  IADD3.X R15, PT, PT, R18, UR8, RZ, P1, !PT ;  /* 0x00000008120f7c10 */ /* 0x000fe20008ffe4ff */
[----:B------:R-:W2:Y:S04]  /*29890*/  LDL R4, [R1+0xe20] ;  /* 0x000e200001047983 */ /* 0x000ea80000100800 */
[----:B------:R-:W2:Y:S04]  /*298a0*/  LDG.E.U8 R13, desc[UR12][R16.64] ;  /* 0x0000000c100d7981 */ /* 0x000ea8000c1e1100 */
[----:B------:R1:W2:Y:S01]  /*298b0*/  LDG.E.U8 R19, desc[UR12][R14.64] ;  /* 0x0000000c0e137981 */ /* 0x0002a2000c1e1100 */
[----:B------:R-:W-:Y:S01]  /*298c0*/  UIMAD UR18, UR14, 0x14, URZ ;  /* 0x000000140e1278a4 */ /* 0x000fe2000f8e02ff */
[----:B-1----:R-:W-:-:S05]  /*298d0*/  VIADD R14, R29, UR17 ;  /* 0x000000111d0e7c36 */ /* 0x002fca0008000000 */
[----:B------:R-:W-:Y:S01]  /*298e0*/  VIADD R16, R11, UR18 ;  /* 0x000000120b107c36 */ /* 0x000fe20008000000 */
[----:B------:R-:W-:-:S04]  /*298f0*/  IADD3 R14, P1, PT, R14, UR4, RZ ;  /* 0x000000040e0e7c10 */ /* 0x000fc8000ff3e0ff */
[----:B------:R-:W-:Y:S02]  /*29900*/  IADD3.X R15, PT, PT, R10, UR8, RZ, P1, !PT ;  /* 0x000000080a0f7c10 */ /* 0x000fe40008ffe4ff */
[----:B------:R-:W-:-:S03]  /*29910*/  IADD3 R16, P1, PT, R16, UR4, RZ ;  /* 0x0000000410107c10 */ /* 0x000fc6000ff3e0ff */
[----:B0-----:R0:W2:Y:S02]  /*29920*/  LDG.E.U8 R21, desc[UR12][R14.64] ;  /* 0x0000000c0e157981 */ /* 0x0010a4000c1e1100 */
[----:B0-----:R-:W-:Y:S01]  /*29930*/  VIADD R14, R12, UR18 ;  /* 0x000000120c0e7c36 */ /* 0x001fe20008000000 */
[----:B-----5:R-:W-:-:S05]  /*29940*/  IADD3.X R17, PT, PT, R9, UR8, RZ, P1, !PT ;  /* 0x0000000809117c10 */ /* 0x020fca0008ffe4ff */
[----:B------:R0:W5:Y:S01]  /*29950*/  LDG.E.U8 R23, desc[UR12][R16.64] ;  /* 0x0000000c10177981 */ /* 0x000162000c1e1100 */
[----:B------:R-:W-:Y:S01]  /*29960*/  IADD3 R14, P1, PT, R14, UR4, RZ ;  /* 0x000000040e0e7c10 */ /* 0x000fe2000ff3e0ff */
[----:B0-----:R-:W-:Y:S02]  /*29970*/  VIADD R16, R25, UR18 ;  /* 0x0000001219107c36 */ /* 0x001fe40008000000 */
[----:B---3--:R0:W-:Y:S04]  /*29980*/  STL [R1+0x33d4], R2 ;  /* 0x0033d40201007387 */ /* 0x0081e80000100800 */
[----:B0-----:R-:W3:Y:S04]  /*29990*/  LDL R2, [R1+0xe24] ;  /* 0x000e240001027983 */ /* 0x001ee80000100800 */
[----:B----4-:R0:W-:Y:S01]  /*299a0*/  STL [R1+0x33d8], R0 ;  /* 0x0033d80001007387 */ /* 0x0101e20000100800 */
[----:B--2---:R-:W-:-:S03]  /*299b0*/  IADD3.X R15, PT, PT, R4, UR8, RZ, P1, !PT ;  /* 0x00000008040f7c10 */ /* 0x004fc60008ffe4ff */
[----:B------:R1:W-:Y:S04]  /*299c0*/  STL [R1+0x33dc], R13 ;  /* 0x0033dc0d01007387 */ /* 0x0003e80000100800 */
[----:B------:R2:W4:Y:S04]  /*299d0*/  LDG.E.U8 R25, desc[UR12][R14.64] ;  /* 0x0000000c0e197981 */ /* 0x000528000c1e1100 */
[----:B------:R-:W-:Y:S04]  /*299e0*/  STL [R1+0x33e0], R19 ;  /* 0x0033e01301007387 */ /* 0x000fe80000100800 */
[----:B0-----:R-:W4:Y:S01]  /*299f0*/  LDL R0, [R1+0xdcc] ;  /* 0x000dcc0001007983 */ /* 0x001f220000100800 */
[----:B------:R-:W-:-:S03]  /*29a00*/  IADD3 R16, P1, PT, R16, UR4, RZ ;  /* 0x0000000410107c10 */ /* 0x000fc6000ff3e0ff */
[----:B------:R-:W-:Y:S01]  /*29a10*/  STL [R1+0x33a8], R21 ;  /* 0x0033a81501007387 */ /* 0x000fe20000100800 */
[----:B--2---:R-:W-:-:S03]  /*29a20*/  VIADD R14, R29, UR18 ;  /* 0x000000121d0e7c36 */ /* 0x004fc60008000000 */
[----:B-----5:R0:W-:Y:S04]  /*29a30*/  STL [R1+0x33b4], R23 ;  /* 0x0033b41701007387 */ /* 0x0201e80000100800 */
[----:B------:R-:W2:Y:S01]  /*29a40*/  LDL R4, [R1+0xe28] ;  /* 0x000e280001047983 */ /* 0x000ea20000100800 */
[----:B---3--:R-:W-:Y:S02]  /*29a50*/  IADD3.X R17, PT, PT, R2, UR8, RZ, P1, !PT ;  /* 0x0000000802117c10 */ /* 0x008fe40008ffe4ff */
[----:B------:R-:W-:-:S03]  /*29a60*/  IADD3 R14, P1, PT, R14, UR4, RZ ;  /* 0x000000040e0e7c10 */ /* 0x000fc6000ff3e0ff */
[----:B------:R-:W3:Y:S04]  /*29a70*/  LDG.E.U8 R27, desc[UR12][R16.64] ;  /* 0x0000000c101b7981 */ /* 0x000ee8000c1e1100 */
[----:B----4-:R-:W-:Y:S04]  /*29a80*/  STL [R1+0x33b8], R25 ;  /* 0x0033b81901007387 */ /* 0x010fe80000100800 */
[----:B-1----:R-:W4:Y:S01]  /*29a90*/  LDL R13, [R1+0xe2c] ;  /* 0x000e2c00010d7983 */ /* 0x002f220000100800 */
[----:B------:R-:W-:-:S05]  /*29aa0*/  IADD3.X R15, PT, PT, R0, UR8, RZ, P1, !PT ;  /* 0x00000008000f7c10 */ /* 0x000fca0008ffe4ff */
[----:B------:R1:W5:Y:S01]  /*29ab0*/  LDG.E.U8 R29, desc[UR12][R14.64] ;  /* 0x0000000c0e1d7981 */ /* 0x000362000c1e1100 */
[----:B------:R-:W-:-:S06]  /*29ac0*/  UIMAD UR17, UR14, 0x15, URZ ;  /* 0x000000150e1178a4 */ /* 0x000fcc000f8e02ff */
[----:B-1----:R-:W-:-:S05]  /*29ad0*/  VIADD R14, R11, UR17 ;  /* 0x000000110b0e7c36 */ /* 0x002fca0008000000 */
[----:B------:R-:W-:Y:S01]  /*29ae0*/  IADD3 R14, P1, PT, R14, UR4, RZ ;  /* 0x000000040e0e7c10 */ /* 0x000fe2000ff3e0ff */
[----:B------:R-:W-:-:S03]  /*29af0*/  VIADD R16, R12, UR17 ;  /* 0x000000110c107c36 */ /* 0x000fc60008000000 */
[----:B--2---:R-:W-:-:S05]  /*29b00*/  IADD3.X R15, PT, PT, R4, UR8, RZ, P1, !PT ;  /* 0x00000008040f7c10 */ /* 0x004fca0008ffe4ff */
[----:B------:R-:W2:Y:S01]  /*29b10*/  LDG.E.U8 R14, desc[UR12][R14.64] ;  /* 0x0000000c0e0e7981 */ /* 0x000ea2000c1e1100 */
[----:B------:R-:W-:-:S03]  /*29b20*/  IADD3 R16, P1, PT, R16, UR4, RZ ;  /* 0x0000000410107c10 */ /* 0x000fc6000ff3e0ff */
[----:B---3--:R-:W-:Y:S04]  /*29b30*/  STL [R1+0x33bc], R27 ;  /* 0x0033bc1b01007387 */ /* 0x008fe80000100800 */
[----:B------:R-:W3:Y:S04]  /*29b40*/  LDL.LU R18, [R1+0x9bc] ;  /* 0x0009bc0001127983 */ /* 0x000ee80000300800 */
[----:B------:R-:W3:Y:S04]  /*29b50*/  LDL.LU R20, [R1+0x9b0] ;  /* 0x0009b00001147983 */ /* 0x000ee80000300800 */
[----:B------:R-:W3:Y:S04]  /*29b60*/  LDL.LU R9, [R1+0x9a8] ;  /* 0x0009a80001097983 */ /* 0x000ee80000300800 */
[----:B------:R-:W3:Y:S01]  /*29b70*/  LDL.LU R10, [R1+0x9a0] ;  /* 0x0009a000010a7983 */ /* 0x000ee20000300800 */
[----:B----4-:R-:W-:-:S05]  /*29b80*/  IADD3.X R17, PT, PT, R13, UR8, RZ, P1, !PT ;  /* 0x000000080d117c10 */ /* 0x010fca0008ffe4ff */
[----:B------:R-:W4:Y:S04]  /*29b90*/  LDG.E.U8 R15, desc[UR12][R16.64] ;  /* 0x0000000c100f7981 */ /* 0x000f28000c1e1100 */
[----:B-----5:R-:W-:Y:S04]  /*29ba0*/  STL [R1+0x33c0], R29 ;  /* 0x0033c01d01007387 */ /* 0x020fe80000100800 */
[----:B------:R-:W5:Y:S04]  /*29bb0*/  LDL.LU R11, [R1+0x3420] ;  /* 0x00342000010b7983 */ /* 0x000f680000300800 */
[----:B------:R-:W5:Y:S04]  /*29bc0*/  LDL.LU R0, [R1+0x38] ;  /* 0x0000380001007983 */ /* 0x000f680000300800 */
[----:B------:R-:W5:Y:S04]  /*29bd0*/  LDL.LU R2, [R1+0x34] ;  /* 0x0000340001027983 */ /* 0x000f680000300800 */
[----:B------:R-:W5:Y:S04]  /*29be0*/  LDL.LU R24, [R1+0x30] ;  /* 0x0000300001187983 */ /* 0x000f680000300800 */
[----:B------:R-:W5:Y:S01]  /*29bf0*/  LDL.LU R12, [R1+0x980] ;  /* 0x00098000010c7983 */ /* 0x000f620000300800 */
[----:B------:R-:W0:Y:S02]  /*29c00*/  S2R R4, SR_TID.X ;  /* 0x0000000000047919 */ /* 0x000e240000002100 */
[----:B0-----:R-:W-:Y:S01]  /*29c10*/  LOP3.LUT R23, R4, 0x7f, RZ, 0xc0, !PT ;  /* 0x0000007f04177812 */ /* 0x001fe200078ec0ff */
[----:B------:R-:W-:Y:S06]  /*29c20*/  BAR.SYNC.DEFER_BLOCKING 0x0 ;  /* 0x0000000000007b1d */ /* 0x000fec0000010000 */
[----:B--2---:R0:W-:Y:S04]  /*29c30*/  STL [R1+0x33ac], R14 ;  /* 0x0033ac0e01007387 */ /* 0x0041e80000100800 */
[----:B0-----:R-:W2:Y:S04]  /*29c40*/  LDL.LU R14, [R1+0x97c] ;  /* 0x00097c00010e7983 */ /* 0x001ea80000300800 */
[----:B------:R-:W2:Y:S04]  /*29c50*/  LDL.LU R29, [R1+0x978] ;  /* 0x00097800011d7983 */ /* 0x000ea80000300800 */
[----:B------:R-:W2:Y:S04]  /*29c60*/  LDL.LU R27, [R1+0x974] ;  /* 0x00097400011b7983 */ /* 0x000ea80000300800 */
[----:B------:R-:W2:Y:S04]  /*29c70*/  LDL.LU R25, [R1+0x900] ;  /* 0x0009000001197983 */ /* 0x000ea80000300800 */
[----:B------:R-:W2:Y:S04]  /*29c80*/  LDL.LU R21, [R1+0x7dc] ;  /* 0x0007dc0001157983 */ /* 0x000ea80000300800 */
[----:B------:R-:W2:Y:S04]  /*29c90*/  LDL.LU R19, [R1+0x7d8] ;  /* 0x0007d80001137983 */ /* 0x000ea80000300800 */
[----:B---3--:R0:W-:Y:S04]  /*29ca0*/  STS.U8 [R23+UR7], R18 ;  /* 0x0000001217007988 */ /* 0x0081e80008000007 */
[----:B------:R-:W3:Y:S04]  /*29cb0*/  LDL.LU R26, [R1+0x7d4] ;  /* 0x0007d400011a7983 */ /* 0x000ee80000300800 */
[----:B------:R1:W-:Y:S04]  /*29cc0*/  STS.U8 [R23+UR7+0x80], R20 ;  /* 0x0000801417007988 */ /* 0x0003e80008000007 */
[----:B------:R0:W-:Y:S04]  /*29cd0*/  STS.U8 [R23+UR7+0x100], R9 ;  /* 0x0001000917007988 */ /* 0x0001e80008000007 */
[----:B------:R0:W-:Y:S04]  /*29ce0*/  STS.U8 [R23+UR7+0x180], R10 ;  /* 0x0001800a17007988 */ /* 0x0001e80008000007 */
[----:B----4-:R-:W-:Y:S04]  /*29cf0*/  STL [R1+0x33b0], R15 ;  /* 0x0033b00f01007387 */ /* 0x010fe80000100800 */
[----:B------:R-:W4:Y:S04]  /*29d00*/  LDL.LU R4, [R1+0x6a0] ;  /* 0x0006a00001047983 */ /* 0x000f280000300800 */
[----:B0-----:R-:W4:Y:S04]  /*29d10*/  LDL.LU R18, [R1+0x67c] ;  /* 0x00067c0001127983 */ /* 0x001f280000300800 */
[----:B-----5:R0:W-:Y:S04]  /*29d20*/  STS.U8 [R23+UR7+0x1000], R11 ;  /* 0x0010000b17007988 */ /* 0x0201e80008000007 */
[----:B-1----:R-:W5:Y:S04]  /*29d30*/  LDL.LU R20, [R1+0x678] ;  /* 0x0006780001147983 */ /* 0x002f680000300800 */
[----:B------:R-:W-:Y:S04]  /*29d40*/  STS.U8 [R23+UR7+0x1080], R0 ;  /* 0x0010800017007988 */ /* 0x000fe80008000007 */
[----:B------:R-:W5:Y:S04]  /*29d50*/  LDL.LU R9, [R1+0x580] ;  /* 0x0005800001097983 */ /* 0x000f680000300800 */
[----:B------:R-:W-:Y:S04]  /*29d60*/  STS.U8 [R23+UR7+0x1100], R2 ;  /* 0x0011000217007988 */ /* 0x000fe80008000007 */
[----:B------:R-:W5:Y:S04]  /*29d70*/  LDL.LU R10, [R1+0x57c] ;  /* 0x00057c00010a7983 */ /* 0x000f680000300800 */
[----:B------:R-:W-:Y:S04]  /*29d80*/  STS.U8 [R23+UR7+0x1180], R24 ;  /* 0x0011801817007988 */ /* 0x000fe80008000007 */
[----:B0-----:R-:W5:Y:S04]  /*29d90*/  LDL.LU R11, [R1+0x578] ;  /* 0x00057800010b7983 */ /* 0x001f680000300800 */
[----:B------:R0:W-:Y:S04]  /*29da0*/  STS.U8 [R23+UR7+0x2000], R5 ;  /* 0x0020000517007988 */ /* 0x0001e80008000007 */
[----:B------:R1:W-:Y:S04]  /*29db0*/  STS.U8 [R23+UR7+0x2080], R6 ;  /* 0x0020800617007988 */ /* 0x0003e80008000007 */
[----:B------:R1:W-:Y:S04]  /*29dc0*/  STS.U8 [R23+UR7+0x2100], R7 ;  /* 0x0021000717007988 */ /* 0x0003e80008000007 */
[----:B0-----:R-:W5:Y:S04]  /*29dd0*/  LDL.LU R5, [R1+0x341c] ;  /* 0x00341c0001057983 */ /* 0x001f680000300800 */
[----:B-1----:R-:W5:Y:S04]  /*29de0*/  LDL.LU R6, [R1+0x3418] ;  /* 0x0034180001067983 */ /* 0x002f680000300800 */
[----:B------:R-:W5:Y:S04]  /*29df0*/  LDL.LU R7, [R1+0x3414] ;  /* 0x0034140001077983 */ /* 0x000f680000300800 */
[----:B------:R0:W-:Y:S04]  /*29e00*/  STS.U8 [R23+UR7+0x2180], R8 ;  /* 0x0021800817007988 */ /* 0x0001e80008000007 */
[----:B------:R1:W-:Y:S04]  /*29e10*/  STS.U8 [R23+UR7+0x3000], R12 ;  /* 0x0030000c17007988 */ /* 0x0003e80008000007 */
[----:B0-----:R-:W5:Y:S04]  /*29e20*/  LDL.LU R8, [R1+0x3410] ;  /* 0x0034100001087983 */ /* 0x001f680000300800 */
[----:B------:R-:W5:Y:S04]  /*29e30*/  LDL.LU R13, [R1+0x574] ;  /* 0x00057400010d7983 */ /* 0x000f680000300800 */
[----:B------:R-:W5:Y:S04]  /*29e40*/  LDL.LU R0, [R1+0x4fc] ;  /* 0x0004fc0001007983 */ /* 0x000f680000300800 */
[----:B------:R-:W5:Y:S04]  /*29e50*/  LDL.LU R2, [R1+0x4f8] ;  /* 0x0004f80001027983 */ /* 0x000f680000300800 */
[----:B------:R-:W5:Y:S04]  /*29e60*/  LDL.LU R24, [R1+0x4f4] ;  /* 0x0004f40001187983 */ /* 0x000f680000300800 */
[----:B-1----:R-:W5:Y:S04]  /*29e70*/  LDL.LU R12, [R1+0x4f0] ;  /* 0x0004f000010c7983 */ /* 0x002f680000300800 */
[----:B--2---:R0:W-:Y:S04]  /*29e80*/  STS.U8 [R23+UR7+0x3080], R14 ;  /* 0x0030800e17007988 */ /* 0x0041e80008000007 */
[----:B------:R1:W-:Y:S04]  /*29e90*/  STS.U8 [R23+UR7+0x3100], R29 ;  /* 0x0031001d17007988 */ /* 0x0003e80008000007 */
[----:B------:R2:W-:Y:S04]  /*29ea0*/  STS.U8 [R23+UR7+0x3180], R27 ;  /* 0x0031801b17007988 */ /* 0x0005e80008000007 */
[----:B0-----:R-:W5:Y:S04]  /*29eb0*/  LDL.LU R14, [R1+0x47c] ;  /* 0x00047c00010e7983 */ /* 0x001f680000300800 */
[----:B------:R-:W-:Y:S04]  /*29ec0*/  STS.U8 [R23+UR7+0x4000], R25 ;  /* 0x0040001917007988 */ /* 0x000fe80008000007 */
[----:B-1----:R-:W5:Y:S04]  /*29ed0*/  LDL.LU R29, [R1+0x478] ;  /* 0x00047800011d7983 */ /* 0x002f680000300800 */
[----:B------:R0:W-:Y:S04]  /*29ee0*/  STS.U8 [R23+UR7+0x4080], R21 ;  /* 0x0040801517007988 */ /* 0x0001e80008000007 */
[----:B--2---:R-:W2:Y:S04]  /*29ef0*/  LDL.LU R27, [R1+0x474] ;  /* 0x00047400011b7983 */ /* 0x004ea80000300800 */
[----:B0-----:R-:W2:Y:S04]  /*29f00*/  LDL.LU R21, [R1+0x470] ;  /* 0x0004700001157983 */ /* 0x001ea80000300800 */
[----:B------:R-:W-:Y:S04]  /*29f10*/  STS.U8 [R23+UR7+0x4100], R19 ;  /* 0x0041001317007988 */ /* 0x000fe80008000007 */
[----:B---3--:R-:W-:Y:S04]  /*29f20*/  STS.U8 [R23+UR7+0x4180], R26 ;  /* 0x0041801a17007988 */ /* 0x008fe80008000007 */
[----:B------:R-:W3:Y:S04]  /*29f30*/  LDL.LU R25, [R1+0x3fc] ;  /* 0x0003fc0001197983 */ /* 0x000ee80000300800 */
[----:B----4-:R-:W-:Y:S04]  /*29f40*/  STS.U8 [R23+UR7+0x5000], R4 ;  /* 0x0050000417007988 */ /* 0x010fe80008000007 */
[----:B------:R-:W-:Y:S04]  /*29f50*/  STS.U8 [R23+UR7+0x5080], R18 ;  /* 0x0050801217007988 */ /* 0x000fe80008000007 */
[----:B-----5:R-:W-:Y:S04]  /*29f60*/  STS.U8 [R23+UR7+0x5100], R20 ;  /* 0x0051001417007988 */ /* 0x020fe80008000007 */
[----:B------:R0:W-:Y:S04]  /*29f70*/  STS.U8 [R23+UR7+0x5180], R9 ;  /* 0x0051800917007988 */ /* 0x0001e80008000007 */
[----:B------:R1:W-:Y:S04]  /*29f80*/  STS.U8 [R23+UR7+0x6000], R10 ;  /* 0x0060000a17007988 */ /* 0x0003e80008000007 */
[----:B0-----:R-:W4:Y:S04]  /*29f90*/  LDL.LU R9, [R1+0x3f8] ;  /* 0x0003f80001097983 */ /* 0x001f280000300800 */
[----:B------:R0:W-:Y:S04]  /*29fa0*/  STS.U8 [R23+UR7+0x6080], R11 ;  /* 0x0060800b17007988 */ /* 0x0001e80008000007 */
[----:B-1----:R-:W5:Y:S04]  /*29fb0*/  LDL.LU R10, [R1+0x3f4] ;  /* 0x0003f400010a7983 */ /* 0x002f680000300800 */
[----:B0-----:R-:W5:Y:S04]  /*29fc0*/  LDL.LU R11, [R1+0x3f0] ;  /* 0x0003f000010b7983 */ /* 0x001f680000300800 */
[----:B------:R-:W5:Y:S04]  /*29fd0*/  LDL.LU R19, [R1+0x37c] ;  /* 0x00037c0001137983 */ /* 0x000f680000300800 */
[----:B------:R-:W5:Y:S04]  /*29fe0*/  LDL.LU R26, [R1+0x378] ;  /* 0x00037800011a7983 */ /* 0x000f680000300800 */
[----:B------:R-:W5:Y:S04]  /*29ff0*/  LDL.LU R4, [R1+0x374] ;  /* 0x0003740001047983 */ /* 0x000f680000300800 */
[----:B------:R-:W5:Y:S04]  /*2a000*/  LDL.LU R18, [R1+0x370] ;  /* 0x0003700001127983 */ /* 0x000f680000300800 */
[----:B------:R-:W5:Y:S04]  /*2a010*/  LDL.LU R20, [R1+0x2fc] ;  /* 0x0002fc0001147983 */ /* 0x000f680000300800 */
[----:B------:R-:W-:Y:S04]  /*2a020*/  STS.U8 [R23+UR7+0x6100], R13 ;  /* 0x0061000d17007988 */ /* 0x000fe80008000007 */
[----:B------:R-:W-:Y:S04]  /*2a030*/  STS.U8 [R23+UR7+0x6180], R0 ;  /* 0x0061800017007988 */ /* 0x000fe80008000007 */
[----:B------:R-:W-:Y:S04]  /*2a040*/  STS.U8 [R23+UR7+0x7000], R2 ;  /* 0x0070000217007988 */ /* 0x000fe80008000007 */
[----:B------:R-:W-:Y:S04]  /*2a050*/  STS.U8 [R23+UR7+0x7080], R24 ;  /* 0x0070801817007988 */ /* 0x000fe80008000007 */
[----:B------:R0:W-:Y:S04]  /*2a060*/  STS.U8 [R23+UR7+0x7100], R12 ;  /* 0x0071000c17007988 */ /* 0x0001e80008000007 */
[----:B0-----:R-:W5:Y:S04]  /*2a070*/  LDL.LU R12, [R1+0x2f8] ;  /* 0x0002f800010c7983 */ /* 0x001f680000300800 */
[----:B------:R-:W5:Y:S04]  /*2a080*/  LDL.LU R15, [R1+0x2f4] ;  /* 0x0002f400010f7983 */ /* 0x000f680000300800 */
[----:B------:R-:W5:Y:S04]  /*2a090*/  LDL.LU R16, [R1+0x2f0] ;  /* 0x0002f00001107983 */ /* 0x000f680000300800 */
[----:B------:R-:W5:Y:S04]  /*2a0a0*/  LDL.LU R13, [R1+0x27c] ;  /* 0x00027c00010d7983 */ /* 0x000f680000300800 */
[----:B------:R-:W5:Y:S04]  /*2a0b0*/  LDL.LU R0, [R1+0x278] ;  /* 0x0002780001007983 */ /* 0x000f680000300800 */
[----:B------:R-:W5:Y:S04]  /*2a0c0*/  LDL.LU R2, [R1+0x274] ;  /* 0x0002740001027983 */ /* 0x000f680000300800 */
[----:B------:R-:W5:Y:S04]  /*2a0d0*/  LDL.LU R24, [R1+0x270] ;  /* 0x0002700001187983 */ /* 0x000f680000300800 */
[----:B------:R-:W5:Y:S04]  /*2a0e0*/  LDL.LU R17, [R1+0x1fc] ;  /* 0x0001fc0001117983 */ /* 0x000f680000300800 */
[----:B------:R0:W-:Y:S04]  /*2a0f0*/  STS.U8 [R23+UR7+0x7180], R14 ;  /* 0x0071800e17007988 */ /* 0x0001e80008000007 */
[----:B------:R1:W-:Y:S04]  /*2a100*/  STS.U8 [R23+UR7+0x8000], R29 ;  /* 0x0080001d17007988 */ /* 0x0003e80008000007 */
[----:B0-----:R-:W5:Y:S04]  /*2a110*/  LDL.LU R14, [R1+0x1f8] ;  /* 0x0001f800010e7983 */ /* 0x001f680000300800 */
[----:B--2---:R0:W-:Y:S04]  /*2a120*/  STS.U8 [R23+UR7+0x8080], R27 ;  /* 0x0080801b17007988 */ /* 0x0041e80008000007 */
[----:B-1----:R-:W2:Y:S04]  /*2a130*/  LDL.LU R29, [R1+0x1f4] ;  /* 0x0001f400011d7983 */ /* 0x002ea80000300800 */
[----:B------:R1:W-:Y:S04]  /*2a140*/  STS.U8 [R23+UR7+0x8100], R21 ;  /* 0x0081001517007988 */ /* 0x0003e80008000007 */
[----:B0-----:R-:W2:Y:S04]  /*2a150*/  LDL.LU R27, [R1+0x1f0] ;  /* 0x0001f000011b7983 */ /* 0x001ea80000300800 */
[----:B-1----:R-:W2:Y:S04]  /*2a160*/  LDL.LU R21, [R1+0x17c] ;  /* 0x00017c0001157983 */ /* 0x002ea80000300800 */
[----:B---3--:R0:W-:Y:S04]  /*2a170*/  STS.U8 [R23+UR7+0x8180], R25 ;  /* 0x0081801917007988 */ /* 0x0081e80008000007 */
[----:B0-----:R-:W3:Y:S04]  /*2a180*/  LDL.LU R25, [R1+0x178] ;  /* 0x0001780001197983 */ /* 0x001ee80000300800 */
[----:B----4-:R0:W-:Y:S04]  /*2a190*/  STS.U8 [R23+UR7+0x9000], R9 ;  /* 0x0090000917007988 */ /* 0x0101e80008000007 */
[----:B-----5:R1:W-:Y:S04]  /*2a1a0*/  STS.U8 [R23+UR7+0x9080], R10 ;  /* 0x0090800a17007988 */ /* 0x0203e80008000007 */
[----:B0-----:R-:W4:Y:S04]  /*2a1b0*/  LDL.LU R9, [R1+0x340c] ;  /* 0x00340c0001097983 */ /* 0x001f280000300800 */
[----:B------:R0:W-:Y:S04]  /*2a1c0*/  STS.U8 [R23+UR7+0x9100], R11 ;  /* 0x0091000b17007988 */ /* 0x0001e80008000007 */
[----:B-1----:R-:W5:Y:S04]  /*2a1d0*/  LDL.LU R10, [R1+0x3408] ;  /* 0x00340800010a7983 */ /* 0x002f680000300800 */
[----:B------:R1:W-:Y:S04]  /*2a1e0*/  STS.U8 [R23+UR7+0x9180], R19 ;  /* 0x0091801317007988 */ /* 0x0003e80008000007 */
[----:B0-----:R-:W4:Y:S04]  /*2a1f0*/  LDL.LU R11, [R1+0x3404] ;  /* 0x00340400010b7983 */ /* 0x001f280000300800 */
[----:B------:R0:W-:Y:S04]  /*2a200*/  STS.U8 [R23+UR7+0xa000], R26 ;  /* 0x00a0001a17007988 */ /* 0x0001e80008000007 */
[----:B-1----:R-:W4:Y:S04]  /*2a210*/  LDL.LU R19, [R1+0xfc] ;  /* 0x0000fc0001137983 */ /* 0x002f280000300800 */
[----:B------:R1:W-:Y:S04]  /*2a220*/  STS.U8 [R23+UR7+0xa080], R4 ;  /* 0x00a0800417007988 */ /* 0x0003e80008000007 */
[----:B0-----:R-:W4:Y:S04]  /*2a230*/  LDL.LU R26, [R1+0xf4] ;  /* 0x0000f400011a7983 */ /* 0x001f280000300800 */
[----:B------:R0:W-:Y:S04]  /*2a240*/  STS.U8 [R23+UR7+0xa100], R18 ;  /* 0x00a1001217007988 */ /* 0x0001e80008000007 */
[----:B-1----:R-:W4:Y:S04]  /*2a250*/  LDL.LU R4, [R1+0x98] ;  /* 0x0000980001047983 */ /* 0x002f280000300800 */
[----:B------:R1:W-:Y:S04]  /*2a260*/  STS.U8 [R23+UR7+0xa180], R20 ;  /* 0x00a1801417007988 */ /* 0x0003e80008000007 */
[----:B0-----:R-:W4:Y:S04]  /*2a270*/  LDL.LU R18, [R1+0x94] ;  /* 0x0000940001127983 */ /* 0x001f280000300800 */
[----:B-1----:R-:W4:Y:S04]  /*2a280*/  LDL.LU R20, [R1+0x8c] ;  /* 0x00008c0001147983 */ /* 0x002f280000300800 */
[----:B------:R0:W-:Y:S04]  /*2a290*/  STS.U8 [R23+UR7+0xb000], R12 ;  /* 0x00b0000c17007988 */ /* 0x0001e80008000007 */
[----:B0-----:R-:W4:Y:S04]  /*2a2a0*/  LDL.LU R12, [R1+0x3400] ;  /* 0x00340000010c7983 */ /* 0x001f280000300800 */
[----:B------:R-:W-:Y:S04]  /*2a2b0*/  STS.U8 [R23+UR7+0xb080], R15 ;  /* 0x00b0800f17007988 */ /* 0x000fe80008000007 */
[----:B------:R-:W-:Y:S04]  /*2a2c0*/  STS.U8 [R23+UR7+0xb100], R16 ;  /* 0x00b1001017007988 */ /* 0x000fe80008000007 */
[----:B------:R0:W-:Y:S04]  /*2a2d0*/  STS.U8 [R23+UR7+0xb180], R13 ;  /* 0x00b1800d17007988 */ /* 0x0001e80008000007 */
[----:B------:R1:W-:Y:S04]  /*2a2e0*/  STS.U8 [R23+UR7+0xc000], R0 ;  /* 0x00c0000017007988 */ /* 0x0003e80008000007 */
[----:B------:R0:W-:Y:S04]  /*2a2f0*/  STS.U8 [R23+UR7+0xc080], R2 ;  /* 0x00c0800217007988 */ /* 0x0001e80008000007 */
[----:B------:R1:W-:Y:S04]  /*2a300*/  STS.U8 [R23+UR7+0xc100], R24 ;  /* 0x00c1001817007988 */ /* 0x0003e80008000007 */
[----:B------:R-:W-:Y:S04]  /*2a310*/  STS.U8 [R23+UR7+0xc180], R17 ;  /* 0x00c1801117007988 */ /* 0x000fe80008000007 */
[----:B0-----:R-:W5:Y:S04]  /*2a320*/  LDL.LU R13, [R1+0x80] ;  /* 0x00008000010d7983 */ /* 0x001f680000300800 */
[----:B-1----:R-:W5:Y:S04]  /*2a330*/  LDL.LU R0, [R1+0x78] ;  /* 0x0000780001007983 */ /* 0x002f680000300800 */
[----:B------:R-:W5:Y:S04]  /*2a340*/  LDL.LU R2, [R1+0x4] ;  /* 0x0000040001027983 */ /* 0x000f680000300800 */
[----:B------:R-:W5:Y:S04]  /*2a350*/  LDL.LU R24, [R1] ;  /* 0x0000000001187983 */ /* 0x000f680000300800 */
[----:B------:R-:W-:Y:S04]  /*2a360*/  STS.U8 [R23+UR7+0xd000], R14 ;  /* 0x00d0000e17007988 */ /* 0x000fe80008000007 */
[----:B--2---:R-:W-:Y:S04]  /*2a370*/  STS.U8 [R23+UR7+0xd080], R29 ;  /* 0x00d0801d17007988 */ /* 0x004fe80008000007 */
[----:B------:R-:W-:Y:S04]  /*2a380*/  STS.U8 [R23+UR7+0xd100], R27 ;  /* 0x00d1001b17007988 */ /* 0x000fe80008000007 */
[----:B------:R0:W-:Y:S02]  /*2a390*/  STS.U8 [R23+UR7+0xd180], R21 ;  /* 0x00d1801517007988 */ /* 0x0001e40008000007 */
[----:B0-----:R-:W0:Y:S02]  /*2a3a0*/  S2R R21, SR_TID.X ;  /* 0x0000000000157919 */ /* 0x001e240000002100 */
[----:B---3--:R-:W-:Y:S04]  /*2a3b0*/  STS.U8 [R23+UR7+0xe000], R25 ;  /* 0x00e0001917007988 */ /* 0x008fe80008000007 */
[----:B----4-:R-:W-:Y:S04]  /*2a3c0*/  STS.U8 [R23+UR7+0xe080], R12 ;  /* 0x00e0800c17007988 */ /* 0x010fe80008000007 */
[----:B------:R0:W-:Y:S02]  /*2a3d0*/  STS.U8 [R23+UR7+0xe100], R11 ;  /* 0x00e1000b17007988 */ /* 0x0001e40008000007 */
[----:B0-----:R-:W-:-:S02]  /*2a3e0*/  LOP3.LUT R11, R21, 0x7f, RZ, 0xc0, !PT ;  /* 0x0000007f150b7812 */ /* 0x001fc400078ec0ff */
[----:B------:R-:W2:Y:S04]  /*2a3f0*/  LDL.LU R21, [R1+0x970] ;  /* 0x0009700001157983 */ /* 0x000ea80000300800 */
[----:B-----5:R-:W-:Y:S04]  /*2a400*/  STS.U8 [R11+UR7+0xe180], R10 ;  /* 0x00e1800a0b007988 */ /* 0x020fe80008000007 */
[----:B------:R-:W-:Y:S04]  /*2a410*/  STS.U8 [R11+UR7+0xf000], R9 ;  /* 0x00f000090b007988 */ /* 0x000fe80008000007 */
[----:B------:R-:W-:Y:S04]  /*2a420*/  STS.U8 [R11+UR7+0xf080], R8 ;  /* 0x00f080080b007988 */ /* 0x000fe80008000007 */
[----:B------:R-:W-:Y:S04]  /*2a430*/  STS.U8 [R11+UR7+0xf100], R7 ;  /* 0x00f100070b007988 */ /* 0x000fe80008000007 */
[----:B------:R0:W-:Y:S02]  /*2a440*/  STS.U8 [R11+UR7+0xf180], R6 ;  /* 0x00f180060b007988 */ /* 0x0001e40008000007 */
[----:B0-----:R-:W-:-:S05]  /*2a450*/  LOP3.LUT R6, R11, 0x10, RZ, 0x3c, !PT ;  /* 0x000000100b067812 */ /* 0x001fca00078e3cff */
[----:B------:R0:W-:Y:S04]  /*2a460*/  STS.U8 [R6+UR7+0x280], R26 ;  /* 0x0002801a06007988 */ /* 0x0001e80008000007 */
[----:B------:R1:W-:Y:S04]  /*2a470*/  STS.U8 [R6+UR7+0x300], R4 ;  /* 0x0003000406007988 */ /* 0x0003e80008000007 */
[----:B0-----:R-:W3:Y:S04]  /*2a480*/  LDL.LU R26, [R1+0x96c] ;  /* 0x00096c00011a7983 */ /* 0x001ee80000300800 */
[----:B------:R0:W-:Y:S04]  /*2a490*/  STS.U8 [R6+UR7+0x380], R18 ;  /* 0x0003801206007988 */ /* 0x0001e80008000007 */
[----:B-1----:R-:W4:Y:S04]  /*2a4a0*/  LDL.LU R4, [R1+0x968] ;  /* 0x0009680001047983 */ /* 0x002f280000300800 */
[----:B------:R1:W-:Y:S04]  /*2a4b0*/  STS.U8 [R6+UR7+0x1200], R20 ;  /* 0x0012001406007988 */ /* 0x0003e80008000007 */
[----:B0-----:R-:W5:Y:S04]  /*2a4c0*/  LDL.LU R18, [R1+0x960] ;  /* 0x0009600001127983 */ /* 0x001f680000300800 */
        /* <DEDUP_REMOVED lines=15> */
[----:B------:R-:W5:Y:S04]  /*2a5c0*/  LDL.LU R25, [R1+0x568] ;  /* 0x0005680001197983 */ /* 0x000f680000300800 */
[----:B------:R1:W-:Y:S04]  /*2a5d0*/  STS.U8 [R6+UR7+0x1300], R13 ;  /* 0x0013000d06007988 */ /* 0x0003e80008000007 */
[----:B0-----:R-:W5:Y:S04]  /*2a5e0*/  LDL.LU R19, [R1+0x560] ;  /* 0x0005600001137983 */ /* 0x001f680000300800 */
[----:B------:R0:W-:Y:S04]  /*2a5f0*/  STS.U8 [R6+UR7+0x1380], R0 ;  /* 0x0013800006007988 */ /* 0x0001e80008000007 */
[----:B-1----:R-:W5:Y:S04]  /*2a600*/  LDL.LU R13, [R1+0x4ec] ;  /* 0x0004ec00010d7983 */ /* 0x002f680000300800 */
[----:B------:R1:W-:Y:S04]  /*2a610*/  STS.U8 [R6+UR7+0x2200], R2 ;  /* 0x0022000206007988 */ /* 0x0003e80008000007 */
[----:B0-----:R-:W5:Y:S04]  /*2a620*/  LDL.LU R0, [R1+0x4e8] ;  /* 0x0004e80001007983 */ /* 0x001f680000300800 */
[----:B------:R0:W-:Y:S04]  /*2a630*/  STS.U8 [R6+UR7+0x2280], R24 ;  /* 0x0022801806007988 */ /* 0x0001e80008000007 */
[----:B-1----:R-:W5:Y:S04]  /*2a640*/  LDL.LU R2, [R1+0x4e4] ;  /* 0x0004e40001027983 */ /* 0x002f680000300800 */
[----:B------:R1:W-:Y:S04]  /*2a650*/  STS.U8 [R6+UR7+0x2300], R28 ;  /* 0x0023001c06007988 */ /* 0x0003e80008000007 */
[----:B0-----:R-:W5:Y:S04]  /*2a660*/  LDL.LU R24, [R1+0x4dc] ;  /* 0x0004dc0001187983 */ /* 0x001f680000300800 */
[----:B-1----:R-:W5:Y:S04]  /*2a670*/  LDL.LU R28, [R1+0x7c8] ;  /* 0x0007c800011c7983 */ /* 0x002f680000300800 */
[----:B--2---:R-:W-:Y:S04]  /*2a680*/  STS.U8 [R6+UR7+0x3200], R21 ;  /* 0x0032001506007988 */ /* 0x004fe80008000007 */
[----:B---3--:R0:W-:Y:S04]  /*2a690*/  STS.U8 [R6+UR7+0x3280], R26 ;  /* 0x0032801a06007988 */ /* 0x0081e80008000007 */
[----:B----4-:R1:W-:Y:S04]  /*2a6a0*/  STS.U8 [R6+UR7+0x3300], R4 ;  /* 0x0033000406007988 */ /* 0x0103e80008000007 */
[----:B0-----:R-:W2:Y:S04]  /*2a6b0*/  LDL.LU R26, [R1+0x46c] ;  /* 0x00046c00011a7983 */ /* 0x001ea80000300800 */
[----:B------:R-:W3:Y:S04]  /*2a6c0*/  LDL.LU R23, [R1+0x468] ;  /* 0x0004680001177983 */ /* 0x000ee80000300800 */
[----:B------:R-:W4:Y:S04]  /*2a6d0*/  LDL.LU R21, [R1+0x464] ;  /* 0x0004640001157983 */ /* 0x000f280000300800 */
[----:B-----5:R0:W-:Y:S04]  /*2a6e0*/  STS.U8 [R6+UR7+0x3380], R18 ;  /* 0x0033801206007988 */ /* 0x0201e80008000007 */
[----:B-1----:R-:W5:Y:S04]  /*2a6f0*/  LDL.LU R4, [R1+0x45c] ;  /* 0x00045c0001047983 */ /* 0x002f680000300800 */
[----:B------:R1:W-:Y:S04]  /*2a700*/  STS.U8 [R6+UR7+0x4200], R20 ;  /* 0x0042001406007988 */ /* 0x0003e80008000007 */
[----:B0-----:R-:W3:Y:S04]  /*2a710*/  LDL.LU R18, [R1+0x3ec] ;  /* 0x0003ec0001127983 */ /* 0x001ee80000300800 */
[----:B------:R0:W-:Y:S04]  /*2a720*/  STS.U8 [R6+UR7+0x4280], R5 ;  /* 0x0042800506007988 */ /* 0x0001e80008000007 */
[----:B-1----:R-:W4:Y:S04]  /*2a730*/  LDL.LU R20, [R1+0x3e8] ;  /* 0x0003e80001147983 */ /* 0x002f280000300800 */
[----:B0-----:R-:W4:Y:S04]  /*2a740*/  LDL.LU R5, [R1+0x3e4] ;  /* 0x0003e40001057983 */ /* 0x001f280000300800 */
[----:B------:R0:W-:Y:S04]  /*2a750*/  STS.U8 [R6+UR7+0x7380], R19 ;  /* 0x0073801306007988 */ /* 0x0001e80008000007 */
        /* <DEDUP_REMOVED lines=8> */
[----:B0-----:R-:W4:Y:S04]  /*2a7e0*/  LDL.LU R24, [R1+0x35c] ;  /* 0x00035c0001187983 */ /* 0x001f280000300800 */
[----:B--2---:R0:W-:Y:S04]  /*2a7f0*/  STS.U8 [R6+UR7+0x9200], R26 ;  /* 0x0092001a06007988 */ /* 0x0041e80008000007 */
[----:B0-----:R-:W2:Y:S04]  /*2a800*/  LDL.LU R26, [R1+0x2ec] ;  /* 0x0002ec00011a7983 */ /* 0x001ea80000300800 */
[----:B-----5:R0:W-:Y:S04]  /*2a810*/  STS.U8 [R6+UR7+0x9380], R4 ;  /* 0x0093800406007988 */ /* 0x0201e80008000007 */
[----:B---3--:R1:W-:Y:S04]  /*2a820*/  STS.U8 [R6+UR7+0xa200], R18 ;  /* 0x00a2001206007988 */ /* 0x0083e80008000007 */
[----:B0-----:R-:W3:Y:S04]  /*2a830*/  LDL.LU R4, [R1+0x2e8] ;  /* 0x0002e80001047983 */ /* 0x001ee80000300800 */
[----:B----4-:R0:W-:Y:S04]  /*2a840*/  STS.U8 [R6+UR7+0xa280], R20 ;  /* 0x00a2801406007988 */ /* 0x0101e80008000007 */
[----:B-1----:R-:W4:Y:S04]  /*2a850*/  LDL.LU R18, [R1+0x2e4] ;  /* 0x0002e40001127983 */ /* 0x002f280000300800 */
[----:B------:R1:W-:Y:S04]  /*2a860*/  STS.U8 [R6+UR7+0xa300], R5 ;  /* 0x00a3000506007988 */ /* 0x0003e80008000007 */
[----:B0-----:R-:W5:Y:S04]  /*2a870*/  LDL.LU R20, [R1+0x2dc] ;  /* 0x0002dc0001147983 */ /* 0x001f680000300800 */
[----:B-1----:R-:W5:Y:S04]  /*2a880*/  LDL.LU R5, [R1+0x26c] ;  /* 0x00026c0001057983 */ /* 0x002f680000300800 */
[----:B------:R0:W-:Y:S04]  /*2a890*/  STS.U8 [R6+UR7+0x2380], R22 ;  /* 0x0023801606007988 */ /* 0x0001e80008000007 */
[----:B------:R1:W-:Y:S04]  /*2a8a0*/  STS.U8 [R6+UR7+0x4300], R28 ;  /* 0x0043001c06007988 */ /* 0x0003e80008000007 */
[----:B------:R1:W-:Y:S04]  /*2a8b0*/  STS.U8 [R6+UR7+0x4380], R7 ;  /* 0x0043800706007988 */ /* 0x0003e80008000007 */
[----:B0-----:R-:W5:Y:S04]  /*2a8c0*/  LDL.LU R22, [R1+0x268] ;  /* 0x0002680001167983 */ /* 0x001f680000300800 */
[----:B-1----:R-:W5:Y:S04]  /*2a8d0*/  LDL.LU R28, [R1+0x264] ;  /* 0x00026400011c7983 */ /* 0x002f680000300800 */
        /* <DEDUP_REMOVED lines=37> */
[----:B--2---:R0:W-:Y:S04]  /*2ab30*/  STS.U8 [R6+UR7+0xc200], R26 ;  /* 0x00c2001a06007988 */ /* 0x0041e80008000007 */
[----:B0-----:R-:W2:Y:S04]  /*2ab40*/  LDL.LU R26, [R1+0x68] ;  /* 0x00006800011a7983 */ /* 0x001ea80000300800 */
[----:B---3--:R0:W-:Y:S04]  /*2ab50*/  STS.U8 [R6+UR7+0xc280], R4 ;  /* 0x00c2800406007988 */ /* 0x0081e80008000007 */
[----:B----4-:R1:W-:Y:S04]  /*2ab60*/  STS.U8 [R6+UR7+0xc300], R18 ;  /* 0x00c3001206007988 */ /* 0x0103e80008000007 */
[----:B0-----:R-:W3:Y:S04]  /*2ab70*/  LDL.LU R4, [R1+0x33fc] ;  /* 0x0033fc0001047983 */ /* 0x001ee80000300800 */
[----:B-----5:R0:W-:Y:S04]  /*2ab80*/  STS.U8 [R6+UR7+0xc380], R20 ;  /* 0x00c3801406007988 */ /* 0x0201e80008000007 */
[----:B-1----:R-:W4:Y:S04]  /*2ab90*/  LDL.LU R18, [R1+0x33f8] ;  /* 0x0033f80001127983 */ /* 0x002f280000300800 */
[----:B------:R1:W-:Y:S04]  /*2aba0*/  STS.U8 [R6+UR7+0xd200], R5 ;  /* 0x00d2000506007988 */ /* 0x0003e80008000007 */
[----:B0-----:R-:W5:Y:S04]  /*2abb0*/  LDL.LU R20, [R1+0x33f4] ;  /* 0x0033f40001147983 */ /* 0x001f680000300800 */
[----:B-1----:R-:W2:Y:S04]  /*2abc0*/  LDL.LU R5, [R1+0x33f0] ;  /* 0x0033f00001057983 */ /* 0x002ea80000300800 */
[----:B------:R-:W-:Y:S04]  /*2abd0*/  STS.U8 [R6+UR7+0xd280], R22 ;  /* 0x00d2801606007988 */ /* 0x000fe80008000007 */
[----:B------:R-:W-:Y:S04]  /*2abe0*/  STS.U8 [R6+UR7+0xd300], R28 ;  /* 0x00d3001c06007988 */ /* 0x000fe80008000007 */
[----:B------:R-:W-:Y:S04]  /*2abf0*/  STS.U8 [R6+UR7+0xd380], R7 ;  /* 0x00d3800706007988 */ /* 0x000fe80008000007 */
[----:B------:R-:W-:Y:S04]  /*2ac00*/  STL [R1+0x33e4], R11 ;  /* 0x0033e40b01007387 */ /* 0x000fe80000100800 */
[----:B------:R-:W-:Y:S04]  /*2ac10*/  STS.U8 [R6+UR7+0xe200], R8 ;  /* 0x00e2000806007988 */ /* 0x000fe80008000007 */
[----:B------:R-:W-:Y:S04]  /*2ac20*/  STS.U8 [R6+UR7+0xe280], R9 ;  /* 0x00e2800906007988 */ /* 0x000fe80008000007 */
[----:B------:R-:W-:Y:S04]  /*2ac30*/  STS.U8 [R6+UR7+0xe300], R10 ;  /* 0x00e3000a06007988 */ /* 0x000fe80008000007 */
[----:B------:R-:W-:Y:S04]  /*2ac40*/  STS.U8 [R6+UR7+0xe380], R12 ;  /* 0x00e3800c06007988 */ /* 0x000fe80008000007 */
[----:B------:R-:W-:Y:S04]  /*2ac50*/  STS.U8 [R6+UR7+0xf200], R15 ;  /* 0x00f2000f06007988 */ /* 0x000fe80008000007 */
[----:B------:R-:W-:Y:S04]  /*2ac60*/  STS.U8 [R6+UR7+0xf280], R16 ;  /* 0x00f2801006007988 */ /* 0x000fe80008000007 */
[----:B------:R-:W-:Y:S04]  /*2ac70*/  STS.U8 [R6+UR7+0xf300], R17 ;  /* 0x00f3001106007988 */ /* 0x000fe80008000007 */
[----:B------:R0:W-:Y:S02]  /*2ac80*/  STS.U8 [R6+UR7+0xf380], R14 ;  /* 0x00f3800e06007988 */ /* 0x0001e40008000007 */
[----:B0-----:R-:W-:Y:S01]  /*2ac90*/  LOP3.LUT R6, R25, R27, RZ, 0xfc, !PT ;  /* 0x0000001b19067212 */ /* 0x001fe200078efcff */
[----:B--2---:R-:W-:-:S05]  /*2aca0*/  IMAD.U32 R7, R29, 0x80, R5 ;  /* 0x000000801d077824 */ /* 0x004fca00078e0005 */
[----:B------:R-:W-:Y:S04]  /*2acb0*/  STL [R1+0x114], R7 ;  /* 0x0001140701007387 */ /* 0x000fe80000100800 */
[----:B------:R-:W-:Y:S04]  /*2acc0*/  STL [R1+0x338c], R7 ;  /* 0x00338c0701007387 */ /* 0x000fe80000100800 */
[----:B------:R-:W-:Y:S04]  /*2acd0*/  STL [R1+0x110], R6 ;  /* 0x0001100601007387 */ /* 0x000fe80000100800 */
[----:B------:R0:W-:Y:S04]  /*2ace0*/  STL [R1+0x3390], R6 ;  /* 0x0033900601007387 */ /* 0x0001e80000100800 */
[----:B0-----:R-:W2:Y:S01]  /*2acf0*/  LDL.LU R6, [R1+0x6fc] ;  /* 0x0006fc0001067983 */ /* 0x001ea20000300800 */
[----:B------:R-:W-:-:S05]  /*2ad00*/  LOP3.LUT R5, R11, 0x20, RZ, 0x3c, !PT ;  /* 0x000000200b057812 */ /* 0x000fca00078e3cff */
[----:B------:R-:W-:Y:S04]  /*2ad10*/  STS.U8 [R5+UR7+0x1500], R24 ;  /* 0x0015001805007988 */ /* 0x000fe80008000007 */
[----:B------:R-:W-:Y:S04]  /*2ad20*/  STS.U8 [R5+UR7+0x1580], R26 ;  /* 0x0015801a05007988 */ /* 0x000fe80008000007 */
[----:B--2---:R0:W-:Y:S04]  /*2ad30*/  STL [R1+0x33ec], R6 ;  /* 0x0033ec0601007387 */ /* 0x0041e80000100800 */
[----:B0-----:R-:W2:Y:S04]  /*2ad40*/  LDL.LU R6, [R1+0x964] ;  /* 0x0009640001067983 */ /* 0x001ea80000300800 */
[----:B------:R-:W2:Y:S04]  /*2ad50*/  LDL.LU R7, [R1+0x6f8] ;  /* 0x0006f80001077983 */ /* 0x000ea80000300800 */
        /* <DEDUP_REMOVED lines=15> */
[----:B------:R0:W-:Y:S04]  /*2ae50*/  STS.U8 [R5+UR7+0x400], R23 ;  /* 0x0004001705007988 */ /* 0x0001e80008000007 */
[----:B------:R-:W2:Y:S04]  /*2ae60*/  LDL.LU R25, [R1+0x4d4] ;  /* 0x0004d40001197983 */ /* 0x000ea80000300800 */
[----:B------:R1:W-:Y:S04]  /*2ae70*/  STS.U8 [R5+UR7+0x480], R21 ;  /* 0x0004801505007988 */ /* 0x0003e80008000007 */
[----:B0-----:R-:W2:Y:S04]  /*2ae80*/  LDL.LU R23, [R1+0x4d0] ;  /* 0x0004d00001177983 */ /* 0x001ea80000300800 */
[----:B------:R0:W-:Y:S04]  /*2ae90*/  STS.U8 [R5+UR7+0x500], R19 ;  /* 0x0005001305007988 */ /* 0x0001e80008000007 */
[----:B-1----:R-:W2:Y:S04]  /*2aea0*/  LDL.LU R21, [R1+0x460] ;  /* 0x0004600001157983 */ /* 0x002ea80000300800 */
[----:B------:R1:W-:Y:S04]  /*2aeb0*/  STS.U8 [R5+UR7+0x580], R13 ;  /* 0x0005800d05007988 */ /* 0x0003e80008000007 */
[----:B0-----:R-:W2:Y:S04]  /*2aec0*/  LDL.LU R19, [R1+0x458] ;  /* 0x0004580001137983 */ /* 0x001ea80000300800 */
[----:B------:R0:W-:Y:S04]  /*2aed0*/  STS.U8 [R5+UR7+0x1400], R0 ;  /* 0x0014000005007988 */ /* 0x0001e80008000007 */
[----:B-1----:R-:W2:Y:S04]  /*2aee0*/  LDL.LU R13, [R1+0x454] ;  /* 0x00045400010d7983 */ /* 0x002ea80000300800 */
[----:B------:R1:W-:Y:S04]  /*2aef0*/  STS.U8 [R5+UR7+0x1480], R2 ;  /* 0x0014800205007988 */ /* 0x0003e80008000007 */
[----:B0-----:R-:W2:Y:S04]  /*2af00*/  LDL.LU R0, [R1+0x450] ;  /* 0x0004500001007983 */ /* 0x001ea80000300800 */
[----:B-----5:R0:W-:Y:S04]  /*2af10*/  STS.U8 [R5+UR7+0x2400], R20 ;  /* 0x0024001405007988 */ /* 0x0201e80008000007 */
[----:B-1----:R-:W5:Y:S04]  /*2af20*/  LDL.LU R2, [R1+0x3e0] ;  /* 0x0003e00001027983 */ /* 0x002f680000300800 */
[----:B----4-:R1:W-:Y:S04]  /*2af30*/  STS.U8 [R5+UR7+0x2480], R18 ;  /* 0x0024801205007988 */ /* 0x0103e80008000007 */
[----:B0-----:R-:W4:Y:S04]  /*2af40*/  LDL.LU R20, [R1+0x7c4] ;  /* 0x0007c40001147983 */ /* 0x001f280000300800 */
[----:B---3--:R0:W-:Y:S04]  /*2af50*/  STS.U8 [R5+UR7+0x2500], R4 ;  /* 0x0025000405007988 */ /* 0x0081e80008000007 */
[----:B-1----:R-:W3:Y:S04]  /*2af60*/  LDL.LU R18, [R1+0x954] ;  /* 0x0009540001127983 */ /* 0x002ee80000300800 */
[----:B------:R1:W-:Y:S04]  /*2af70*/  STS.U8 [R5+UR7+0x2580], R3 ;  /* 0x0025800305007988 */ /* 0x0003e80008000007 */
[----:B0-----:R-:W3:Y:S04]  /*2af80*/  LDL.LU R4, [R1+0x958] ;  /* 0x0009580001047983 */ /* 0x001ee80000300800 */
[----:B-1----:R-:W3:Y:S04]  /*2af90*/  LDL.LU R3, [R1+0x95c] ;  /* 0x00095c0001037983 */ /* 0x002ee80000300800 */
[----:B--2---:R0:W-:Y:S04]  /*2afa0*/  STS.U8 [R5+UR7+0x3400], R6 ;  /* 0x0034000605007988 */ /* 0x0041e80008000007 */
[----:B------:R-:W-:Y:S04]  /*2afb0*/  STS.U8 [R5+UR7+0x4580], R11 ;  /* 0x0045800b05007988 */ /* 0x000fe80008000007 */
[----:B0-----:R-:W2:Y:S04]  /*2afc0*/  LDL.LU R6, [R1+0x33ec] ;  /* 0x0033ec0001067983 */ /* 0x001ea80000300800 */
[----:B------:R0:W-:Y:S04]  /*2afd0*/  STS.U8 [R5+UR7+0x7400], R24 ;  /* 0x0074001805007988 */ /* 0x0001e80008000007 */
[----:B------:R1:W-:Y:S04]  /*2afe0*/  STS.U8 [R5+UR7+0x7480], R26 ;  /* 0x0074801a05007988 */ /* 0x0003e80008000007 */
[----:B0-----:R-:W2:Y:S04]  /*2aff0*/  LDL.LU R24, [R1+0x3d8] ;  /* 0x0003d80001187983 */ /* 0x001ea80000300800 */
[----:B-1----:R-:W2:Y:S04]  /*2b000*/  LDL.LU R26, [R1+0x3d4] ;  /* 0x0003d400011a7983 */ /* 0x002ea80000300800 */
[----:B------:R-:W2:Y:S04]  /*2b010*/  LDL.LU R11, [R1+0x360] ;  /* 0x00036000010b7983 */ /* 0x000ea80000300800 */
[----:B------:R-:W-:Y:S04]  /*2b020*/  STS.U8 [R5+UR7+0x4500], R7 ;  /* 0x0045000705007988 */ /* 0x000fe80008000007 */
[----:B------:R-:W-:Y:S04]  /*2b030*/  STS.U8 [R5+UR7+0x5400], R22 ;  /* 0x0054001605007988 */ /* 0x000fe80008000007 */
[----:B------:R-:W-:Y:S04]  /*2b040*/  STS.U8 [R5+UR7+0x5480], R28 ;  /* 0x0054801c05007988 */ /* 0x000fe80008000007 */
[----:B--2---:R0:W-:Y:S04]  /*2b050*/  STL [R1+0x33e8], R11 ;  /* 0x0033e80b01007387 */ /* 0x0041e80000100800 */
[----:B0-----:R-:W2:Y:S04]  /*2b060*/  LDL.LU R11, [R1+0x3d0] ;  /* 0x0003d000010b7983 */ /* 0x001ea80000300800 */
[----:B------:R0:W-:Y:S04]  /*2b070*/  STS.U8 [R5+UR7+0x9480], R19 ;  /* 0x0094801305007988 */ /* 0x0001e80008000007 */
[----:B------:R1:W-:Y:S04]  /*2b080*/  STS.U8 [R5+UR7+0x9500], R13 ;  /* 0x0095000d05007988 */ /* 0x0003e80008000007 */
[----:B------:R3:W-:Y:S04]  /*2b090*/  STS.U8 [R5+UR7+0x9580], R0 ;  /* 0x0095800005007988 */ /* 0x0007e80008000007 */
[----:B0-----:R-:W2:Y:S04]  /*2b0a0*/  LDL.LU R19, [R1+0x358] ;  /* 0x0003580001137983 */ /* 0x001ea80000300800 */
[----:B-1----:R-:W2:Y:S04]  /*2b0b0*/  LDL.LU R13, [R1+0x354] ;  /* 0x00035400010d7983 */ /* 0x002ea80000300800 */
[----:B-----5:R0:W-:Y:S04]  /*2b0c0*/  STS.U8 [R5+UR7+0xa400], R2 ;  /* 0x00a4000205007988 */ /* 0x0201e80008000007 */
[----:B---3--:R-:W3:Y:S04]  /*2b0d0*/  LDL.LU R0, [R1+0x350] ;  /* 0x0003500001007983 */ /* 0x008ee80000300800 */
[----:B------:R1:W-:Y:S04]  /*2b0e0*/  STS.U8 [R5+UR7+0x3480], R3 ;  /* 0x0034800305007988 */ /* 0x0003e80008000007 */
[----:B0-----:R-:W5:Y:S04]  /*2b0f0*/  LDL.LU R2, [R1+0x2e0] ;  /* 0x0002e00001027983 */ /* 0x001f680000300800 */
[----:B------:R0:W-:Y:S04]  /*2b100*/  STS.U8 [R5+UR7+0x3500], R4 ;  /* 0x0035000405007988 */ /* 0x0001e80008000007 */
[----:B-1----:R-:W3:Y:S04]  /*2b110*/  LDL.LU R3, [R1+0x2d8] ;  /* 0x0002d80001037983 */ /* 0x002ee80000300800 */
[----:B------:R1:W-:Y:S04]  /*2b120*/  STS.U8 [R5+UR7+0x3580], R18 ;  /* 0x0035801205007988 */ /* 0x0003e80008000007 */
[----:B0-----:R-:W3:Y:S04]  /*2b130*/  LDL.LU R4, [R1+0x2d4] ;  /* 0x0002d40001047983 */ /* 0x001ee80000300800 */
[----:B----4-:R0:W-:Y:S04]  /*2b140*/  STS.U8 [R5+UR7+0x4400], R20 ;  /* 0x0044001405007988 */ /* 0x0101e80008000007 */
[----:B-1----:R-:W4:Y:S04]  /*2b150*/  LDL.LU R18, [R1+0x2d0] ;  /* 0x0002d00001127983 */ /* 0x002f280000300800 */
[----:B------:R1:W-:Y:S04]  /*2b160*/  STS.U8 [R5+UR7+0x4480], R6 ;  /* 0x0044800605007988 */ /* 0x0003e80008000007 */
[----:B0-----:R-:W3:Y:S04]  /*2b170*/  LDL.LU R20, [R1+0x260] ;  /* 0x0002600001147983 */ /* 0x001ee80000300800 */
[----:B-1----:R-:W3:Y:S04]  /*2b180*/  LDL.LU R6, [R1+0x258] ;  /* 0x0002580001067983 */ /* 0x002ee80000300800 */
[----:B------:R-:W3:Y:S04]  /*2b190*/  LDL.LU R7, [R1+0x254] ;  /* 0x0002540001077983 */ /* 0x000ee80000300800 */
[----:B------:R-:W3:Y:S04]  /*2b1a0*/  LDL.LU R22, [R1+0x250] ;  /* 0x0002500001167983 */ /* 0x000ee80000300800 */
[----:B------:R0:W-:Y:S04]  /*2b1b0*/  STS.U8 [R5+UR7+0x5500], R8 ;  /* 0x0055000805007988 */ /* 0x0001e80008000007 */
[----:B------:R-:W3:Y:S04]  /*2b1c0*/  LDL.LU R28, [R1+0x1e0] ;  /* 0x0001e000011c7983 */ /* 0x000ee80000300800 */
[----:B------:R1:W-:Y:S04]  /*2b1d0*/  STS.U8 [R5+UR7+0x5580], R9 ;  /* 0x0055800905007988 */ /* 0x0003e80008000007 */
[----:B0-----:R-:W3:Y:S04]  /*2b1e0*/  LDL.LU R8, [R1+0x1d8] ;  /* 0x0001d80001087983 */ /* 0x001ee80000300800 */
[----:B------:R0:W-:Y:S04]  /*2b1f0*/  STS.U8 [R5+UR7+0x6400], R10 ;  /* 0x0064000a05007988 */ /* 0x0001e80008000007 */
[----:B-1----:R-:W3:Y:S04]  /*2b200*/  LDL.LU R9, [R1+0x1d4] ;  /* 0x0001d40001097983 */ /* 0x002ee80000300800 */
        /* <DEDUP_REMOVED lines=24> */
[----:B0-----:R-:W3:Y:S04]  /*2b390*/  LDL.LU R26, [R1+0x5c] ;  /* 0x00005c00011a7983 */ /* 0x001ee80000300800 */
[----:B--2---:R0:W-:Y:S04]  /*2b3a0*/  STS.U8 [R5+UR7+0xa580], R11 ;  /* 0x00a5800b05007988 */ /* 0x0041e80008000007 */
[----:B0-----:R-:W2:Y:S04]  /*2b3b0*/  LDL.LU R11, [R1+0x33e8] ;  /* 0x0033e800010b7983 */ /* 0x001ea80000300800 */
[----:B--2---:R0:W-:Y:S04]  /*2b3c0*/  STS.U8 [R5+UR7+0xb400], R11 ;  /* 0x00b4000b05007988 */ /* 0x0041e80008000007 */
[----:B0-----:R-:W2:Y:S04]  /*2b3d0*/  LDL.LU R11, [R1+0x33e4] ;  /* 0x0033e400010b7983 */ /* 0x001ea80000300800 */
[----:B------:R0:W-:Y:S04]  /*2b3e0*/  STS.U8 [R5+UR7+0xb480], R19 ;  /* 0x00b4801305007988 */ /* 0x0001e80008000007 */
[----:B------:R1:W-:Y:S04]  /*2b3f0*/  STS.U8 [R5+UR7+0xb500], R13 ;  /* 0x00b5000d05007988 */ /* 0x0003e80008000007 */
[----:B---3--:R3:W-:Y:S04]  /*2b400*/  STS.U8 [R5+UR7+0xb580], R0 ;  /* 0x00b5800005007988 */ /* 0x0087e80008000007 */
[----:B0-----:R-:W2:Y:S04]  /*2b410*/  LDL.LU R19, [R1+0x33e0] ;  /* 0x0033e00001137983 */ /* 0x001ea80000300800 */
[----:B-1----:R-:W2:Y:S04]  /*2b420*/  LDL.LU R13, [R1+0x33dc] ;  /* 0x0033dc00010d7983 */ /* 0x002ea80000300800 */
[----:B---3--:R-:W3:Y:S04]  /*2b430*/  LDL.LU R0, [R1+0x33d8] ;  /* 0x0033d80001007983 */ /* 0x008ee80000300800 */
[----:B-----5:R0:W-:Y:S04]  /*2b440*/  STS.U8 [R5+UR7+0xc400], R2 ;  /* 0x00c4000205007988 */ /* 0x0201e80008000007 */
[----:B------:R-:W-:Y:S04]  /*2b450*/  STS.U8 [R5+UR7+0xc480], R3 ;  /* 0x00c4800305007988 */ /* 0x000fe80008000007 */
[----:B------:R-:W-:Y:S04]  /*2b460*/  STS.U8 [R5+UR7+0xc500], R4 ;  /* 0x00c5000405007988 */ /* 0x000fe80008000007 */
[----:B0-----:R-:W5:Y:S04]  /*2b470*/  LDL.LU R2, [R1+0x33d4] ;  /* 0x0033d40001027983 */ /* 0x001f680000300800 */
[----:B----4-:R-:W-:Y:S04]  /*2b480*/  STS.U8 [R5+UR7+0xc580], R18 ;  /* 0x00c5801205007988 */ /* 0x010fe80008000007 */
[----:B------:R-:W-:Y:S04]  /*2b490*/  STS.U8 [R5+UR7+0xd400], R20 ;  /* 0x00d4001405007988 */ /* 0x000fe80008000007 */
        /* <DEDUP_REMOVED lines=10> */
[----:B------:R0:W-:Y:S04]  /*2b540*/  STS.U8 [R5+UR7+0xf580], R17 ;  /* 0x00f5801105007988 */ /* 0x0001e80008000007 */
[----:B--2---:R-:W-:Y:S04]  /*2b550*/  STL [R1+0x33c4], R11 ;  /* 0x0033c40b01007387 */ /* 0x004fe80000100800 */
[----:B0-----:R-:W2:Y:S01]  /*2b560*/  LDL.LU R5, [R1+0x6ec] ;  /* 0x0006ec0001057983 */ /* 0x001ea20000300800 */
[----:B------:R-:W-:-:S05]  /*2b570*/  LOP3.LUT R3, R11, 0x30, RZ, 0x3c, !PT ;  /* 0x000000300b037812 */ /* 0x000fca00078e3cff */
[----:B------:R-:W-:Y:S04]  /*2b580*/  STS.U8 [R3+UR7+0x1780], R26 ;  /* 0x0017801a03007988 */ /* 0x000fe80008000007 */
[----:B--2---:R0:W-:Y:S04]  /*2b590*/  STL [R1+0x33d0], R5 ;  /* 0x0033d00501007387 */ /* 0x0041e80000100800 */
[----:B0-----:R-:W2:Y:S04]  /*2b5a0*/  LDL.LU R5, [R1+0x950] ;  /* 0x0009500001057983 */ /* 0x001ea80000300800 */
[----:B------:R-:W4:Y:S04]  /*2b5b0*/  LDL.LU R11, [R1+0x6e8] ;  /* 0x0006e800010b7983 */ /* 0x000f280000300800 */
        /* <DEDUP_REMOVED lines=14> */
[----:B------:R0:W-:Y:S04]  /*2b6a0*/  STS.U8 [R3+UR7+0x600], R14 ;  /* 0x0006000e03007988 */ /* 0x0001e80008000007 */
[----:B------:R-:W4:Y:S04]  /*2b6b0*/  LDL.LU R17, [R1+0x4c8] ;  /* 0x0004c80001117983 */ /* 0x000f280000300800 */
        /* <DEDUP_REMOVED lines=12> */
[----:B-----5:R1:W-:Y:S04]  /*2b780*/  STS.U8 [R3+UR7+0x2600], R2 ;  /* 0x0026000203007988 */ /* 0x0203e80008000007 */
[----:B0-----:R-:W5:Y:S04]  /*2b790*/  LDL.LU R24, [R1+0x3cc] ;  /* 0x0003cc0001187983 */ /* 0x001f680000300800 */
[----:B---3--:R0:W-:Y:S04]  /*2b7a0*/  STS.U8 [R3+UR7+0x2680], R0 ;  /* 0x0026800003007988 */ /* 0x0081e80008000007 */
[----:B-1----:R-:W3:Y:S04]  /*2b7b0*/  LDL.LU R2, [R1+0x6f0] ;  /* 0x0006f00001027983 */ /* 0x002ee80000300800 */
[----:B------:R1:W-:Y:S04]  /*2b7c0*/  STS.U8 [R3+UR7+0x2700], R13 ;  /* 0x0027000d03007988 */ /* 0x0003e80008000007 */
[----:B0-----:R-:W3:Y:S04]  /*2b7d0*/  LDL.LU R0, [R1+0x944] ;  /* 0x0009440001007983 */ /* 0x001ee80000300800 */
[----:B------:R0:W-:Y:S04]  /*2b7e0*/  STS.U8 [R3+UR7+0x2780], R19 ;  /* 0x0027801303007988 */ /* 0x0001e80008000007 */
[----:B-1----:R-:W3:Y:S04]  /*2b7f0*/  LDL.LU R13, [R1+0x948] ;  /* 0x00094800010d7983 */ /* 0x002ee80000300800 */
[----:B0-----:R-:W3:Y:S04]  /*2b800*/  LDL.LU R19, [R1+0x94c] ;  /* 0x00094c0001137983 */ /* 0x001ee80000300800 */
[----:B--2---:R0:W-:Y:S04]  /*2b810*/  STS.U8 [R3+UR7+0x3600], R5 ;  /* 0x0036000503007988 */ /* 0x0041e80008000007 */
[----:B----4-:R-:W-:Y:S04]  /*2b820*/  STS.U8 [R3+UR7+0x4700], R11 ;  /* 0x0047000b03007988 */ /* 0x010fe80008000007 */
[----:B0-----:R-:W2:Y:S04]  /*2b830*/  LDL.LU R5, [R1+0x33d0] ;  /* 0x0033d00001057983 */ /* 0x001ea80000300800 */
[----:B------:R0:W-:Y:S04]  /*2b840*/  STS.U8 [R3+UR7+0x7700], R26 ;  /* 0x0077001a03007988 */ /* 0x0001e80008000007 */
[----:B0-----:R-:W4:Y:S04]  /*2b850*/  LDL.LU R26, [R1+0x3c8] ;  /* 0x0003c800011a7983 */ /* 0x001f280000300800 */
[----:B------:R-:W2:Y:S04]  /*2b860*/  LDL.LU R11, [R1+0x34c] ;  /* 0x00034c00010b7983 */ /* 0x000ea80000300800 */
[----:B--2---:R0:W-:Y:S04]  /*2b870*/  STL [R1+0x33c8], R11 ;  /* 0x0033c80b01007387 */ /* 0x0041e80000100800 */
[----:B0-----:R-:W2:Y:S04]  /*2b880*/  LDL.LU R11, [R1+0x3c0] ;  /* 0x0003c000010b7983 */ /* 0x001ea80000300800 */
[----:B------:R-:W-:Y:S04]  /*2b890*/  STS.U8 [R3+UR7+0x8780], R29 ;  /* 0x0087801d03007988 */ /* 0x000fe80008000007 */
[----:B------:R-:W-:Y:S04]  /*2b8a0*/  STS.U8 [R3+UR7+0x9600], R27 ;  /* 0x0096001b03007988 */ /* 0x000fe80008000007 */
[----:B------:R-:W-:Y:S04]  /*2b8b0*/  STS.U8 [R3+UR7+0x9680], R25 ;  /* 0x0096801903007988 */ /* 0x000fe80008000007 */
[----:B------:R-:W-:Y:S04]  /*2b8c0*/  STS.U8 [R3+UR7+0x9700], R23 ;  /* 0x0097001703007988 */ /* 0x000fe80008000007 */
[----:B---3--:R-:W-:Y:S04]  /*2b8d0*/  STS.U8 [R3+UR7+0x3680], R19 ;  /* 0x0036801303007988 */ /* 0x008fe80008000007 */
[----:B--2---:R0:W-:Y:S04]  /*2b8e0*/  STL [R1+0x33cc], R11 ;  /* 0x0033cc0b01007387 */ /* 0x0041e80000100800 */
[----:B0-----:R-:W2:Y:S04]  /*2b8f0*/  LDL.LU R11, [R1+0x3c4] ;  /* 0x0003c400010b7983 */ /* 0x001ea80000300800 */
[----:B------:R-:W3:Y:S04]  /*2b900*/  LDL.LU R29, [R1+0x348] ;  /* 0x00034800011d7983 */ /* 0x000ee80000300800 */
[----:B------:R-:W3:Y:S04]  /*2b910*/  LDL.LU R27, [R1+0x344] ;  /* 0x00034400011b7983 */ /* 0x000ee80000300800 */
        /* <DEDUP_REMOVED lines=42> */
[----:B-----5:R0:W-:Y:S04]  /*2bbc0*/  STS.U8 [R3+UR7+0xa600], R24 ;  /* 0x00a6001803007988 */ /* 0x0201e80008000007 */
[----:B-1----:R-:W5:Y:S04]  /*2bbd0*/  LDL.LU R21, [R1+0x54] ;  /* 0x0000540001157983 */ /* 0x002f680000300800 */
[----:B----4-:R1:W-:Y:S04]  /*2bbe0*/  STS.U8 [R3+UR7+0xa680], R26 ;  /* 0x00a6801a03007988 */ /* 0x0103e80008000007 */
[----:B0-----:R-:W4:Y:S04]  /*2bbf0*/  LDL.LU R24, [R1+0x50] ;  /* 0x0000500001187983 */ /* 0x001f280000300800 */
[----:B-1----:R-:W3:Y:S04]  /*2bc00*/  LDL.LU R26, [R1+0x4c] ;  /* 0x00004c00011a7983 */ /* 0x002ee80000300800 */
[----:B--2---:R0:W-:Y:S04]  /*2bc10*/  STS.U8 [R3+UR7+0xa700], R11 ;  /* 0x00a7000b03007988 */ /* 0x0041e80008000007 */
[----:B0-----:R-:W2:Y:S04]  /*2bc20*/  LDL.LU R11, [R1+0x33cc] ;  /* 0x0033cc00010b7983 */ /* 0x001ea80000300800 */
[----:B--2---:R0:W-:Y:S04]  /*2bc30*/  STS.U8 [R3+UR7+0xa780], R11 ;  /* 0x00a7800b03007988 */ /* 0x0041e80008000007 */
[----:B0-----:R-:W2:Y:S04]  /*2bc40*/  LDL.LU R11, [R1+0x33c8] ;  /* 0x0033c800010b7983 */ /* 0x001ea80000300800 */
[----:B---3--:R-:W-:Y:S04]  /*2bc50*/  STS.U8 [R3+UR7+0xb680], R29 ;  /* 0x00b6801d03007988 */ /* 0x008fe80008000007 */
[----:B------:R-:W-:Y:S04]  /*2bc60*/  STS.U8 [R3+UR7+0xb700], R27 ;  /* 0x00b7001b03007988 */ /* 0x000fe80008000007 */
[----:B------:R-:W-:Y:S04]  /*2bc70*/  STS.U8 [R3+UR7+0xb780], R25 ;  /* 0x00b7801903007988 */ /* 0x000fe80008000007 */
[----:B------:R-:W-:Y:S04]  /*2bc80*/  STS.U8 [R3+UR7+0xc600], R23 ;  /* 0x00c6001703007988 */ /* 0x000fe80008000007 */
[----:B--2---:R0:W-:Y:S04]  /*2bc90*/  STS.U8 [R3+UR7+0xb600], R11 ;  /* 0x00b6000b03007988 */ /* 0x0041e80008000007 */
[----:B0-----:R-:W2:Y:S04]  /*2bca0*/  LDL.LU R11, [R1+0x33c4] ;  /* 0x0033c400010b7983 */ /* 0x001ea80000300800 */
[----:B------:R-:W3:Y:S04]  /*2bcb0*/  LDL.LU R29, [R1+0x33c0] ;  /* 0x0033c000011d7983 */ /* 0x000ee80000300800 */
[----:B------:R-:W3:Y:S04]  /*2bcc0*/  LDL.LU R27, [R1+0x33bc] ;  /* 0x0033bc00011b7983 */ /* 0x000ee80000300800 */
[----:B------:R-:W3:Y:S04]  /*2bcd0*/  LDL.LU R25, [R1+0x33b8] ;  /* 0x0033b80001197983 */ /* 0x000ee80000300800 */
[----:B------:R-:W3:Y:S04]  /*2bce0*/  LDL.LU R23, [R1+0x33b4] ;  /* 0x0033b40001177983 */ /* 0x000ee80000300800 */
        /* <DEDUP_REMOVED lines=15> */
[----:B0-----:R-:W3:Y:S04]  /*2bde0*/  LDL.LU R3, [R1+0x6e0] ;  /* 0x0006e00001037983 */ /* 0x001ee80000300800 */
[----:B------:R-:W3:Y:S04]  /*2bdf0*/  LDL.LU R19, [R1+0x6dc] ;  /* 0x0006dc0001137983 */ /* 0x000ee80000300800 */
        /* <DEDUP_REMOVED lines=8> */
[----:B------:R-:W3:Y:S01]  /*2be80*/  LDL.LU R22, [R1+0x5b8] ;  /* 0x0005b80001167983 */ /* 0x000ee20000300800 */
[----:B--2---:R-:W-:-:S05]  /*2be90*/  LOP3.LUT R0, R11, 0x40, RZ, 0x3c, !PT ;  /* 0x000000400b007812 */ /* 0x004fca00078e3cff */
[----:B------:R-:W-:Y:S04]  /*2bea0*/  STS.U8 [R0+UR7+0x800], R12 ;  /* 0x0008000c00007988 */ /* 0x000fe80008000007 */
[----:B------:R-:W-:Y:S04]  /*2beb0*/  STS.U8 [R0+UR7+0x880], R15 ;  /* 0x0008800f00007988 */ /* 0x000fe80008000007 */
[----:B------:R0:W-:Y:S04]  /*2bec0*/  STS.U8 [R0+UR7+0x900], R16 ;  /* 0x0009001000007988 */ /* 0x0001e80008000007 */
[----:B------:R-:W-:Y:S04]  /*2bed0*/  STS.U8 [R0+UR7+0x980], R17 ;  /* 0x0009801100007988 */ /* 0x000fe80008000007 */
[----:B------:R-:W-:Y:S04]  /*2bee0*/  STS.U8 [R0+UR7+0x1800], R14 ;  /* 0x0018000e00007988 */ /* 0x000fe80008000007 */
[----:B-----5:R-:W-:Y:S04]  /*2bef0*/  STS.U8 [R0+UR7+0x1880], R21 ;  /* 0x0018801500007988 */ /* 0x020fe80008000007 */
[----:B----4-:R-:W-:Y:S04]  /*2bf00*/  STS.U8 [R0+UR7+0x1900], R24 ;  /* 0x0019001800007988 */ /* 0x010fe80008000007 */
[----:B------:R1:W-:Y:S04]  /*2bf10*/  STS.U8 [R0+UR7+0x1980], R26 ;  /* 0x0019801a00007988 */ /* 0x0003e80008000007 */
[----:B0-----:R-:W2:Y:S04]  /*2bf20*/  LDL.LU R16, [R1+0x5b4] ;  /* 0x0005b40001107983 */ /* 0x001ea80000300800 */
[----:B-1----:R-:W4:Y:S04]  /*2bf30*/  LDL.LU R26, [R1+0x53c] ;  /* 0x00053c00011a7983 */ /* 0x002f280000300800 */
        /* <DEDUP_REMOVED lines=10> */
[----:B---3--:R0:W-:Y:S04]  /*2bfe0*/  STS.U8 [R0+UR7+0x2800], R23 ;  /* 0x0028001700007988 */ /* 0x0081e80008000007 */
[----:B------:R1:W-:Y:S04]  /*2bff0*/  STS.U8 [R0+UR7+0x2880], R25 ;  /* 0x0028801900007988 */ /* 0x0003e80008000007 */
[----:B------:R3:W-:Y:S04]  /*2c000*/  STS.U8 [R0+UR7+0x2900], R27 ;  /* 0x0029001b00007988 */ /* 0x0007e80008000007 */
[----:B0-----:R-:W5:Y:S04]  /*2c010*/  LDL.LU R23, [R1+0x934] ;  /* 0x0009340001177983 */ /* 0x001f680000300800 */
[----:B-1----:R-:W5:Y:S04]  /*2c020*/  LDL.LU R25, [R1+0x938] ;  /* 0x0009380001197983 */ /* 0x002f680000300800 */
[----:B---3--:R-:W3:Y:S04]  /*2c030*/  LDL.LU R27, [R1+0x93c] ;  /* 0x00093c00011b7983 */ /* 0x008ee80000300800 */
[----:B------:R0:W-:Y:S04]  /*2c040*/  STS.U8 [R0+UR7+0x2980], R29 ;  /* 0x0029801d00007988 */ /* 0x0001e80008000007 */
[----:B0-----:R-:W3:Y:S04]  /*2c050*/  LDL.LU R29, [R1+0x940] ;  /* 0x00094000011d7983 */ /* 0x001ee80000300800 */
[----:B--2---:R0:W-:Y:S04]  /*2c060*/  STS.U8 [R0+UR7+0x6980], R16 ;  /* 0x0069801000007988 */ /* 0x0041e80008000007 */
[----:B----4-:R1:W-:Y:S04]  /*2c070*/  STS.U8 [R0+UR7+0x7800], R26 ;  /* 0x0078001a00007988 */ /* 0x0103e80008000007 */
[----:B0-----:R-:W2:Y:S04]  /*2c080*/  LDL.LU R16, [R1+0x430] ;  /* 0x0004300001107983 */ /* 0x001ea80000300800 */
[----:B-1----:R-:W4:Y:S04]  /*2c090*/  LDL.LU R26, [R1+0x3bc] ;  /* 0x0003bc00011a7983 */ /* 0x002f280000300800 */
[----:B-----5:R0:W-:Y:S04]  /*2c0a0*/  STS.U8 [R0+UR7+0x7880], R17 ;  /* 0x0078801100007988 */ /* 0x0201e80008000007 */
[----:B0-----:R-:W5:Y:S04]  /*2c0b0*/  LDL.LU R17, [R1+0x3b8] ;  /* 0x0003b80001117983 */ /* 0x001f680000300800 */
[----:B------:R0:W-:Y:S04]  /*2c0c0*/  STS.U8 [R0+UR7+0x8980], R21 ;  /* 0x0089801500007988 */ /* 0x0001e80008000007 */
        /* <DEDUP_REMOVED lines=8> */
[----:B---3--:R-:W-:Y:S04]  /*2c150*/  STS.U8 [R0+UR7+0x3880], R27 ;  /* 0x0038801b00007988 */ /* 0x008fe80008000007 */
[----:B------:R-:W-:Y:S04]  /*2c160*/  STS.U8 [R0+UR7+0x4880], R19 ;  /* 0x0048801300007988 */ /* 0x000fe80008000007 */
[----:B------:R-:W-:Y:S04]  /*2c170*/  STS.U8 [R0+UR7+0x4900], R13 ;  /* 0x0049000d00007988 */ /* 0x000fe80008000007 */
[----:B------:R0:W-:Y:S04]  /*2c180*/  STS.U8 [R0+UR7+0x3800], R29 ;  /* 0x0038001d00007988 */ /* 0x0001e80008000007 */
        /* <DEDUP_REMOVED lines=23> */
[----:B----4-:R0:W-:Y:S04]  /*2c300*/  STS.U8 [R0+UR7+0xa800], R26 ;  /* 0x00a8001a00007988 */ /* 0x0101e80008000007 */
[----:B0-----:R-:W4:Y:S04]  /*2c310*/  LDL.LU R26, [R1+0x150] ;  /* 0x00015000011a7983 */ /* 0x001f280000300800 */
[----:B------:R0:W-:Y:S04]  /*2c320*/  STS.U8 [R0+UR7+0x6900], R22 ;  /* 0x0069001600007988 */ /* 0x0001e80008000007 */
[----:B------:R1:W-:Y:S04]  /*2c330*/  STS.U8 [R0+UR7+0x7900], R28 ;  /* 0x0079001c00007988 */ /* 0x0003e80008000007 */
[----:B------:R2:W-:Y:S04]  /*2c340*/  STS.U8 [R0+UR7+0x7980], R8 ;  /* 0x0079800800007988 */ /* 0x0005e80008000007 */
[----:B0-----:R-:W4:Y:S04]  /*2c350*/  LDL.LU R22, [R1+0x14c] ;  /* 0x00014c0001167983 */ /* 0x001f280000300800 */
[----:B-1----:R-:W4:Y:S04]  /*2c360*/  LDL.LU R28, [R1+0x148] ;  /* 0x00014800011c7983 */ /* 0x002f280000300800 */
[----:B------:R0:W-:Y:S04]  /*2c370*/  STS.U8 [R0+UR7+0x8800], R9 ;  /* 0x0088000900007988 */ /* 0x0001e80008000007 */
[----:B--2---:R-:W2:Y:S04]  /*2c380*/  LDL.LU R8, [R1+0x134] ;  /* 0x0001340001087983 */ /* 0x004ea80000300800 */
[----:B------:R1:W-:Y:S04]  /*2c390*/  STS.U8 [R0+UR7+0x8880], R10 ;  /* 0x0088800a00007988 */ /* 0x0003e80008000007 */
[----:B0-----:R-:W2:Y:S04]  /*2c3a0*/  LDL.LU R9, [R1+0xcc] ;  /* 0x0000cc0001097983 */ /* 0x001ea80000300800 */
[----:B-----5:R0:W-:Y:S04]  /*2c3b0*/  STS.U8 [R0+UR7+0xa880], R17 ;  /* 0x00a8801100007988 */ /* 0x0201e80008000007 */
[----:B-1----:R-:W5:Y:S04]  /*2c3c0*/  LDL.LU R10, [R1+0xc4] ;  /* 0x0000c400010a7983 */ /* 0x002f680000300800 */
[----:B0-----:R-:W2:Y:S04]  /*2c3d0*/  LDL.LU R17, [R1+0xc0] ;  /* 0x0000c00001117983 */ /* 0x001ea80000300800 */
[----:B------:R0:W-:Y:S04]  /*2c3e0*/  STS.U8 [R0+UR7+0x8900], R12 ;  /* 0x0089000c00007988 */ /* 0x0001e80008000007 */
[----:B------:R1:W-:Y:S04]  /*2c3f0*/  STS.U8 [R0+UR7+0x9980], R16 ;  /* 0x0099801000007988 */ /* 0x0003e80008000007 */
[----:B------:R1:W-:Y:S04]  /*2c400*/  STS.U8 [R0+UR7+0xa900], R21 ;  /* 0x00a9001500007988 */ /* 0x0003e80008000007 */
[----:B0-----:R-:W2:Y:S04]  /*2c410*/  LDL.LU R12, [R1+0xbc] ;  /* 0x0000bc00010c7983 */ /* 0x001ea80000300800 */
[----:B-1----:R-:W2:Y:S04]  /*2c420*/  LDL.LU R16, [R1+0x48] ;  /* 0x0000480001107983 */ /* 0x002ea80000300800 */
[----:B------:R-:W2:Y:S04]  /*2c430*/  LDL.LU R21, [R1+0x44] ;  /* 0x0000440001157983 */ /* 0x000ea80000300800 */
[----:B------:R0:W-:Y:S04]  /*2c440*/  STS.U8 [R0+UR7+0xa980], R15 ;  /* 0x00a9800f00007988 */ /* 0x0001e80008000007 */
[----:B------:R1:W-:Y:S04]  /*2c450*/  STS.U8 [R0+UR7+0xb800], R14 ;  /* 0x00b8000e00007988 */ /* 0x0003e80008000007 */
[----:B0-----:R-:W5:Y:S04]  /*2c460*/  LDL.LU R15, [R1+0x33b0] ;  /* 0x0033b000010f7983 */ /* 0x001f680000300800 */
[----:B-1----:R-:W5:Y:S04]  /*2c470*/  LDL.LU R14, [R1+0x33ac] ;  /* 0x0033ac00010e7983 */ /* 0x002f680000300800 */
[----:B---3--:R0:W-:Y:S04]  /*2c480*/  STS.U8 [R0+UR7+0xe980], R24 ;  /* 0x00e9801800007988 */ /* 0x0081e80008000007 */
[----:B0-----:R-:W3:Y:S04]  /*2c490*/  LDL.LU R24, [R1+0x40] ;  /* 0x0000400001187983 */ /* 0x001ee80000300800 */
[----:B----4-:R0:W-:Y:S04]  /*2c4a0*/  STS.U8 [R0+UR7+0xf800], R26 ;  /* 0x00f8001a00007988 */ /* 0x0101e80008000007 */
[----:B0-----:R-:W4:Y:S04]  /*2c4b0*/  LDL.LU R26, [R1+0x2c] ;  /* 0x00002c00011a7983 */ /* 0x001f280000300800 */
[----:B------:R0:W-:Y:S04]  /*2c4c0*/  STS.U8 [R0+UR7+0xd800], R2 ;  /* 0x00d8000200007988 */ /* 0x0001e80008000007 */
[----:B------:R-:W-:Y:S01]  /*2c4d0*/  STS.U8 [R0+UR7+0xb880], R29 ;  /* 0x00b8801d00007988 */ /* 0x000fe20008000007 */
[----:B0-----:R-:W-:-:S03]  /*2c4e0*/  LOP3.LUT R2, R11, 0x50, RZ, 0x3c, !PT ;  /* 0x000000500b027812 */ /* 0x001fc600078e3cff */
        /* <DEDUP_REMOVED lines=14> */
[----:B--2---:R-:W-:Y:S04]  /*2c5d0*/  STS.U8 [R0+UR7+0xf980], R8 ;  /* 0x00f9800800007988 */ /* 0x004fe80008000007 */
[----:B------:R0:W-:Y:S04]  /*2c5e0*/  STS.U8 [R2+UR7+0xb00], R17 ;  /* 0x000b001102007988 */ /* 0x0001e80008000007 */
        /* <DEDUP_REMOVED lines=18> */
[----:B---3--:R1:W-:Y:S04]  /*2c710*/  STS.U8 [R2+UR7+0x1b00], R24 ;  /* 0x001b001802007988 */ /* 0x0083e80008000007 */
[----:B0-----:R-:W3:Y:S04]  /*2c720*/  LDL.LU R21, [R1+0x52c] ;  /* 0x00052c0001157983 */ /* 0x001ee80000300800 */
[----:B------:R-:W3:Y:S04]  /*2c730*/  LDL.LU R8, [R1+0x528] ;  /* 0x0005280001087983 */ /* 0x000ee80000300800 */
[----:B-1----:R-:W3:Y:S04]  /*2c740*/  LDL.LU R24, [R1+0x524] ;  /* 0x0005240001187983 */ /* 0x002ee80000300800 */
[----:B------:R0:W-:Y:S04]  /*2c750*/  STS.U8 [R2+UR7+0xb80], R12 ;  /* 0x000b800c02007988 */ /* 0x0001e80008000007 */
[----:B------:R1:W-:Y:S04]  /*2c760*/  STS.U8 [R2+UR7+0x1a00], R16 ;  /* 0x001a001002007988 */ /* 0x0003e80008000007 */
[----:B0-----:R-:W3:Y:S04]  /*2c770*/  LDL.LU R12, [R1+0x520] ;  /* 0x00052000010c7983 */ /* 0x001ee80000300800 */
[----:B-1----:R-:W3:Y:S04]  /*2c780*/  LDL.LU R16, [R1+0x4ac] ;  /* 0x0004ac0001107983 */ /* 0x002ee80000300800 */
[----:B----4-:R0:W-:Y:S04]  /*2c790*/  STS.U8 [R2+UR7+0x1b80], R26 ;  /* 0x001b801a02007988 */ /* 0x0101e80008000007 */
[----:B0-----:R-:W4:Y:S04]  /*2c7a0*/  LDL.LU R26, [R1+0x4a8] ;  /* 0x0004a800011a7983 */ /* 0x001f280000300800 */
[----:B-----5:R0:W-:Y:S04]  /*2c7b0*/  STS.U8 [R2+UR7+0x2a00], R14 ;  /* 0x002a000e02007988 */ /* 0x0201e80008000007 */
[----:B0-----:R-:W5:Y:S04]  /*2c7c0*/  LDL.LU R14, [R1+0x9ac] ;  /* 0x0009ac00010e7983 */ /* 0x001f680000300800 */
[----:B------:R0:W-:Y:S04]  /*2c7d0*/  STS.U8 [R2+UR7+0xa00], R9 ;  /* 0x000a000902007988 */ /* 0x0001e80008000007 */
[----:B------:R1:W-:Y:S04]  /*2c7e0*/  STS.U8 [R2+UR7+0xa80], R10 ;  /* 0x000a800a02007988 */ /* 0x0003e80008000007 */
[----:B0-----:R-:W5:Y:S04]  /*2c7f0*/  LDL.LU R9, [R1+0x4a4] ;  /* 0x0004a40001097983 */ /* 0x001f680000300800 */
[----:B-1----:R-:W5:Y:S04]  /*2c800*/  LDL.LU R10, [R1+0x4a0] ;  /* 0x0004a000010a7983 */ /* 0x002f680000300800 */
[----:B--2---:R0:W-:Y:S04]  /*2c810*/  STS.U8 [R2+UR7+0x2b00], R17 ;  /* 0x002b001102007988 */ /* 0x0041e80008000007 */
[----:B0-----:R-:W2:Y:S04]  /*2c820*/  LDL.LU R17, [R1+0x42c] ;  /* 0x00042c0001117983 */ /* 0x001ea80000300800 */
[----:B---3--:R0:W-:Y:S04]  /*2c830*/  STS.U8 [R2+UR7+0x7a00], R21 ;  /* 0x007a001502007988 */ /* 0x0081e80008000007 */
[----:B------:R1:W-:Y:S04]  /*2c840*/  STS.U8 [R2+UR7+0x7b00], R24 ;  /* 0x007b001802007988 */ /* 0x0003e80008000007 */
[----:B0-----:R-:W3:Y:S04]  /*2c850*/  LDL.LU R21, [R1+0x428] ;  /* 0x0004280001157983 */ /* 0x001ee80000300800 */
        /* <DEDUP_REMOVED lines=8> */
[----:B------:R1:W-:Y:S04]  /*2c8e0*/  STS.U8 [R2+UR7+0x3a00], R0 ;  /* 0x003a000002007988 */ /* 0x0003e80008000007 */
[----:B------:R5:W-:Y:S04]  /*2c8f0*/  STS.U8 [R2+UR7+0x3a80], R29 ;  /* 0x003a801d02007988 */ /* 0x000be80008000007 */
[----:B0-----:R-:W4:Y:S04]  /*2c900*/  LDL.LU R14, [R1+0x3a4] ;  /* 0x0003a400010e7983 */ /* 0x001f280000300800 */
[----:B-1----:R-:W4:Y:S04]  /*2c910*/  LDL.LU R0, [R1+0x3a0] ;  /* 0x0003a00001007983 */ /* 0x002f280000300800 */
[----:B------:R0:W-:Y:S04]  /*2c920*/  STS.U8 [R2+UR7+0x3b00], R27 ;  /* 0x003b001b02007988 */ /* 0x0001e80008000007 */
[----:B-----5:R-:W5:Y:S04]  /*2c930*/  LDL.LU R29, [R1+0x32c] ;  /* 0x00032c00011d7983 */ /* 0x020f680000300800 */
        /* <DEDUP_REMOVED lines=30> */
[----:B--2---:R0:W-:Y:S04]  /*2cb20*/  STS.U8 [R2+UR7+0x9a00], R17 ;  /* 0x009a001102007988 */ /* 0x0041e80008000007 */
[----:B-1----:R-:W2:Y:S04]  /*2cb30*/  LDL.LU R9, [R1+0x144] ;  /* 0x0001440001097983 */ /* 0x002ea80000300800 */
[----:B------:R1:W-:Y:S04]  /*2cb40*/  STS.U8 [R2+UR7+0x8b80], R10 ;  /* 0x008b800a02007988 */ /* 0x0003e80008000007 */
[----:B0-----:R-:W2:Y:S04]  /*2cb50*/  LDL.LU R17, [R1+0x140] ;  /* 0x0001400001117983 */ /* 0x001ea80000300800 */
[----:B---3--:R0:W-:Y:S04]  /*2cb60*/  STS.U8 [R2+UR7+0x9a80], R21 ;  /* 0x009a801502007988 */ /* 0x0081e80008000007 */
[----:B-1----:R-:W3:Y:S04]  /*2cb70*/  LDL R10, [R1+0x13c] ;  /* 0x00013c00010a7983 */ /* 0x002ee80000100800 */
[----:B------:R1:W-:Y:S04]  /*2cb80*/  STS.U8 [R2+UR7+0x9b00], R24 ;  /* 0x009b001802007988 */ /* 0x0003e80008000007 */
[----:B0-----:R-:W3:Y:S04]  /*2cb90*/  LDL R21, [R1+0x138] ;  /* 0x0001380001157983 */ /* 0x001ee80000100800 */
[----:B-1----:R-:W3:Y:S04]  /*2cba0*/  LDL.LU R24, [R1+0xb8] ;  /* 0x0000b80001187983 */ /* 0x002ee80000300800 */
[----:B------:R0:W-:Y:S04]  /*2cbb0*/  STS.U8 [R2+UR7+0x9b80], R12 ;  /* 0x009b800c02007988 */ /* 0x0001e80008000007 */
[----:B------:R1:W-:Y:S04]  /*2cbc0*/  STS.U8 [R2+UR7+0xaa00], R16 ;  /* 0x00aa001002007988 */ /* 0x0003e80008000007 */
[----:B0-----:R-:W3:Y:S04]  /*2cbd0*/  LDL.LU R12, [R1+0xb4] ;  /* 0x0000b400010c7983 */ /* 0x001ee80000300800 */
[----:B-1----:R-:W3:Y:S04]  /*2cbe0*/  LDL.LU R16, [R1+0xb0] ;  /* 0x0000b00001107983 */ /* 0x002ee80000300800 */
[----:B----4-:R0:W-:Y:S04]  /*2cbf0*/  STS.U8 [R2+UR7+0xaa80], R26 ;  /* 0x00aa801a02007988 */ /* 0x0101e80008000007 */
[----:B0-----:R-:W4:Y:S04]  /*2cc00*/  LDL.LU R26, [R1+0xac] ;  /* 0x0000ac00011a7983 */ /* 0x001f280000300800 */
[----:B------:R-:W-:Y:S04]  /*2cc10*/  STS.U8 [R2+UR7+0x2a80], R15 ;  /* 0x002a800f02007988 */ /* 0x000fe80008000007 */
[----:B------:R0:W-:Y:S04]  /*2cc20*/  STS.U8 [R2+UR7+0xab80], R0 ;  /* 0x00ab800002007988 */ /* 0x0001e80008000007 */
[----:B------:R-:W-:Y:S01]  /*2cc30*/  STS.U8 [R2+UR7+0xab00], R14 ;  /* 0x00ab000e02007988 */ /* 0x000fe20008000007 */
[----:B0-----:R-:W-:-:S03]  /*2cc40*/  LOP3.LUT R0, R11, 0x60, RZ, 0x3c, !PT ;  /* 0x000000600b007812 */ /* 0x001fc600078e3cff */
[----:B-----5:R-:W-:Y:S04]  /*2cc50*/  STS.U8 [R2+UR7+0xba00], R29 ;  /* 0x00ba001d02007988 */ /* 0x020fe80008000007 */
        /* <DEDUP_REMOVED lines=17> */
[----:B---3--:R1:W-:Y:S04]  /*2cd70*/  STS.U8 [R2+UR7+0xfb00], R10 ;  /* 0x00fb000a02007988 */ /* 0x0083e80008000007 */
[----:B0-----:R-:W2:Y:S04]  /*2cd80*/  LDL.LU R17, [R1+0x28] ;  /* 0x0000280001117983 */ /* 0x001ea80000300800 */
[----:B------:R0:W-:Y:S04]  /*2cd90*/  STS.U8 [R2+UR7+0xfb80], R21 ;  /* 0x00fb801502007988 */ /* 0x0001e80008000007 */
[----:B-1----:R-:W3:Y:S04]  /*2cda0*/  LDL.LU R10, [R1+0x24] ;  /* 0x00002400010a7983 */ /* 0x002ee80000300800 */
[----:B------:R1:W-:Y:S04]  /*2cdb0*/  STS.U8 [R0+UR7+0xc00], R24 ;  /* 0x000c001800007988 */ /* 0x0003e80008000007 */
[----:B0-----:R-:W5:Y:S04]  /*2cdc0*/  LDL.LU R21, [R1+0x10] ;  /* 0x0000100001157983 */ /* 0x001f680000300800 */
[----:B-1----:R-:W5:Y:S04]  /*2cdd0*/  LDL.LU R24, [R1+0xc] ;  /* 0x00000c0001187983 */ /* 0x002f680000300800 */
        /* <DEDUP_REMOVED lines=20> */
[----:B----4-:R0:W-:Y:S04]  /*2cf20*/  STS.U8 [R0+UR7+0xd80], R26 ;  /* 0x000d801a00007988 */ /* 0x0101e80008000007 */
[----:B0-----:R-:W4:Y:S04]  /*2cf30*/  LDL.LU R26, [R1+0x51c] ;  /* 0x00051c00011a7983 */ /* 0x001f280000300800 */
[----:B------:R0:W-:Y:S04]  /*2cf40*/  STS.U8 [R0+UR7+0xc80], R12 ;  /* 0x000c800c00007988 */ /* 0x0001e80008000007 */
[----:B------:R1:W-:Y:S04]  /*2cf50*/  STS.U8 [R0+UR7+0xd00], R16 ;  /* 0x000d001000007988 */ /* 0x0003e80008000007 */
[----:B0-----:R-:W4:Y:S04]  /*2cf60*/  LDL.LU R12, [R1+0x518] ;  /* 0x00051800010c7983 */ /* 0x001f280000300800 */
[----:B-1----:R-:W4:Y:S04]  /*2cf70*/  LDL.LU R16, [R1+0x514] ;  /* 0x0005140001107983 */ /* 0x002f280000300800 */
[----:B--2---:R0:W-:Y:S04]  /*2cf80*/  STS.U8 [R0+UR7+0x1c00], R17 ;  /* 0x001c001100007988 */ /* 0x0041e80008000007 */
[----:B0-----:R-:W2:Y:S04]  /*2cf90*/  LDL.LU R17, [R1+0x510] ;  /* 0x0005100001117983 */ /* 0x001ea80000300800 */
[----:B---3--:R0:W-:Y:S04]  /*2cfa0*/  STS.U8 [R0+UR7+0x1c80], R10 ;  /* 0x001c800a00007988 */ /* 0x0081e80008000007 */
[----:B-----5:R1:W-:Y:S04]  /*2cfb0*/  STS.U8 [R0+UR7+0x1d00], R21 ;  /* 0x001d001500007988 */ /* 0x0203e80008000007 */
[----:B------:R3:W-:Y:S04]  /*2cfc0*/  STS.U8 [R0+UR7+0x1d80], R24 ;  /* 0x001d801800007988 */ /* 0x0007e80008000007 */
[----:B0-----:R-:W5:Y:S04]  /*2cfd0*/  LDL.LU R10, [R1+0x49c] ;  /* 0x00049c00010a7983 */ /* 0x001f680000300800 */
[----:B-1----:R-:W5:Y:S04]  /*2cfe0*/  LDL.LU R21, [R1+0x498] ;  /* 0x0004980001157983 */ /* 0x002f680000300800 */
[----:B---3--:R-:W3:Y:S04]  /*2cff0*/  LDL.LU R24, [R1+0x494] ;  /* 0x0004940001187983 */ /* 0x008ee80000300800 */
[----:B----4-:R0:W-:Y:S04]  /*2d000*/  STS.U8 [R0+UR7+0x7c00], R26 ;  /* 0x007c001a00007988 */ /* 0x0101e80008000007 */
[----:B0-----:R-:W4:Y:S04]  /*2d010*/  LDL.LU R26, [R1+0x490] ;  /* 0x00049000011a7983 */ /* 0x001f280000300800 */
[----:B------:R0:W-:Y:S04]  /*2d020*/  STS.U8 [R0+UR7+0x7c80], R12 ;  /* 0x007c800c00007988 */ /* 0x0001e80008000007 */
[----:B------:R1:W-:Y:S04]  /*2d030*/  STS.U8 [R0+UR7+0x7d00], R16 ;  /* 0x007d001000007988 */ /* 0x0003e80008000007 */
[----:B0-----:R-:W4:Y:S04]  /*2d040*/  LDL.LU R12, [R1+0x41c] ;  /* 0x00041c00010c7983 */ /* 0x001f280000300800 */
[----:B-1----:R-:W4:Y:S04]  /*2d050*/  LDL.LU R16, [R1+0x418] ;  /* 0x0004180001107983 */ /* 0x002f280000300800 */
        /* <DEDUP_REMOVED lines=20> */
[----:B--2---:R0:W-:Y:S04]  /*2d1a0*/  STS.U8 [R0+UR7+0x7d80], R17 ;  /* 0x007d801100007988 */ /* 0x0041e80008000007 */
        /* <DEDUP_REMOVED lines=20> */
[----:B-----5:R0:W-:Y:S04]  /*2d2f0*/  STS.U8 [R0+UR7+0x8c00], R10 ;  /* 0x008c000a00007988 */ /* 0x0201e80008000007 */
[----:B------:R-:W5:Y:S04]  /*2d300*/  LDL.LU R9, [R1+0x19c] ;  /* 0x00019c0001097983 */ /* 0x000f680000300800 */
[----:B------:R1:W-:Y:S04]  /*2d310*/  STS.U8 [R0+UR7+0x8c80], R21 ;  /* 0x008c801500007988 */ /* 0x0003e80008000007 */
[----:B0-----:R-:W5:Y:S04]  /*2d320*/  LDL.LU R10, [R1+0x198] ;  /* 0x00019800010a7983 */ /* 0x001f680000300800 */
[----:B---3--:R0:W-:Y:S04]  /*2d330*/  STS.U8 [R0+UR7+0x8d00], R24 ;  /* 0x008d001800007988 */ /* 0x0081e80008000007 */
[----:B-1----:R-:W3:Y:S04]  /*2d340*/  LDL.LU R21, [R1+0x130] ;  /* 0x0001300001157983 */ /* 0x002ee80000300800 */
[----:B0-----:R-:W5:Y:S04]  /*2d350*/  LDL.LU R24, [R1+0x12c] ;  /* 0x00012c0001187983 */ /* 0x001f680000300800 */
[----:B----4-:R0:W-:Y:S04]  /*2d360*/  STS.U8 [R0+UR7+0x8d80], R26 ;  /* 0x008d801a00007988 */ /* 0x0101e80008000007 */
[----:B0-----:R-:W4:Y:S04]  /*2d370*/  LDL.LU R26, [R1+0x128] ;  /* 0x00012800011a7983 */ /* 0x001f280000300800 */
[----:B------:R0:W-:Y:S04]  /*2d380*/  STS.U8 [R0+UR7+0x9c00], R12 ;  /* 0x009c000c00007988 */ /* 0x0001e80008000007 */
[----:B0-----:R-:W4:Y:S04]  /*2d390*/  LDL.LU R12, [R1+0x124] ;  /* 0x00012400010c7983 */ /* 0x001f280000300800 */
[----:B------:R0:W-:Y:S04]  /*2d3a0*/  STS.U8 [R0+UR7+0x9c80], R16 ;  /* 0x009c801000007988 */ /* 0x0001e80008000007 */
[----:B0-----:R-:W4:Y:S04]  /*2d3b0*/  LDL.LU R16, [R1+0xa8] ;  /* 0x0000a80001107983 */ /* 0x001f280000300800 */
[----:B--2---:R0:W-:Y:S04]  /*2d3c0*/  STS.U8 [R0+UR7+0x9d00], R17 ;  /* 0x009d001100007988 */ /* 0x0041e80008000007 */
[----:B0-----:R-:W2:Y:S04]  /*2d3d0*/  LDL.LU R17, [R1+0xa4] ;  /* 0x0000a40001117983 */ /* 0x001ea80000300800 */
[----:B---3--:R0:W-:Y:S04]  /*2d3e0*/  STS.U8 [R0+UR7+0xfc00], R21 ;  /* 0x00fc001500007988 */ /* 0x0081e80008000007 */
[----:B-----5:R1:W-:Y:S04]  /*2d3f0*/  STS.U8 [R0+UR7+0xfc80], R24 ;  /* 0x00fc801800007988 */ /* 0x0203e80008000007 */
[----:B0-----:R-:W3:Y:S04]  /*2d400*/  LDL.LU R21, [R1+0xa0] ;  /* 0x0000a00001157983 */ /* 0x001ee80000300800 */
[----:B-1----:R-:W5:Y:S04]  /*2d410*/  LDL.LU R24, [R1+0x9c] ;  /* 0x00009c0001187983 */ /* 0x002f680000300800 */
[----:B----4-:R0:W-:Y:S04]  /*2d420*/  STS.U8 [R0+UR7+0xfd00], R26 ;  /* 0x00fd001a00007988 */ /* 0x0101e80008000007 */
[----:B0-----:R-:W4:Y:S04]  /*2d430*/  LDL.LU R26, [R1+0x8] ;  /* 0x00000800011a7983 */ /* 0x001f280000300800 */
        /* <DEDUP_REMOVED lines=22> */
[----:B0-----:R-:W4:Y:S04]  /*2d5a0*/  LDL.LU R0, [R1+0x990] ;  /* 0x0009900001007983 */ /* 0x001f280000300800 */
        /* <DEDUP_REMOVED lines=12> */
[----:B------:R-:W4:Y:S01]  /*2d670*/  LDL.LU R20, [R1+0x618] ;  /* 0x0006180001147983 */ /* 0x000f220000300800 */
[----:B------:R-:W-:-:S03]  /*2d680*/  LOP3.LUT R3, R11, 0x70, RZ, 0x3c, !PT ;  /* 0x000000700b037812 */ /* 0x000fc600078e3cff */
        /* <DEDUP_REMOVED lines=10> */
[----:B--2---:R1:W-:Y:S04]  /*2d730*/  STS.U8 [R3+UR7+0xe80], R17 ;  /* 0x000e801103007988 */ /* 0x0043e80008000007 */
[----:B0-----:R-:W2:Y:S04]  /*2d740*/  LDL.LU R16, [R1+0x500] ;  /* 0x0005000001107983 */ /* 0x001ea80000300800 */
[----:B-1----:R-:W2:Y:S04]  /*2d750*/  LDL.LU R17, [R1+0x48c] ;  /* 0x00048c0001117983 */ /* 0x002ea80000300800 */
        /* <DEDUP_REMOVED lines=14> */
[----:B---3--:R-:W-:Y:S04]  /*2d840*/  STS.U8 [R3+UR7+0x1f80], R21 ;  /* 0x001f801503007988 */ /* 0x008fe80008000007 */
[----:B-----5:R-:W-:Y:S04]  /*2d850*/  STS.U8 [R3+UR7+0x1f00], R24 ;  /* 0x001f001803007988 */ /* 0x020fe80008000007 */
[----:B----4-:R-:W-:Y:S04]  /*2d860*/  STS.U8 [R3+UR7+0x1e80], R26 ;  /* 0x001e801a03007988 */ /* 0x010fe80008000007 */
[----:B------:R-:W-:Y:S04]  /*2d870*/  STS.U8 [R3+UR7+0x4e00], R19 ;  /* 0x004e001303007988 */ /* 0x000fe80008000007 */
[----:B------:R0:W-:Y:S04]  /*2d880*/  STS.U8 [R3+UR7+0x5f00], R6 ;  /* 0x005f000603007988 */ /* 0x0001e80008000007 */
[----:B0-----:R-:W3:Y:S04]  /*2d890*/  LDL.LU R6, [R1+0x40c] ;  /* 0x00040c0001067983 */ /* 0x001ee80000300800 */
[----:B---3--:R0:W-:Y:S04]  /*2d8a0*/  STL [R1+0x3394], R6 ;  /* 0x0033940601007387 */ /* 0x0081e80000100800 */
[----:B0-----:R-:W3:Y:S04]  /*2d8b0*/  LDL.LU R6, [R1+0x480] ;  /* 0x0004800001067983 */ /* 0x001ee80000300800 */
[----:B---3--:R0:W-:Y:S04]  /*2d8c0*/  STL [R1+0x3398], R6 ;  /* 0x0033980601007387 */ /* 0x0081e80000100800 */
[----:B0-----:R-:W3:Y:S04]  /*2d8d0*/  LDL.LU R6, [R1+0x484] ;  /* 0x0004840001067983 */ /* 0x001ee80000300800 */
[----:B------:R-:W-:Y:S04]  /*2d8e0*/  STS.U8 [R3+UR7+0x5f80], R7 ;  /* 0x005f800703007988 */ /* 0x000fe80008000007 */
[----:B------:R-:W-:Y:S04]  /*2d8f0*/  STS.U8 [R3+UR7+0x4e80], R13 ;  /* 0x004e800d03007988 */ /* 0x000fe80008000007 */
[----:B------:R-:W-:Y:S04]  /*2d900*/  STS.U8 [R3+UR7+0x4f00], R5 ;  /* 0x004f000503007988 */ /* 0x000fe80008000007 */
[----:B---3--:R0:W-:Y:S04]  /*2d910*/  STL [R1+0x339c], R6 ;  /* 0x00339c0601007387 */ /* 0x0081e80000100800 */
[----:B0-----:R-:W3:Y:S04]  /*2d920*/  LDL.LU R6, [R1+0x488] ;  /* 0x0004880001067983 */ /* 0x001ee80000300800 */
[----:B------:R-:W4:Y:S04]  /*2d930*/  LDL.LU R7, [R1+0x408] ;  /* 0x0004080001077983 */ /* 0x000f280000300800 */
[----:B------:R-:W5:Y:S04]  /*2d940*/  LDL.LU R21, [R1+0x404] ;  /* 0x0004040001157983 */ /* 0x000f680000300800 */
        /* <DEDUP_REMOVED lines=32> */
[----:B--2---:R0:W-:Y:S04]  /*2db50*/  STS.U8 [R3+UR7+0x7f80], R16 ;  /* 0x007f801003007988 */ /* 0x0041e80008000007 */
[----:B-1----:R-:W2:Y:S04]  /*2db60*/  LDL.LU R12, [R1+0x11c] ;  /* 0x00011c00010c7983 */ /* 0x002ea80000300800 */
[----:B------:R1:W-:Y:S04]  /*2db70*/  STS.U8 [R3+UR7+0x8e00], R17 ;  /* 0x008e001103007988 */ /* 0x0003e80008000007 */
[----:B0-----:R-:W2:Y:S04]  /*2db80*/  LDL.LU R16, [R1+0x118] ;  /* 0x0001180001107983 */ /* 0x001ea80000300800 */
[----:B-1----:R-:W2:Y:S04]  /*2db90*/  LDL.LU R17, [R1+0x10c] ;  /* 0x00010c0001117983 */ /* 0x002ea80000300800 */
[----:B---3--:R0:W-:Y:S04]  /*2dba0*/  STS.U8 [R3+UR7+0x8e80], R6 ;  /* 0x008e800603007988 */ /* 0x0081e80008000007 */
[----:B0-----:R-:W3:Y:S04]  /*2dbb0*/  LDL.LU R6, [R1+0x339c] ;  /* 0x00339c0001067983 */ /* 0x001ee80000300800 */
[----:B---3--:R0:W-:Y:S04]  /*2dbc0*/  STS.U8 [R3+UR7+0x8f00], R6 ;  /* 0x008f000603007988 */ /* 0x0081e80008000007 */
[----:B0-----:R-:W3:Y:S04]  /*2dbd0*/  LDL.LU R6, [R1+0x3398] ;  /* 0x0033980001067983 */ /* 0x001ee80000300800 */
[----:B---3--:R0:W-:Y:S04]  /*2dbe0*/  STS.U8 [R3+UR7+0x8f80], R6 ;  /* 0x008f800603007988 */ /* 0x0081e80008000007 */
[----:B0-----:R-:W3:Y:S04]  /*2dbf0*/  LDL.LU R6, [R1+0x3394] ;  /* 0x0033940001067983 */ /* 0x001ee80000300800 */
[----:B----4-:R-:W-:Y:S04]  /*2dc00*/  STS.U8 [R3+UR7+0x9e80], R7 ;  /* 0x009e800703007988 */ /* 0x010fe80008000007 */
[----:B-----5:R-:W-:Y:S04]  /*2dc10*/  STS.U8 [R3+UR7+0x9f00], R21 ;  /* 0x009f001503007988 */ /* 0x020fe80008000007 */
[----:B------:R-:W-:Y:S04]  /*2dc20*/  STS.U8 [R3+UR7+0x9f80], R24 ;  /* 0x009f801803007988 */ /* 0x000fe80008000007 */
[----:B------:R-:W-:Y:S04]  /*2dc30*/  STS.U8 [R3+UR7+0xae00], R26 ;  /* 0x00ae001a03007988 */ /* 0x000fe80008000007 */
[----:B------:R-:W-:Y:S04]  /*2dc40*/  STS.U8 [R3+UR7+0xae80], R0 ;  /* 0x00ae800003007988 */ /* 0x000fe80008000007 */
[----:B------:R-:W-:Y:S04]  /*2dc50*/  STS.U8 [R3+UR7+0xaf00], R2 ;  /* 0x00af000203007988 */ /* 0x000fe80008000007 */
[----:B---3--:R0:W-:Y:S04]  /*2dc60*/  STS.U8 [R3+UR7+0x9e00], R6 ;  /* 0x009e000603007988 */ /* 0x0081e80008000007 */
[----:B0-----:R-:W3:Y:S04]  /*2dc70*/  LDL.LU R6, [R1+0x3390] ;  /* 0x0033900001067983 */ /* 0x001ee80000300800 */
[----:B------:R-:W4:Y:S04]  /*2dc80*/  LDL.LU R7, [R1+0x338c] ;  /* 0x00338c0001077983 */ /* 0x000f280000300800 */
        /* <DEDUP_REMOVED lines=19> */
[----:B------:R-:W-:Y:S04]  /*2ddc0*/  STS.U8 [R3+UR7+0xff00], R16 ;  /* 0x00ff001003007988 */ /* 0x000fe80008000007 */
[----:B------:R-:W-:Y:S01]  /*2ddd0*/  STS.U8 [R3+UR7+0xff80], R17 ;  /* 0x00ff801103007988 */ /* 0x000fe20008000007 */
[----:B------:R-:W-:Y:S06]  /*2dde0*/  BAR.SYNC.DEFER_BLOCKING 0x0 ;  /* 0x0000000000007b1d */ /* 0x000fec0000010000 */
[----:B---3--:R-:W0:Y:S04]  /*2ddf0*/  LDSM.16.MT88.4 R20, [R6+UR7+0x10000] ;  /* 0x010000070614783b */ /* 0x008e280008004200 */
[----:B----4-:R-:W1:Y:S04]  /*2de00*/  LDSM.16.M88.4 R8, [R7+UR7] ;  /* 0x000000070708783b */ /* 0x010e680008000200 */
[----:B------:R-:W2:Y:S04]  /*2de10*/  LDSM.16.MT88.4 R16, [R6+UR7+0x10400] ;  /* 0x010400070610783b */ /* 0x000ea80008004200 */
[----:B0-----:R-:W-:Y:S04]  /*2de20*/  STL [R1+0x3388], R21 ;  /* 0x0033881501007387 */ /* 0x001fe80000100800 */
[----:B-1----:R-:W-:Y:S04]  /*2de30*/  STL.64 [R1+0xc0], R8 ;  /* 0x0000c00801007387 */ /* 0x002fe80000100a00 */
[----:B------:R-:W-:Y:S04]  /*2de40*/  STL.64 [R1+0xc8], R10 ;  /* 0x0000c80a01007387 */ /* 0x000fe80000100a00 */
[----:B------:R-:W-:Y:S04]  /*2de50*/  STL [R1+0x3384], R23 ;  /* 0x0033841701007387 */ /* 0x000fe80000100800 */
[----:B--2---:R0:W-:Y:S01]  /*2de60*/  STL [R1+0x3380], R17 ;  /* 0x0033801101007387 */ /* 0x0041e20000100800 */
[----:B------:R-:W-:-:S03]  /*2de70*/  LOP3.LUT R0, R6, 0x20, RZ, 0x3c, !PT ;  /* 0x0000002006007812 */ /* 0x000fc600078e3cff */
[----:B------:R-:W-:Y:S04]  /*2de80*/  LDSM.16.M88.4 R8, [R7+UR7+0x4000] ;  /* 0x004000070708783b */ /* 0x000fe80008000200 */
[----:B------:R-:W1:Y:S04]  /*2de90*/  LDSM.16.MT88.4 R12, [R0+UR7+0x10000] ;  /* 0x01000007000c783b */ /* 0x000e680008004200 */
[----:B0-----:R-:W2:Y:S04]  /*2dea0*/  LDL.LU R17, [R1+0xc0] ;  /* 0x0000c00001117983 */ /* 0x001ea80000300800 */
[----:B------:R0:W-:Y:S04]  /*2deb0*/  STL [R1+0x337c], R19 ;  /* 0x00337c1301007387 */ /* 0x0001e80000100800 */
[----:B------:R-:W3:Y:S04]  /*2dec0*/  LDSM.16.MT88.4 R24, [R0+UR7+0x10400] ;  /* 0x010400070018783b */ /* 0x000ee80008004200 */
[----:B0-----:R-:W4:Y:S04]  /*2ded0*/  LDL.LU R19, [R1+0xc4] ;  /* 0x0000c40001137983 */ /* 0x001f280000300800 */
[----:B-1----:R-:W-:Y:S04]  /*2dee0*/  STL [R1+0x336c], R13 ;  /* 0x00336c0d01007387 */ /* 0x002fe80000100800 */
[----:B------:R-:W-:Y:S04]  /*2def0*/  STL [R1+0x3368], R15 ;  /* 0x0033680f01007387 */ /* 0x000fe80000100800 */
[----:B---3--:R0:W-:Y:S04]  /*2df00*/  STL [R1+0x3374], R25 ;  /* 0x0033741901007387 */ /* 0x0081e80000100800 */
[----:B------:R1:W-:Y:S04]  /*2df10*/  STL [R1+0x3370], R27 ;  /* 0x0033701b01007387 */ /* 0x0003e80000100800 */
[----:B------:R-:W-:Y:S01]  /*2df20*/  STL [R1+0x3330], R0 ;  /* 0x0033300001007387 */ /* 0x000fe20000100800 */
[----:B0-----:R-:W-:-:S03]  /*2df30*/  IMAD.MOV.U32 R25, RZ, RZ, R9 ;  /* 0x000000ffff197224 */ /* 0x001fc600078e0009 */
[----:B------:R-:W-:Y:S01]  /*2df40*/  STL.64 [R1+0xd0], R8 ;  /* 0x0000d00801007387 */ /* 0x000fe20000100a00 */
[----:B-1----:R-:W-:-:S03]  /*2df50*/  IMAD.MOV.U32 R27, RZ, RZ, R8 ;  /* 0x000000ffff1b7224 */ /* 0x002fc600078e0008 */
[----:B------:R-:W-:Y:S04]  /*2df60*/  STL.64 [R1+0xd8], R10 ;  /* 0x0000d80a01007387 */ /* 0x000fe80000100a00 */
[----:B------:R-:W0:Y:S01]  /*2df70*/  LDSM.16.M88.4 R8, [R7+UR7+0x8000] ;  /* 0x008000070708783b */ /* 0x000e220008000200 */
[----:B------:R-:W-:Y:S02]  /*2df80*/  IMAD.MOV.U32 R4, RZ, RZ, R20 ;  /* 0x000000ffff047224 */ /* 0x000fe400078e0014 */
[----:B------:R-:W-:Y:S02]  /*2df90*/  IMAD.MOV.U32 R5, RZ, RZ, R22 ;  /* 0x000000ffff057224 */ /* 0x000fe400078e0016 */
[----:B------:R-:W-:Y:S02]  /*2dfa0*/  IMAD.MOV.U32 R6, RZ, RZ, R16 ;  /* 0x000000ffff067224 */ /* 0x000fe400078e0010 */
[----:B0-----:R-:W-:Y:S01]  /*2dfb0*/  IMAD.MOV.U32 R29, RZ, RZ, R11 ;  /* 0x000000ffff1d7224 */ /* 0x001fe200078e000b */
[----:B------:R-:W-:Y:S04]  /*2dfc0*/  STL.64 [R1+0xe0], R8 ;  /* 0x0000e00801007387 */ /* 0x000fe80000100a00 */
[----:B------:R0:W-:Y:S02]  /*2dfd0*/  STL [R1+0x3314], R29 ;  /* 0x0033141d01007387 */ /* 0x0001e40000100800 */
[----:B0-----:R-:W-:-:S02]  /*2dfe0*/  IMAD.MOV.U32 R29, RZ, RZ, R7 ;  /* 0x000000ffff1d7224 */ /* 0x001fc400078e0007 */
[----:B------:R-:W-:Y:S02]  /*2dff0*/  IMAD.MOV.U32 R7, RZ, RZ, R18 ;  /* 0x000000ffff077224 */ /* 0x000fe400078e0012 */
[----:B------:R-:W-:-:S05]  /*2e000*/  IMAD.MOV.U32 R28, RZ, RZ, R10 ;  /* 0x000000ffff1c7224 */ /* 0x000fca00078e000a */
[----:B------:R-:W-:Y:S01]  /*2e010*/  STL [R1+0x3310], R28 ;  /* 0x0033101c01007387 */ /* 0x000fe20000100800 */
[----:B------:R-:W-:Y:S02]  /*2e020*/  IMAD.MOV.U32 R15, RZ, RZ, R8 ;  /* 0x000000ffff0f7224 */ /* 0x000fe400078e0008 */
[----:B------:R-:W-:Y:S02]  /*2e030*/  IMAD.MOV.U32 R13, RZ, RZ, R9 ;  /* 0x000000ffff0d7224 */ /* 0x000fe400078e0009 */
[----:B------:R-:W-:Y:S02]  /*2e040*/  IMAD.MOV.U32 R8, RZ, RZ, R12 ;  /* 0x000000ffff087224 */ /* 0x000fe400078e000c */
[----:B------:R-:W-:Y:S02]  /*2e050*/  IMAD.MOV.U32 R9, RZ, RZ, R14 ;  /* 0x000000ffff097224 */ /* 0x000fe400078e000e */
[----:B------:R-:W-:Y:S02]  /*2e060*/  IMAD.MOV.U32 R10, RZ, RZ, R24 ;  /* 0x000000ffff0a7224 */ /* 0x000fe400078e0018 */
[----:B------:R-:W-:Y:S01]  /*2e070*/  IMAD.MOV.U32 R11, RZ, RZ, R26 ;  /* 0x000000ffff0b7224 */ /* 0x000fe200078e001a */
[----:B--2---:R-:W-:-:S02]  /*2e080*/  F2FP.F16.E4M3.UNPACK_B R2, R17 ;  /* 0x00000011ff02723e */ /* 0x004fc400020006ff */
[----:B----4-:R-:W-:-:S07]  /*2e090*/  F2FP.F16.E4M3.UNPACK_B R3, R19 ;  /* 0x00000013ff03723e */ /* 0x010fce00020006ff */
[----:B------:R-:W-:-:S15]  /*2e0a0*/  HMMA.16816.F32 R4, R4, R2, RZ ;  /* 0x000000020404723c */ /* 0x000fde00000018ff */
[----:B------:R-:W-:-:S04]  /*2e0b0*/  NOP ;  /* 0x0000000000007918 */ /* 0x000fc80000000000 */
[----:B------:R-:W-:Y:S01]  /*2e0c0*/  IMAD.MOV.U32 R0, RZ, RZ, R4 ;  /* 0x000000ffff007224 */ /* 0x000fe200078e0004 */
[----:B------:R-:W-:Y:S01]  /*2e0d0*/  STL [R1+0x4c], R7 ;  /* 0x00004c0701007387 */ /* 0x000fe20000100800 */
[----:B------:R-:W-:Y:S02]  /*2e0e0*/  IMAD.MOV.U32 R21, RZ, RZ, R5 ;  /* 0x000000ffff157224 */ /* 0x000fe400078e0005 */
[----:B------:R-:W-:Y:S02]  /*2e0f0*/  IMAD.MOV.U32 R23, RZ, RZ, R6 ;  /* 0x000000ffff177224 */ /* 0x000fe400078e0006 */
[----:B------:R-:W0:Y:S01]  /*2e100*/  LDSM.16.M88.4 R4, [R29+UR7+0xc000] ;  /* 0x00c000071d04783b */ /* 0x000e220008000200 */
[----:B------:R-:W-:Y:S01]  /*2e110*/  HMMA.16816.F32 R8, R8, R2, RZ ;  /* 0x000000020808723c */ /* 0x000fe200000018ff */
[----:B------:R-:W-:Y:S02]  /*2e120*/  F2FP.F16.E4M3.UNPACK_B R2, R27 ;  /* 0x0000001bff02723e */ /* 0x000fe400020006ff */
[----:B------:R-:W-:-:S15]  /*2e130*/  F2FP.F16.E4M3.UNPACK_B R3, R25 ;  /* 0x00000019ff03723e */ /* 0x000fde00020006ff */
[----:B------:R-:W-:Y:S01]  /*2e140*/  NOP ;  /* 0x0000000000007918 */ /* 0x000fe20000000000 */
[----:B------:R-:W-:Y:S04]  /*2e150*/  STL.64 [R1+0x10], R8 ;  /* 0x0000100801007387 */ /* 0x000fe80000100a00 */
[----:B------:R1:W-:Y:S04]  /*2e160*/  STL.64 [R1+0x18], R10 ;  /* 0x0000180a01007387 */ /* 0x0003e80000100a00 */
[----:B0-----:R0:W-:Y:S01]  /*2e170*/  STL.64 [R1+0xf0], R4 ;  /* 0x0000f00401007387 */ /* 0x0011e20000100a00 */
[----:B-1----:R-:W-:Y:S02]  /*2e180*/  IMAD.MOV.U32 R11, RZ, RZ, R4 ;  /* 0x000000ffff0b7224 */ /* 0x002fe400078e0004 */
[----:B------:R-:W-:Y:S01]  /*2e190*/  IMAD.MOV.U32 R28, RZ, RZ, R5 ;  /* 0x000000ffff1c7224 */ /* 0x000fe200078e0005 */
[----:B------:R1:W-:Y:S01]  /*2e1a0*/  STL.64 [R1+0xf8], R6 ;  /* 0x0000f80601007387 */ /* 0x0003e20000100a00 */
[----:B0-----:R-:W-:-:S02]  /*2e1b0*/  IMAD.MOV.U32 R4, RZ, RZ, R20 ;  /* 0x000000ffff047224 */ /* 0x001fc400078e0014 */
[----:B------:R-:W-:Y:S02]  /*2e1c0*/  IMAD.MOV.U32 R5, RZ, RZ, R22 ;  /* 0x000000ffff057224 */ /* 0x000fe400078e0016 */
[----:B-1----:R-:W-:Y:S02]  /*2e1d0*/  IMAD.MOV.U32 R6, RZ, RZ, R16 ;  /* 0x000000ffff067224 */ /* 0x002fe400078e0010 */
[----:B------:R-:W-:-:S07]  /*2e1e0*/  IMAD.MOV.U32 R7, RZ, RZ, R18 ;  /* 0x000000ffff077224 */ /* 0x000fce00078e0012 */
[----:B------:R-:W-:Y:S01]  /*2e1f0*/  HMMA.16816.F32 R4, R4, R2, RZ ;  /* 0x000000020404723c */ /* 0x000fe200000018ff */
[----:B------:R-:W-:Y:S02]  /*2e200*/  IMAD.MOV.U32 R8, RZ, RZ, R12 ;  /* 0x000000ffff087224 */ /* 0x000fe400078e000c */
[----:B------:R-:W-:Y:S02]  /*2e210*/  IMAD.MOV.U32 R9, RZ, RZ, R14 ;  /* 0x000000ffff097224 */ /* 0x000fe400078e000e */
[----:B------:R-:W-:-:S14]  /*2e220*/  IMAD.MOV.U32 R10, RZ, RZ, R24 ;  /* 0x000000ffff0a7224 */ /* 0x000fdc00078e0018 */
[----:B------:R0:W-:Y:S02]  /*2e230*/  STL.64 [R1+0x30], R4 ;  /* 0x0000300401007387 */ /* 0x0001e40000100a00 */
[----:B0-----:R-:W-:Y:S02]  /*2e240*/  IMAD.MOV.U32 R5, RZ, RZ, R11 ;  /* 0x000000ffff057224 */ /* 0x001fe400078e000b */
[----:B------:R-:W-:-:S07]  /*2e250*/  IMAD.MOV.U32 R11, RZ, RZ, R26 ;  /* 0x000000ffff0b7224 */ /* 0x000fce00078e001a */
[----:B------:R-:W-:Y:S01]  /*2e260*/  HMMA.16816.F32 R8, R8, R2, RZ ;  /* 0x000000020808723c */ /* 0x000fe200000018ff */
[----:B------:R0:W-:Y:S01]  /*2e270*/  STL [R1+0x38], R6 ;  /* 0x0000380601007387 */ /* 0x0001e20000100800 */
[----:B------:R-:W-:Y:S02]  /*2e280*/  IMAD.MOV.U32 R29, RZ, RZ, R7 ;  /* 0x000000ffff1d7224 */ /* 0x000fe400078e0007 */
[----:B------:R-:W-:Y:S02]  /*2e290*/  IMAD.MOV.U32 R7, RZ, RZ, R13 ;  /* 0x000000ffff077224 */ /* 0x000fe400078e000d */
[----:B0-----:R-:W-:-:S03]  /*2e2a0*/  IMAD.MOV.U32 R6, RZ, RZ, R15 ;  /* 0x000000ffff067224 */ /* 0x001fc600078e000f */
[----:B------:R-:W-:Y:S01]  /*2e2b0*/  F2FP.F16.E4M3.UNPACK_B R3, R7 ;  /* 0x00000007ff03723e */ /* 0x000fe200020006ff */
[----:B------:R-:W-:Y:S02]  /*2e2c0*/  IMAD.MOV.U32 R4, RZ, RZ, R20 ;  /* 0x000000ffff047224 */ /* 0x000fe400078e0014 */
[----:B------:R-:W-:Y:S01]  /*2e2d0*/  IMAD.MOV.U32 R7, RZ, RZ, R18 ;  /* 0x000000ffff077224 */ /* 0x000fe200078e0012 */
[----:B------:R-:W-:Y:S01]  /*2e2e0*/  F2FP.F16.E4M3.UNPACK_B R2, R6 ;  /* 0x00000006ff02723e */ /* 0x000fe200020006ff */
[----:B------:R-:W-:-:S05]  /*2e2f0*/  IMAD.MOV.U32 R6, RZ, RZ, R16 ;  /* 0x000000ffff067224 */ /* 0x000fca00078e0010 */
[----:B------:R-:W-:Y:S02]  /*2e300*/  IMAD.MOV.U32 R15, RZ, RZ, R11 ;  /* 0x000000ffff0f7224 */ /* 0x000fe400078e000b */
[----:B------:R-:W-:Y:S02]  /*2e310*/  IMAD.MOV.U32 R11, RZ, RZ, R5 ;  /* 0x000000ffff0b7224 */ /* 0x000fe400078e0005 */
[----:B------:R-:W-:-:S07]  /*2e320*/  IMAD.MOV.U32 R5, RZ, RZ, R22 ;  /* 0x000000ffff057224 */ /* 0x000fce00078e0016 */
[----:B------:R-:W-:Y:S01]  /*2e330*/  HMMA.16816.F32 R4, R4, R2, RZ ;  /* 0x000000020404723c */ /* 0x000fe200000018ff */
[----:B------:R0:W-:Y:S01]  /*2e340*/  STL [R1+0x3378], R29 ;  /* 0x0033781d01007387 */ /* 0x0001e20000100800 */
[----:B------:R-:W-:Y:S02]  /*2e350*/  IMAD.MOV.U32 R25, RZ, RZ, R8 ;  /* 0x000000ffff197224 */ /* 0x000fe400078e0008 */
[----:B------:R-:W-:Y:S02]  /*2e360*/  IMAD.MOV.U32 R27, RZ, RZ, R9 ;  /* 0x000000ffff1b7224 */ /* 0x000fe400078e0009 */
[----:B------:R-:W-:Y:S02]  /*2e370*/  IMAD.MOV.U32 R13, RZ, RZ, R10 ;  /* 0x000000ffff0d7224 */ /* 0x000fe400078e000a */
[----:B------:R-:W-:Y:S02]  /*2e380*/  IMAD.MOV.U32 R8, RZ, RZ, R12 ;  /* 0x000000ffff087224 */ /* 0x000fe400078e000c */
[----:B------:R-:W-:-:S02]  /*2e390*/  IMAD.MOV.U32 R9, RZ, RZ, R14 ;  /* 0x000000ffff097224 */ /* 0x000fc400078e000e */
[----:B------:R-:W-:-:S07]  /*2e3a0*/  IMAD.MOV.U32 R10, RZ, RZ, R24 ;  /* 0x000000ffff0a7224 */ /* 0x000fce00078e0018 */
[----:B------:R1:W-:Y:S01]  /*2e3b0*/  STL.64 [R1+0x20], R4 ;  /* 0x0000200401007387 */ /* 0x0003e20000100a00 */
[----:B0-----:R-:W-:-:S03]  /*2e3c0*/  IMAD.MOV.U32 R29, RZ, RZ, R7 ;  /* 0x000000ffff1d7224 */ /* 0x001fc600078e0007 */
[----:B------:R0:W-:Y:S01]  /*2e3d0*/  STL [R1+0x28], R6 ;  /* 0x0000280601007387 */ /* 0x0001e20000100800 */
[----:B------:R-:W-:Y:S02]  /*2e3e0*/  IMAD.MOV.U32 R7, RZ, RZ, R0 ;  /* 0x000000ffff077224 */ /* 0x000fe400078e0000 */
[----:B-1----:R-:W-:Y:S02]  /*2e3f0*/  IMAD.MOV.U32 R5, RZ, RZ, R11 ;  /* 0x000000ffff057224 */ /* 0x002fe400078e000b */
[----:B------:R-:W-:Y:S02]  /*2e400*/  IMAD.MOV.U32 R11, RZ, RZ, R26 ;  /* 0x000000ffff0b7224 */ /* 0x000fe400078e001a */
[----:B0-----:R-:W-:Y:S02]  /*2e410*/  IMAD.MOV.U32 R6, RZ, RZ, R28 ;  /* 0x000000ffff067224 */ /* 0x001fe400078e001c */
[----:B------:R-:W-:Y:S02]  /*2e420*/  IMAD.MOV.U32 R4, RZ, RZ, R20 ;  /* 0x000000ffff047224 */ /* 0x000fe400078e0014 */
[----:B------:R-:W-:Y:S01]  /*2e430*/  IMAD.MOV.U32 R20, RZ, RZ, R7 ;  /* 0x000000ffff147224 */ /* 0x000fe200078e0007 */
[----:B------:R-:W-:Y:S01]  /*2e440*/  HMMA.16816.F32 R8, R8, R2, RZ ;  /* 0x000000020808723c */ /* 0x000fe200000018ff */
[----:B------:R-:W-:Y:S01]  /*2e450*/  F2FP.F16.E4M3.UNPACK_B R2, R5 ;  /* 0x00000005ff02723e */ /* 0x000fe200020006ff */
[----:B------:R-:W-:Y:S01]  /*2e460*/  IMAD.MOV.U32 R5, RZ, RZ, R22 ;  /* 0x000000ffff057224 */ /* 0x000fe200078e0016 */
[----:B------:R-:W-:Y:S01]  /*2e470*/  F2FP.F16.E4M3.UNPACK_B R3, R6 ;  /* 0x00000006ff03723e */ /* 0x000fe200020006ff */
[----:B------:R-:W-:-:S02]  /*2e480*/  IMAD.MOV.U32 R6, RZ, RZ, R16 ;  /* 0x000000ffff067224 */ /* 0x000fc400078e0010 */
[----:B------:R-:W-:-:S07]  /*2e490*/  IMAD.MOV.U32 R7, RZ, RZ, R18 ;  /* 0x000000ffff077224 */ /* 0x000fce00078e0012 */
[----:B------:R-:W-:Y:S06]  /*2e4a0*/  HMMA.16816.F32 R4, R4, R2, RZ ;  /* 0x000000020404723c */ /* 0x000fec00000018ff */
[----:B------:R-:W-:Y:S01]  /*2e4b0*/  IMAD.MOV.U32 R0, RZ, RZ, R10 ;  /* 0x000000ffff007224 */ /* 0x000fe200078e000a */
[----:B------:R0:W-:Y:S01]  /*2e4c0*/  STL.64 [R1+0x50], R8 ;  /* 0x0000500801007387 */ /* 0x0001e20000100a00 */
[----:B------:R-:W-:Y:S02]  /*2e4d0*/  IMAD.MOV.U32 R28, RZ, RZ, R11 ;  /* 0x000000ffff1c7224 */ /* 0x000fe400078e000b */
[----:B------:R-:W-:-:S02]  /*2e4e0*/  IMAD.MOV.U32 R10, RZ, RZ, R24 ;  /* 0x000000ffff0a7224 */ /* 0x000fc400078e0018 */
[----:B------:R-:W-:Y:S02]  /*2e4f0*/  IMAD.MOV.U32 R11, RZ, RZ, R26 ;  /* 0x000000ffff0b7224 */ /* 0x000fe400078e001a */
[----:B0-----:R-:W-:Y:S02]  /*2e500*/  IMAD.MOV.U32 R8, RZ, RZ, R12 ;  /* 0x000000ffff087224 */ /* 0x001fe400078e000c */
[----:B------:R-:W-:-:S03]  /*2e510*/  IMAD.MOV.U32 R9, RZ, RZ, R14 ;  /* 0x000000ffff097224 */ /* 0x000fc600078e000e */
[----:B------:R-:W-:Y:S01]  /*2e520*/  STL [R1+0x94], R5 ;  /* 0x0000940501007387 */ /* 0x000fe20000100800 */
[----:B------:R-:W-:Y:S02]  /*2e530*/  IMAD.MOV.U32 R16, RZ, RZ, R4 ;  /* 0x000000ffff107224 */ /* 0x000fe400078e0004 */
[----:B------:R-:W-:Y:S01]  /*2e540*/  IMAD.MOV.U32 R18, RZ, RZ, R6 ;  /* 0x000000ffff127224 */ /* 0x000fe200078e0006 */
[----:B------:R0:W-:Y:S02]  /*2e550*/  STL [R1+0x9c], R7 ;  /* 0x00009c0701007387 */ /* 0x0001e40000100800 */
[----:B0-----:R-:W-:Y:S01]  /*2e560*/  HMMA.16816.F32 R4, R8, R2, RZ ;  /* 0x000000020804723c */ /* 0x001fe200000018ff */
[----:B------:R-:W-:Y:S02]  /*2e570*/  IMAD.MOV.U32 R9, RZ, RZ, R21 ;  /* 0x000000ffff097224 */ /* 0x000fe400078e0015 */
[----:B------:R-:W-:Y:S01]  /*2e580*/  IMAD.MOV.U32 R10, RZ, RZ, R23 ;  /* 0x000000ffff0a7224 */ /* 0x000fe200078e0017 */
[----:B------:R-:W-:-:S02]  /*2e590*/  F2FP.F16.E4M3.UNPACK_B R2, R17.H1 ;  /* 0x00000011ff02723e */ /* 0x000fc400030006ff */
[----:B------:R-:W-:-:S13]  /*2e5a0*/  F2FP.F16.E4M3.UNPACK_B R3, R19.H1 ;  /* 0x00000013ff03723e */ /* 0x000fda00030006ff */
[----:B------:R0:W-:Y:S04]  /*2e5b0*/  STL.64 [R1+0x80], R4 ;  /* 0x0000800401007387 */ /* 0x0001e80000100a00 */
[----:B------:R1:W-:Y:S04]  /*2e5c0*/  STL.64 [R1+0x88], R6 ;  /* 0x0000880601007387 */ /* 0x0003e80000100a00 */
[----:B------:R-:W0:Y:S04]  /*2e5d0*/  LDL.LU R21, [R1+0x3388] ;  /* 0x0033880001157983 */ /* 0x000e280000300800 */
[----:B------:R-:W2:Y:S04]  /*2e5e0*/  LDL.LU R23, [R1+0x3384] ;  /* 0x0033840001177983 */ /* 0x000ea80000300800 */
[----:B------:R-:W3:Y:S04]  /*2e5f0*/  LDL.LU R11, [R1+0x4c] ;  /* 0x00004c00010b7983 */ /* 0x000ee80000300800 */
[----:B------:R-:W1:Y:S04]  /*2e600*/  LDL.LU R17, [R1+0x3380] ;  /* 0x0033800001117983 */ /* 0x000e680000300800 */
[----:B------:R-:W4:Y:S01]  /*2e610*/  LDL.LU R19, [R1+0x337c] ;  /* 0x00337c0001137983 */ /* 0x000f220000300800 */
[----:B------:R-:W-:-:S03]  /*2e620*/  IMAD.MOV.U32 R8, RZ, RZ, R20 ;  /* 0x000000ffff087224 */ /* 0x000fc600078e0014 */
[----:B------:R-:W5:Y:S04]  /*2e630*/  LDL.LU R26, [R1+0xd0] ;  /* 0x0000d000011a7983 */ /* 0x000f680000300800 */
[----:B------:R-:W5:Y:S04]  /*2e640*/  LDL.LU R24, [R1+0xd4] ;  /* 0x0000d40001187983 */ /* 0x000f680000300800 */
[----:B------:R-:W5:Y:S04]  /*2e650*/  LDL.LU R22, [R1+0xe0] ;  /* 0x0000e00001167983 */ /* 0x000f680000300800 */
[----:B------:R-:W5:Y:S01]  /*2e660*/  LDL.LU R20, [R1+0xe4] ;  /* 0x0000e40001147983 */ /* 0x000f620000300800 */
[----:B0-----:R-:W-:-:S02]  /*2e670*/  IMAD.MOV.U32 R4, RZ, RZ, R21 ;  /* 0x000000ffff047224 */ /* 0x001fc400078e0015 */
[----:B--2---:R-:W-:Y:S02]  /*2e680*/  IMAD.MOV.U32 R5, RZ, RZ, R23 ;  /* 0x000000ffff057224 */ /* 0x004fe400078e0017 */
[----:B-1----:R-:W-:Y:S02]  /*2e690*/  IMAD.MOV.U32 R6, RZ, RZ, R17 ;  /* 0x000000ffff067224 */ /* 0x002fe400078e0011 */
[----:B----4-:R-:W-:-:S07]  /*2e6a0*/  IMAD.MOV.U32 R7, RZ, RZ, R19 ;  /* 0x000000ffff077224 */ /* 0x010fce00078e0013 */
[----:B---3--:R-:W-:Y:S01]  /*2e6b0*/  HMMA.16816.F32 R8, R4, R2, R8 ;  /* 0x000000020408723c */ /* 0x008fe20000001808 */
[----:B-----5:R-:W-:Y:S04]  /*2e6c0*/  STL.64 [R1+0x3360], R22 ;  /* 0x0033601601007387 */ /* 0x020fe80000100a00 */
[----:B------:R0:W-:Y:S04]  /*2e6d0*/  STL.64 [R1+0x3358], R20 ;  /* 0x0033581401007387 */ /* 0x0001e80000100a00 */
[----:B0-----:R-:W2:Y:S04]  /*2e6e0*/  LDL.LU R20, [R1+0x10] ;  /* 0x0000100001147983 */ /* 0x001ea80000300800 */
[----:B------:R-:W2:Y:S04]  /*2e6f0*/  LDL.LU R21, [R1+0x14] ;  /* 0x0000140001157983 */ /* 0x000ea80000300800 */
[----:B------:R-:W2:Y:S02]  /*2e700*/  LDL.LU R22, [R1+0x18] ;  /* 0x0000180001167983 */ /* 0x000ea40000300800 */
[----:B------:R-:W-:-:S02]  /*2e710*/  IMAD.MOV.U32 R14, RZ, RZ, R10 ;  /* 0x000000ffff0e7224 */ /* 0x000fc400078e000a */
[----:B------:R-:W2:Y:S04]  /*2e720*/  LDL.LU R23, [R1+0x1c] ;  /* 0x00001c0001177983 */ /* 0x000ea80000300800 */
[----:B------:R0:W-:Y:S04]  /*2e730*/  STL.64 [R1+0xb0], R8 ;  /* 0x0000b00801007387 */ /* 0x0001e80000100a00 */
[----:B0-----:R-:W3:Y:S04]  /*2e740*/  LDL.LU R8, [R1+0x20] ;  /* 0x0000200001087983 */ /* 0x001ee80000300800 */
[----:B------:R-:W3:Y:S04]  /*2e750*/  LDL.LU R9, [R1+0x24] ;  /* 0x0000240001097983 */ /* 0x000ee80000300800 */
[----:B------:R-:W4:Y:S01]  /*2e760*/  LDL.LU R10, [R1+0x28] ;  /* 0x00002800010a7983 */ /* 0x000f220000300800 */
[----:B------:R-:W-:-:S02]  /*2e770*/  IMAD.MOV.U32 R12, RZ, RZ, R11 ;  /* 0x000000ffff0c7224 */ /* 0x000fc400078e000b */
[----:B------:R-:W-:Y:S02]  /*2e780*/  IMAD.MOV.U32 R11, RZ, RZ, R29 ;  /* 0x000000ffff0b7224 */ /* 0x000fe400078e001d */
[----:B------:R-:W5:Y:S04]  /*2e790*/  LDL.LU R29, [R1+0x3378] ;  /* 0x00337800011d7983 */ /* 0x000f680000300800 */
[----:B----4-:R0:W-:Y:S04]  /*2e7a0*/  STL.64 [R1+0x3340], R10 ;  /* 0x0033400a01007387 */ /* 0x0101e80000100a00 */
[----:B---3--:R1:W-:Y:S01]  /*2e7b0*/  STL.64 [R1+0x3338], R8 ;  /* 0x0033380801007387 */ /* 0x0083e20000100a00 */
[----:B0-----:R-:W-:-:S02]  /*2e7c0*/  IMAD.MOV.U32 R10, RZ, RZ, R13 ;  /* 0x000000ffff0a7224 */ /* 0x001fc400078e000d */
[----:B-1----:R-:W-:Y:S02]  /*2e7d0*/  IMAD.MOV.U32 R8, RZ, RZ, R25 ;  /* 0x000000ffff087224 */ /* 0x002fe400078e0019 */
[----:B------:R-:W3:Y:S01]  /*2e7e0*/  LDL.LU R25, [R1+0x3374] ;  /* 0x0033740001197983 */ /* 0x000ee20000300800 */
[----:B------:R-:W-:Y:S02]  /*2e7f0*/  IMAD.MOV.U32 R9, RZ, RZ, R27 ;  /* 0x000000ffff097224 */ /* 0x000fe400078e001b */
[----:B------:R-:W-:Y:S01]  /*2e800*/  IMAD.MOV.U32 R11, RZ, RZ, R15 ;  /* 0x000000ffff0b7224 */ /* 0x000fe200078e000f */
[----:B------:R-:W4:Y:S04]  /*2e810*/  LDL.LU R27, [R1+0x3370] ;  /* 0x00337000011b7983 */ /* 0x000f280000300800 */
[----:B------:R-:W2:Y:S04]  /*2e820*/  LDL.LU R13, [R1+0x336c] ;  /* 0x00336c00010d7983 */ /* 0x000ea80000300800 */
[----:B------:R-:W2:Y:S04]  /*2e830*/  LDL.LU R15, [R1+0x3368] ;  /* 0x00336800010f7983 */ /* 0x000ea80000300800 */
[----:B------:R5:W-:Y:S04]  /*2e840*/  STL.64 [R1+0x3350], R10 ;  /* 0x0033500a01007387 */ /* 0x000be80000100a00 */
[----:B------:R0:W-:Y:S01]  /*2e850*/  STL.64 [R1+0x3348], R8 ;  /* 0x0033480801007387 */ /* 0x0001e20000100a00 */
[----:B-----5:R-:W-:-:S03]  /*2e860*/  IMAD.MOV.U32 R11, RZ, RZ, R29 ;  /* 0x000000ffff0b7224 */ /* 0x020fc600078e001d */
[----:B0-----:R-:W5:Y:S04]  /*2e870*/  LDL.LU R8, [R1+0x30] ;  /* 0x0000300001087983 */ /* 0x001f680000300800 */
[----:B------:R-:W5:Y:S04]  /*2e880*/  LDL.LU R9, [R1+0x34] ;  /* 0x0000340001097983 */ /* 0x000f680000300800 */
[----:B------:R-:W5:Y:S04]  /*2e890*/  LDL.LU R10, [R1+0x38] ;  /* 0x00003800010a7983 */ /* 0x000f680000300800 */
[----:B------:R-:W5:Y:S01]  /*2e8a0*/  LDL R29, [R1+0x110] ;  /* 0x00011000011d7983 */ /* 0x000f620000100800 */
[----:B---3--:R-:W-:-:S02]  /*2e8b0*/  IMAD.MOV.U32 R6, RZ, RZ, R25 ;  /* 0x000000ffff067224 */ /* 0x008fc400078e0019 */
[----:B----4-:R-:W-:Y:S02]  /*2e8c0*/  IMAD.MOV.U32 R7, RZ, RZ, R27 ;  /* 0x000000ffff077224 */ /* 0x010fe400078e001b */
[----:B--2---:R-:W-:Y:S02]  /*2e8d0*/  IMAD.MOV.U32 R4, RZ, RZ, R13 ;  /* 0x000000ffff047224 */ /* 0x004fe400078e000d */
[----:B------:R-:W-:-:S07]  /*2e8e0*/  IMAD.MOV.U32 R5, RZ, RZ, R15 ;  /* 0x000000ffff057224 */ /* 0x000fce00078e000f */
[----:B------:R-:W-:Y:S01]  /*2e8f0*/  HMMA.16816.F32 R4, R4, R2, R20 ;  /* 0x000000020404723c */ /* 0x000fe20000001814 */
[----:B------:R-:W2:Y:S04]  /*2e900*/  LDL.LU.64 R22, [R1+0x3360] ;  /* 0x0033600001167983 */ /* 0x000ea80000300a00 */
[----:B------:R-:W3:Y:S01]  /*2e910*/  LDL.LU.64 R20, [R1+0x3358] ;  /* 0x0033580001147983 */ /* 0x000ee20000300a00 */
[----:B------:R-:W-:Y:S02]  /*2e920*/  F2FP.F16.E4M3.UNPACK_B R2, R26.H1 ;  /* 0x0000001aff02723e */ /* 0x000fe400030006ff */
[----:B------:R-:W-:-:S11]  /*2e930*/  F2FP.F16.E4M3.UNPACK_B R3, R24.H1 ;  /* 0x00000018ff03723e */ /* 0x000fd600030006ff */
[----:B------:R-:W-:Y:S04]  /*2e940*/  STL.64 [R1+0x70], R4 ;  /* 0x0000700401007387 */ /* 0x000fe80000100a00 */
[----:B------:R0:W-:Y:S02]  /*2e950*/  STL.64 [R1+0x78], R6 ;  /* 0x0000780601007387 */ /* 0x0001e40000100a00 */
[----:B0-----:R-:W-:Y:S02]  /*2e960*/  IMAD.MOV.U32 R6, RZ, RZ, R17 ;  /* 0x000000ffff067224 */ /* 0x001fe400078e0011 */
[----:B------:R-:W-:Y:S02]  /*2e970*/  IMAD.MOV.U32 R7, RZ, RZ, R19 ;  /* 0x000000ffff077224 */ /* 0x000fe400078e0013 */
[----:B--2---:R-:W-:-:S02]  /*2e980*/  IMAD.MOV.U32 R5, RZ, RZ, R23 ;  /* 0x000000ffff057224 */ /* 0x004fc400078e0017 */
[----:B---3--:R-:W-:-:S07]  /*2e990*/  IMAD.MOV.U32 R4, RZ, RZ, R21 ;  /* 0x000000ffff047224 */ /* 0x008fce00078e0015 */
[----:B-----5:R-:W-:Y:S01]  /*2e9a0*/  HMMA.16816.F32 R4, R4, R2, R8 ;  /* 0x000000020404723c */ /* 0x020fe20000001808 */
[----:B------:R-:W2:Y:S04]  /*2e9b0*/  LDL.LU.64 R10, [R1+0x3350] ;  /* 0x00335000010a7983 */ /* 0x000ea80000300a00 */
[----:B------:R-:W2:-:S14]  /*2e9c0*/  LDL.LU.64 R8, [R1+0x3348] ;  /* 0x0033480001087983 */ /* 0x000e9c0000300a00 */
[----:B------:R0:W-:Y:S04]  /*2e9d0*/  STL.64 [R1+0x30], R4 ;  /* 0x0000300401007387 */ /* 0x0001e80000100a00 */
[----:B------:R1:W-:Y:S01]  /*2e9e0*/  STL.64 [R1+0x38], R6 ;  /* 0x0000380601007387 */ /* 0x0003e20000100a00 */
[----:B0-----:R-:W-:Y:S02]  /*2e9f0*/  IMAD.MOV.U32 R4, RZ, RZ, R13 ;  /* 0x000000ffff047224 */ /* 0x001fe400078e000d */
[----:B------:R-:W-:Y:S02]  /*2ea00*/  IMAD.MOV.U32 R5, RZ, RZ, R15 ;  /* 0x000000ffff057224 */ /* 0x000fe400078e000f */
[----:B-1----:R-:W-:Y:S02]  /*2ea10*/  IMAD.MOV.U32 R6, RZ, RZ, R25 ;  /* 0x000000ffff067224 */ /* 0x002fe400078e0019 */
[----:B------:R-:W-:-:S07]  /*2ea20*/  IMAD.MOV.U32 R7, RZ, RZ, R27 ;  /* 0x000000ffff077224 */ /* 0x000fce00078e001b */
[----:B--2---:R-:W-:Y:S01]  /*2ea30*/  HMMA.16816.F32 R4, R4, R2, R8 ;  /* 0x000000020404723c */ /* 0x004fe20000001808 */
[----:B------:R-:W2:Y:S04]  /*2ea40*/  LDL.LU.64 R10, [R1+0x3340] ;  /* 0x00334000010a7983 */ /* 0x000ea80000300a00 */
[----:B------:R-:W2:Y:S01]  /*2ea50*/  LDL.LU.64 R8, [R1+0x3338] ;  /* 0x0033380001087983 */ /* 0x000ea20000300a00 */
[----:B------:R-:W-:Y:S02]  /*2ea60*/  F2FP.F16.E4M3.UNPACK_B R3, R20.H1 ;  /* 0x00000014ff03723e */ /* 0x000fe400030006ff */
[----:B------:R-:W-:Y:S01]  /*2ea70*/  F2FP.F16.E4M3.UNPACK_B R2, R22.H1 ;  /* 0x00000016ff02723e */ /* 0x000fe200030006ff */
[----:B------:R-:W-:-:S10]  /*2ea80*/  IMAD.MOV.U32 R22, RZ, RZ, R0 ;  /* 0x000000ffff167224 */ /* 0x000fd400078e0000 */
[----:B------:R-:W-:Y:S01]  /*2ea90*/  STL [R1+0x64], R5 ;  /* 0x0000640501007387 */ /* 0x000fe20000100800 */
[----:B------:R-:W-:-:S03]  /*2eaa0*/  IMAD.MOV.U32 R24, RZ, RZ, R4 ;  /* 0x000000ffff187224 */ /* 0x000fc600078e0004 */
[----:B------:R-:W-:Y:S01]  /*2eab0*/  STL [R1+0x6c], R7 ;  /* 0x00006c0701007387 */ /* 0x000fe20000100800 */
[----:B------:R-:W-:-:S03]  /*2eac0*/  IMAD.MOV.U32 R4, RZ, RZ, R21 ;  /* 0x000000ffff047224 */ /* 0x000fc600078e0015 */
[----:B------:R-:W-:Y:S04]  /*2ead0*/  STL [R1+0x332c], R23 ;  /* 0x00332c1701007387 */ /* 0x000fe80000100800 */
[----:B------:R0:W-:Y:S04]  /*2eae0*/  STL [R1+0x3328], R21 ;  /* 0x0033281501007387 */ /* 0x0001e80000100800 */
[----:B------:R-:W3:Y:S04]  /*2eaf0*/  LDL.LU R20, [R1+0x50] ;  /* 0x0000500001147983 */ /* 0x000ee80000300800 */
[----:B0-----:R-:W3:Y:S04]  /*2eb00*/  LDL.LU R21, [R1+0x54] ;  /* 0x0000540001157983 */ /* 0x001ee80000300800 */
[----:B------:R-:W4:Y:S01]  /*2eb10*/  LDL.LU R0, [R1+0x3330] ;  /* 0x0033300001007983 */ /* 0x000f220000300800 */
[----:B------:R-:W-:-:S02]  /*2eb20*/  IMAD.MOV.U32 R26, RZ, RZ, R6 ;  /* 0x000000ffff1a7224 */ /* 0x000fc400078e0006 */
[----:B------:R-:W-:Y:S02]  /*2eb30*/  IMAD.MOV.U32 R5, RZ, RZ, R23 ;  /* 0x000000ffff057224 */ /* 0x000fe400078e0017 */
[----:B------:R-:W-:Y:S02]  /*2eb40*/  IMAD.MOV.U32 R6, RZ, RZ, R17 ;  /* 0x000000ffff067224 */ /* 0x000fe400078e0011 */
[----:B------:R-:W-:Y:S02]  /*2eb50*/  IMAD.MOV.U32 R7, RZ, RZ, R19 ;  /* 0x000000ffff077224 */ /* 0x000fe400078e0013 */
[----:B------:R-:W-:-:S05]  /*2eb60*/  IMAD.MOV.U32 R23, RZ, RZ, R28 ;  /* 0x000000ffff177224 */ /* 0x000fca00078e001c */
[----:B--2---:R-:W-:Y:S01]  /*2eb70*/  HMMA.16816.F32 R4, R4, R2, R8 ;  /* 0x000000020404723c */ /* 0x004fe20000001808 */
[----:B------:R-:W0:-:S15]  /*2eb80*/  LDSM.16.MT88.4 R8, [R29+UR7+0x10800] ;  /* 0x010800071d08783b */ /* 0x000e1e0008004200 */
[----:B------:R-:W-:-:S03]  /*2eb90*/  NOP ;  /* 0x0000000000007918 */ /* 0x000fc60000000000 */
[----:B------:R-:W-:Y:S04]  /*2eba0*/  STL.64 [R1+0xa0], R4 ;  /* 0x0000a00401007387 */ /* 0x000fe80000100a00 */
[----:B------:R-:W-:Y:S04]  /*2ebb0*/  STL.64 [R1+0xa8], R6 ;  /* 0x0000a80601007387 */ /* 0x000fe80000100a00 */
[----:B------:R-:W1:Y:S04]  /*2ebc0*/  LDSM.16.MT88.4 R4, [R29+UR7+0x10c00] ;  /* 0x010c00071d04783b */ /* 0x000e680008004200 */
[----:B0-----:R-:W-:Y:S04]  /*2ebd0*/  STL.64 [R1+0x10], R8 ;  /* 0x0000100801007387 */ /* 0x001fe80000100a00 */
[----:B------:R-:W-:Y:S04]  /*2ebe0*/  STL.64 [R1+0x18], R10 ;  /* 0x0000180a01007387 */ /* 0x000fe80000100a00 */
[----:B-1----:R-:W-:Y:S01]  /*2ebf0*/  STL.64 [R1], R4 ;  /* 0x0000000401007387 */ /* 0x002fe20000100a00 */
[----:B------:R-:W-:-:S02]  /*2ec00*/  IMAD.MOV.U32 R29, RZ, RZ, R4 ;  /* 0x000000ffff1d7224 */ /* 0x000fc400078e0004 */
[----:B------:R-:W-:Y:S01]  /*2ec10*/  IMAD.MOV.U32 R28, RZ, RZ, R6 ;  /* 0x000000ffff1c7224 */ /* 0x000fe200078e0006 */
[----:B------:R-:W-:Y:S04]  /*2ec20*/  STL.64 [R1+0x8], R6 ;  /* 0x0000080601007387 */ /* 0x000fe80000100a00 */
[----:B----4-:R-:W0:Y:S04]  /*2ec30*/  LDSM.16.MT88.4 R4, [R0+UR7+0x10800] ;  /* 0x010800070004783b */ /* 0x010e280008004200 */
[----:B0-----:R-:W-:Y:S04]  /*2ec40*/  STL [R1+0x32dc], R5 ;  /* 0x0032dc0501007387 */ /* 0x001fe80000100800 */
[----:B------:R0:W-:Y:S04]  /*2ec50*/  STL [R1+0x32d8], R7 ;  /* 0x0032d80701007387 */ /* 0x0001e80000100800 */
[----:B0-----:R-:W2:Y:S01]  /*2ec60*/  LDL.LU R7, [R1+0xc8] ;  /* 0x0000c80001077983 */ /* 0x001ea20000300800 */
[----:B------:R-:W-:-:S02]  /*2ec70*/  IMAD.MOV.U32 R8, RZ, RZ, R13 ;  /* 0x000000ffff087224 */ /* 0x000fc400078e000d */
[----:B------:R-:W-:Y:S02]  /*2ec80*/  IMAD.MOV.U32 R9, RZ, RZ, R15 ;  /* 0x000000ffff097224 */ /* 0x000fe400078e000f */
[----:B------:R-:W-:Y:S02]  /*2ec90*/  IMAD.MOV.U32 R10, RZ, RZ, R25 ;  /* 0x000000ffff0a7224 */ /* 0x000fe400078e0019 */
[----:B------:R-:W-:-:S07]  /*2eca0*/  IMAD.MOV.U32 R11, RZ, RZ, R27 ;  /* 0x000000ffff0b7224 */ /* 0x000fce00078e001b */
[----:B---3--:R-:W-:Y:S01]  /*2ecb0*/  HMMA.16816.F32 R8, R8, R2, R20 ;  /* 0x000000020808723c */ /* 0x008fe20000001814 */
[----:B--2---:R-:W-:Y:S04]  /*2ecc0*/  STL.64 [R1+0x3320], R6 ;  /* 0x0033200601007387 */ /* 0x004fe80000100a00 */
[----:B------:R0:W-:Y:S04]  /*2ecd0*/  STL [R1+0x3318], R4 ;  /* 0x0033180401007387 */ /* 0x0001e80000100800 */
[----:B0-----:R-:W2:Y:S04]  /*2ece0*/  LDL.LU R4, [R1+0x80] ;  /* 0x0000800001047983 */ /* 0x001ea80000300800 */
[----:B------:R-:W2:Y:S04]  /*2ecf0*/  LDL.LU R5, [R1+0x84] ;  /* 0x0000840001057983 */ /* 0x000ea80000300800 */
[----:B------:R-:W2:Y:S04]  /*2ed00*/  LDL.LU R6, [R1+0x88] ;  /* 0x0000880001067983 */ /* 0x000ea80000300800 */
[----:B------:R-:W2:Y:S04]  /*2ed10*/  LDL.LU R7, [R1+0x8c] ;  /* 0x00008c0001077983 */ /* 0x000ea80000300800 */
[----:B------:R-:W3:Y:S04]  /*2ed20*/  LDL.LU R23, [R1+0x332c] ;  /* 0x00332c0001177983 */ /* 0x000ee80000300800 */
[----:B------:R-:W4:Y:S04]  /*2ed30*/  LDL.LU R21, [R1+0x3328] ;  /* 0x0033280001157983 */ /* 0x000f280000300800 */
[----:B------:R-:W5:Y:S04]  /*2ed40*/  LDL.LU R2, [R1+0xf0] ;  /* 0x0000f00001027983 */ /* 0x000f680000300800 */
[----:B------:R-:W2:Y:S04]  /*2ed50*/  LDL.LU R3, [R1+0xf4] ;  /* 0x0000f40001037983 */ /* 0x000ea80000300800 */
[----:B------:R-:W-:Y:S04]  /*2ed60*/  STL.64 [R1+0x50], R8 ;  /* 0x0000500801007387 */ /* 0x000fe80000100a00 */
[----:B------:R-:W-:Y:S04]  /*2ed70*/  STL.64 [R1+0x58], R10 ;  /* 0x0000580a01007387 */ /* 0x000fe80000100a00 */
[----:B------:R-:W0:Y:S01]  /*2ed80*/  LDSM.16.MT88.4 R8, [R0+UR7+0x10c00] ;  /* 0x010c00070008783b */ /* 0x000e220008004200 */
[----:B------:R-:W-:-:S03]  /*2ed90*/  IMAD.MOV.U32 R22, RZ, RZ, R17 ;  /* 0x000000ffff167224 */ /* 0x000fc600078e0011 */
[----:B0-----:R-:W-:Y:S04]  /*2eda0*/  STL [R1+0x32e4], R9 ;  /* 0x0032e40901007387 */ /* 0x001fe80000100800 */
[----:B------:R-:W-:Y:S04]  /*2edb0*/  STL [R1+0x32e0], R11 ;  /* 0x0032e00b01007387 */ /* 0x000fe80000100800 */
[----:B------:R0:W-:Y:S04]  /*2edc0*/  STL [R1+0x32a0], R0 ;  /* 0x0032a00001007387 */ /* 0x0001e80000100800 */
[----:B0-----:R-:W2:Y:S04]  /*2edd0*/  LDL.LU R0, [R1+0xcc] ;  /* 0x0000cc0001007983 */ /* 0x001ea80000300800 */
[----:B------:R-:W2:Y:S01]  /*2ede0*/  LDL.LU R17, [R1+0x94] ;  /* 0x0000940001117983 */ /* 0x000ea20000300800 */
[----:B----4-:R-:W-:-:S02]  /*2edf0*/  IMAD.MOV.U32 R20, RZ, RZ, R21 ;  /* 0x000000ffff147224 */ /* 0x010fc400078e0015 */
[----:B---3--:R-:W-:Y:S02]  /*2ee00*/  IMAD.MOV.U32 R21, RZ, RZ, R23 ;  /* 0x000000ffff157224 */ /* 0x008fe400078e0017 */
[----:B------:R-:W-:Y:S02]  /*2ee10*/  IMAD.MOV.U32 R23, RZ, RZ, R19 ;  /* 0x000000ffff177224 */ /* 0x000fe400078e0013 */
[----:B------:R-:W3:Y:S01]  /*2ee20*/  LDL.LU R19, [R1+0x9c] ;  /* 0x00009c0001137983 */ /* 0x000ee20000300800 */
[----:B-----5:R-:W-:Y:S02]  /*2ee30*/  F2FP.F16.E4M3.UNPACK_B R2, R2.H1 ;  /* 0x00000002ff02723e */ /* 0x020fe400030006ff */
[----:B--2---:R-:W-:-:S07]  /*2ee40*/  F2FP.F16.E4M3.UNPACK_B R3, R3.H1 ;  /* 0x00000003ff03723e */ /* 0x004fce00030006ff */
[----:B---3--:R-:W-:Y:S01]  /*2ee50*/  HMMA.16816.F32 R16, R20, R2, R16 ;  /* 0x000000021410723c */ /* 0x008fe20000001810 */
[----:B------:R-:W-:Y:S01]  /*2ee60*/  IMAD.MOV.U32 R23, RZ, RZ, R12 ;  /* 0x000000ffff177224 */ /* 0x000fe200078e000c */
[----:B------:R-:W2:Y:S01]  /*2ee70*/  LDL.LU R20, [R1+0xb0] ;  /* 0x0000b00001147983 */ /* 0x000ea20000300800 */
[----:B------:R-:W-:Y:S02]  /*2ee80*/  IMAD.MOV.U32 R12, RZ, RZ, R13 ;  /* 0x000000ffff0c7224 */ /* 0x000fe400078e000d */
[----:B------:R-:W-:Y:S01]  /*2ee90*/  IMAD.MOV.U32 R22, RZ, RZ, R14 ;  /* 0x000000ffff167224 */ /* 0x000fe200078e000e */
[----:B------:R-:W2:Y:S01]  /*2eea0*/  LDL.LU R21, [R1+0xb4] ;  /* 0x0000b40001157983 */ /* 0x000ea20000300800 */
[----:B------:R-:W-:Y:S02]  /*2eeb0*/  IMAD.MOV.U32 R13, RZ, RZ, R15 ;  /* 0x000000ffff0d7224 */ /* 0x000fe400078e000f */
[----:B------:R-:W-:Y:S02]  /*2eec0*/  IMAD.MOV.U32 R14, RZ, RZ, R25 ;  /* 0x000000ffff0e7224 */ /* 0x000fe400078e0019 */
[----:B------:R-:W-:-:S08]  /*2eed0*/  IMAD.MOV.U32 R15, RZ, RZ, R27 ;  /* 0x000000ffff0f7224 */ /* 0x000fd000078e001b */
[----:B------:R0:W-:Y:S01]  /*2eee0*/  STL.64 [R1+0x32f8], R18 ;  /* 0x0032f81201007387 */ /* 0x0001e20000100a00 */
[----:B------:R-:W-:Y:S03]  /*2eef0*/  HMMA.16816.F32 R12, R12, R2, R4 ;  /* 0x000000020c0c723c */ /* 0x000fe60000001804 */
[----:B0-----:R-:W3:Y:S04]  /*2ef00*/  LDL R18, [R1+0x10] ;  /* 0x0000100001127983 */ /* 0x001ee80000100800 */
[----:B------:R-:W4:Y:S04]  /*2ef10*/  LDL R19, [R1+0x18] ;  /* 0x0000180001137983 */ /* 0x000f280000100800 */
[----:B------:R0:W-:Y:S04]  /*2ef20*/  STL.64 [R1+0x32f0], R16 ;  /* 0x0032f01001007387 */ /* 0x0001e80000100a00 */
[----:B------:R-:W5:Y:S04]  /*2ef30*/  LDL.LU.64 R6, [R1+0x3320] ;  /* 0x0033200001067983 */ /* 0x000f680000300a00 */
[----:B------:R-:W2:Y:S04]  /*2ef40*/  LDL.LU R4, [R1+0x3318] ;  /* 0x0033180001047983 */ /* 0x000ea80000300800 */
[----:B0-----:R-:W2:Y:S04]  /*2ef50*/  LDL R16, [R1+0xd8] ;  /* 0x0000d80001107983 */ /* 0x001ea80000100800 */
[----:B------:R-:W2:Y:S04]  /*2ef60*/  LDL R17, [R1+0xdc] ;  /* 0x0000dc0001117983 */ /* 0x000ea80000100800 */
[----:B------:R3:W-:Y:S04]  /*2ef70*/  STL.64 [R1+0x40], R12 ;  /* 0x0000400c01007387 */ /* 0x0007e80000100a00 */
[----:B------:R0:W-:Y:S04]  /*2ef80*/  STL.64 [R1+0x48], R14 ;  /* 0x0000480e01007387 */ /* 0x0001e80000100a00 */
[----:B-----5:R-:W-:Y:S04]  /*2ef90*/  STL [R1+0x32e8], R7 ;  /* 0x0032e80701007387 */ /* 0x020fe80000100800 */
[----:B------:R-:W-:Y:S04]  /*2efa0*/  STL [R1+0x32ec], R0 ;  /* 0x0032ec0001007387 */ /* 0x000fe80000100800 */
[----:B------:R-:W5:Y:S04]  /*2efb0*/  LDL.LU R25, [R1+0x64] ;  /* 0x0000640001197983 */ /* 0x000f680000300800 */
[----:B------:R-:W5:Y:S01]  /*2efc0*/  LDL.LU R27, [R1+0x6c] ;  /* 0x00006c00011b7983 */ /* 0x000f620000300800 */
[----:B------:R-:W-:Y:S01]  /*2efd0*/  F2FP.F16.E4M3.UNPACK_B R2, R7 ;  /* 0x00000007ff02723e */ /* 0x000fe200020006ff */
[----:B---3--:R-:W-:Y:S01]  /*2efe0*/  IMAD.MOV.U32 R12, RZ, RZ, R18 ;  /* 0x000000ffff0c7224 */ /* 0x008fe200078e0012 */
[----:B------:R-:W-:Y:S01]  /*2eff0*/  F2FP.F16.E4M3.UNPACK_B R3, R0 ;  /* 0x00000000ff03723e */ /* 0x000fe200020006ff */
[----:B----4-:R-:W-:-:S02]  /*2f000*/  IMAD.MOV.U32 R13, RZ, RZ, R19 ;  /* 0x000000ffff0d7224 */ /* 0x010fc400078e0013 */
[----:B0-----:R-:W-:Y:S02]  /*2f010*/  IMAD.MOV.U32 R14, RZ, RZ, R29 ;  /* 0x000000ffff0e7224 */ /* 0x001fe400078e001d */
[----:B------:R-:W-:-:S07]  /*2f020*/  IMAD.MOV.U32 R15, RZ, RZ, R28 ;  /* 0x000000ffff0f7224 */ /* 0x000fce00078e001c */
[----:B--2---:R-:W-:Y:S01]  /*2f030*/  HMMA.16816.F32 R20, R12, R2, R20 ;  /* 0x000000020c14723c */ /* 0x004fe20000001814 */
[----:B-----5:R-:W-:Y:S04]  /*2f040*/  STL.64 [R1+0x3308], R26 ;  /* 0x0033081a01007387 */ /* 0x020fe80000100a00 */
[----:B------:R0:W-:Y:S04]  /*2f050*/  STL.64 [R1+0x3300], R24 ;  /* 0x0033001801007387 */ /* 0x0001e80000100a00 */
[----:B0-----:R-:W2:Y:S04]  /*2f060*/  LDL.LU R24, [R1+0x30] ;  /* 0x0000300001187983 */ /* 0x001ea80000300800 */
[----:B------:R-:W2:Y:S04]  /*2f070*/  LDL.LU R25, [R1+0x34] ;  /* 0x0000340001197983 */ /* 0x000ea80000300800 */
[----:B------:R-:W2:Y:S04]  /*2f080*/  LDL.LU R26, [R1+0x38] ;  /* 0x00003800011a7983 */ /* 0x000ea80000300800 */
[----:B------:R-:W2:Y:S04]  /*2f090*/  LDL.LU R27, [R1+0x3c] ;  /* 0x00003c00011b7983 */ /* 0x000ea80000300800 */
[----:B------:R-:W-:Y:S04]  /*2f0a0*/  STL.64 [R1+0x32d0], R22 ;  /* 0x0032d01601007387 */ /* 0x000fe80000100a00 */
[----:B------:R0:W-:Y:S04]  /*2f0b0*/  STL.64 [R1+0x32c8], R20 ;  /* 0x0032c81401007387 */ /* 0x0001e80000100a00 */
[----:B0-----:R-:W3:Y:S04]  /*2f0c0*/  LDL.LU R20, [R1+0x70] ;  /* 0x0000700001147983 */ /* 0x001ee80000300800 */
[----:B------:R-:W3:Y:S04]  /*2f0d0*/  LDL.LU R21, [R1+0x74] ;  /* 0x0000740001157983 */ /* 0x000ee80000300800 */
[----:B------:R-:W3:Y:S04]  /*2f0e0*/  LDL.LU R22, [R1+0x78] ;  /* 0x0000780001167983 */ /* 0x000ee80000300800 */
[----:B------:R-:W3:Y:S01]  /*2f0f0*/  LDL.LU R23, [R1+0x7c] ;  /* 0x00007c0001177983 */ /* 0x000ee20000300800 */
[----:B------:R-:W-:-:S02]  /*2f100*/  IMAD.MOV.U32 R12, RZ, RZ, R4 ;  /* 0x000000ffff0c7224 */ /* 0x000fc400078e0004 */
[----:B------:R-:W-:Y:S02]  /*2f110*/  IMAD.MOV.U32 R13, RZ, RZ, R6 ;  /* 0x000000ffff0d7224 */ /* 0x000fe400078e0006 */
[----:B------:R-:W-:Y:S02]  /*2f120*/  IMAD.MOV.U32 R14, RZ, RZ, R8 ;  /* 0x000000ffff0e7224 */ /* 0x000fe400078e0008 */
[----:B------:R-:W-:-:S07]  /*2f130*/  IMAD.MOV.U32 R15, RZ, RZ, R10 ;  /* 0x000000ffff0f7224 */ /* 0x000fce00078e000a */
[----:B---3--:R-:W-:Y:S01]  /*2f140*/  HMMA.16816.F32 R20, R12, R2, R20 ;  /* 0x000000020c14723c */ /* 0x008fe20000001814 */
[----:B------:R-:W-:Y:S01]  /*2f150*/  F2FP.F16.E4M3.UNPACK_B R2, R16 ;  /* 0x00000010ff02723e */ /* 0x000fe200020006ff */
[----:B------:R-:W-:Y:S01]  /*2f160*/  IMAD.MOV.U32 R12, RZ, RZ, R18 ;  /* 0x000000ffff0c7224 */ /* 0x000fe200078e0012 */
[----:B------:R-:W-:Y:S01]  /*2f170*/  F2FP.F16.E4M3.UNPACK_B R3, R17 ;  /* 0x00000011ff03723e */ /* 0x000fe200020006ff */
[----:B------:R-:W-:Y:S02]  /*2f180*/  IMAD.MOV.U32 R13, RZ, RZ, R19 ;  /* 0x000000ffff0d7224 */ /* 0x000fe400078e0013 */
[----:B------:R-:W-:Y:S02]  /*2f190*/  IMAD.MOV.U32 R14, RZ, RZ, R29 ;  /* 0x000000ffff0e7224 */ /* 0x000fe400078e001d */
[----:B------:R-:W-:-:S11]  /*2f1a0*/  IMAD.MOV.U32 R15, RZ, RZ, R28 ;  /* 0x000000ffff0f7224 */ /* 0x000fd600078e001c */
[----:B------:R0:W-:Y:S01]  /*2f1b0*/  STL [R1+0x20], R20 ;  /* 0x0000201401007387 */ /* 0x0001e20000100800 */
[----:B------:R-:W-:Y:S02]  /*2f1c0*/  IMAD.MOV.U32 R9, RZ, RZ, R21 ;  /* 0x000000ffff097224 */ /* 0x000fe400078e0015 */
[----:B------:R-:W-:Y:S02]  /*2f1d0*/  IMAD.MOV.U32 R11, RZ, RZ, R22 ;  /* 0x000000ffff0b7224 */ /* 0x000fe400078e0016 */
[----:B------:R-:W-:Y:S01]  /*2f1e0*/  IMAD.MOV.U32 R5, RZ, RZ, R23 ;  /* 0x000000ffff057224 */ /* 0x000fe200078e0017 */
[----:B0-----:R-:W3:Y:S04]  /*2f1f0*/  LDL.LU R20, [R1+0xa0] ;  /* 0x0000a00001147983 */ /* 0x001ee80000300800 */
[----:B------:R-:W3:Y:S04]  /*2f200*/  LDL.LU R21, [R1+0xa4] ;  /* 0x0000a40001157983 */ /* 0x000ee80000300800 */
[----:B------:R-:W3:Y:S04]  /*2f210*/  LDL.LU R22, [R1+0xa8] ;  /* 0x0000a80001167983 */ /* 0x000ee80000300800 */
[----:B------:R-:W3:Y:S04]  /*2f220*/  LDL.LU R23, [R1+0xac] ;  /* 0x0000ac0001177983 */ /* 0x000ee80000300800 */
[----:B------:R-:W4:Y:S04]  /*2f230*/  LDL.LU R16, [R1+0x50] ;  /* 0x0000500001107983 */ /* 0x000f280000300800 */
[----:B------:R-:W4:Y:S01]  /*2f240*/  LDL.LU R17, [R1+0x54] ;  /* 0x0000540001117983 */ /* 0x000f220000300800 */
[----:B--2---:R-:W-:Y:S03]  /*2f250*/  HMMA.16816.F32 R12, R12, R2, R24 ;  /* 0x000000020c0c723c */ /* 0x004fe60000001818 */
[----:B------:R-:W4:Y:S04]  /*2f260*/  LDL.LU R18, [R1+0x58] ;  /* 0x0000580001127983 */ /* 0x000f280000300800 */
[----:B------:R-:W4:Y:S04]  /*2f270*/  LDL.LU R19, [R1+0x5c] ;  /* 0x00005c0001137983 */ /* 0x000f280000300800 */
[----:B------:R-:W2:Y:S04]  /*2f280*/  LDL.LU R29, [R1+0x3314] ;  /* 0x00331400011d7983 */ /* 0x000ea80000300800 */
[----:B------:R-:W5:Y:S04]  /*2f290*/  LDL.LU R28, [R1+0x3310] ;  /* 0x00331000011c7983 */ /* 0x000f680000300800 */
[----:B------:R-:W2:Y:S04]  /*2f2a0*/  LDL.LU.64 R26, [R1+0x3308] ;  /* 0x00330800011a7983 */ /* 0x000ea80000300a00 */
[----:B------:R-:W2:Y:S01]  /*2f2b0*/  LDL.LU.64 R24, [R1+0x3300] ;  /* 0x0033000001187983 */ /* 0x000ea20000300a00 */
[----:B------:R-:W-:-:S02]  /*2f2c0*/  IMAD.MOV.U32 R0, RZ, RZ, R14 ;  /* 0x000000ffff007224 */ /* 0x000fc400078e000e */
[----:B------:R-:W-:Y:S01]  /*2f2d0*/  IMAD.MOV.U32 R7, RZ, RZ, R15 ;  /* 0x000000ffff077224 */ /* 0x000fe200078e000f */
[----:B------:R0:W-:Y:S01]  /*2f2e0*/  STL.64 [R1+0x30], R12 ;  /* 0x0000300c01007387 */ /* 0x0001e20000100a00 */
[----:B------:R-:W-:Y:S02]  /*2f2f0*/  IMAD.MOV.U32 R14, RZ, RZ, R8 ;  /* 0x000000ffff0e7224 */ /* 0x000fe400078e0008 */
[----:B------:R-:W-:Y:S02]  /*2f300*/  IMAD.MOV.U32 R15, RZ, RZ, R10 ;  /* 0x000000ffff0f7224 */ /* 0x000fe400078e000a */
[----:B0-----:R-:W-:Y:S02]  /*2f310*/  IMAD.MOV.U32 R12, RZ, RZ, R4 ;  /* 0x000000ffff0c7224 */ /* 0x001fe400078e0004 */
[----:B------:R-:W-:-:S07]  /*2f320*/  IMAD.MOV.U32 R13, RZ, RZ, R6 ;  /* 0x000000ffff0d7224 */ /* 0x000fce00078e0006 */
[----:B--2---:R-:W-:-:S15]  /*2f330*/  HMMA.16816.F32 R24, R12, R2, R24 ;  /* 0x000000020c18723c */ /* 0x004fde0000001818 */
[----:B------:R-:W-:-:S04]  /*2f340*/  NOP ;  /* 0x0000000000007918 */ /* 0x000fc80000000000 */
[----:B------:R0:W-:Y:S04]  /*2f350*/  STL.64 [R1+0x32b0], R26 ;  /* 0x0032b01a01007387 */ /* 0x0001e80000100a00 */
[----:B0-----:R-:W2:Y:S04]  /*2f360*/  LDL.LU R26, [R1] ;  /* 0x00000000011a7983 */ /* 0x001ea80000300800 */
[----:B------:R-:W3:Y:S04]  /*2f370*/  LDL.LU R27, [R1+0x8] ;  /* 0x00000800011b7983 */ /* 0x000ee80000300800 */
[----:B------:R0:W-:Y:S04]  /*2f380*/  STL.64 [R1+0x32a8], R24 ;  /* 0x0032a81801007387 */ /* 0x0001e80000100a00 */
[----:B0-----:R-:W4:Y:S04]  /*2f390*/  LDL.LU R24, [R1+0x10] ;  /* 0x0000100001187983 */ /* 0x001f280000300800 */
[----:B------:R-:W4:Y:S01]  /*2f3a0*/  LDL.LU R25, [R1+0x18] ;  /* 0x0000180001197983 */ /* 0x000f220000300800 */
[----:B-----5:R-:W-:-:S02]  /*2f3b0*/  F2FP.F16.E4M3.UNPACK_B R2, R28 ;  /* 0x0000001cff02723e */ /* 0x020fc400020006ff */
[----:B------:R-:W-:Y:S01]  /*2f3c0*/  F2FP.F16.E4M3.UNPACK_B R3, R29 ;  /* 0x0000001dff03723e */ /* 0x000fe200020006ff */
[----:B--2---:R-:W-:Y:S02]  /*2f3d0*/  IMAD.MOV.U32 R14, RZ, RZ, R26 ;  /* 0x000000ffff0e7224 */ /* 0x004fe400078e001a */
[----:B---3--:R-:W-:Y:S02]  /*2f3e0*/  IMAD.MOV.U32 R15, RZ, RZ, R27 ;  /* 0x000000ffff0f7224 */ /* 0x008fe400078e001b */
[----:B----4-:R-:W-:Y:S02]  /*2f3f0*/  IMAD.MOV.U32 R12, RZ, RZ, R24 ;  /* 0x000000ffff0c7224 */ /* 0x010fe400078e0018 */
[----:B------:R-:W-:-:S07]  /*2f400*/  IMAD.MOV.U32 R13, RZ, RZ, R25 ;  /* 0x000000ffff0d7224 */ /* 0x000fce00078e0019 */
[----:B------:R-:W-:Y:S01]  /*2f410*/  HMMA.16816.F32 R12, R12, R2, R20 ;  /* 0x000000020c0c723c */ /* 0x000fe20000001814 */
[----:B------:R-:W2:-:S15]  /*2f420*/  LDL.LU R20, [R1+0x40] ;  /* 0x0000400001147983 */ /* 0x000e9e0000300800 */
[----:B------:R-:W-:-:S03]  /*2f430*/  NOP ;  /* 0x0000000000007918 */ /* 0x000fc60000000000 */
[----:B------:R0:W-:Y:S04]  /*2f440*/  STL.64 [R1+0x70], R12 ;  /* 0x0000700c01007387 */ /* 0x0001e80000100a00 */
[----:B------:R1:W-:Y:S04]  /*2f450*/  STL.64 [R1+0x78], R14 ;  /* 0x0000780e01007387 */ /* 0x0003e80000100a00 */
[----:B------:R-:W2:Y:S01]  /*2f460*/  LDL.LU R21, [R1+0x44] ;  /* 0x0000440001157983 */ /* 0x000ea20000300800 */
[----:B0-----:R-:W-:-:S03]  /*2f470*/  IMAD.MOV.U32 R12, RZ, RZ, R4 ;  /* 0x000000ffff0c7224 */ /* 0x001fc600078e0004 */
[----:B------:R-:W2:Y:S01]  /*2f480*/  LDL.LU R22, [R1+0x48] ;  /* 0x0000480001167983 */ /* 0x000ea20000300800 */
[----:B------:R-:W-:Y:S02]  /*2f490*/  IMAD.MOV.U32 R13, RZ, RZ, R6 ;  /* 0x000000ffff0d7224 */ /* 0x000fe400078e0006 */
[----:B-1----:R-:W-:Y:S01]  /*2f4a0*/  IMAD.MOV.U32 R14, RZ, RZ, R8 ;  /* 0x000000ffff0e7224 */ /* 0x002fe200078e0008 */
[----:B------:R-:W2:Y:S01]  /*2f4b0*/  LDL.LU R23, [R1+0x4c] ;  /* 0x00004c0001177983 */ /* 0x000ea20000300800 */
[----:B------:R-:W-:-:S07]  /*2f4c0*/  IMAD.MOV.U32 R15, RZ, RZ, R10 ;  /* 0x000000ffff0f7224 */ /* 0x000fce00078e000a */
[----:B------:R-:W-:Y:S01]  /*2f4d0*/  HMMA.16816.F32 R12, R12, R2, R16 ;  /* 0x000000020c0c723c */ /* 0x000fe20000001810 */
[----:B------:R-:W3:Y:S04]  /*2f4e0*/  LDL.LU.64 R18, [R1+0x32f8] ;  /* 0x0032f80001127983 */ /* 0x000ee80000300a00 */
[----:B------:R-:W3:Y:S04]  /*2f4f0*/  LDL.LU.64 R16, [R1+0x32f0] ;  /* 0x0032f00001107983 */ /* 0x000ee80000300a00 */
[----:B------:R-:W4:Y:S04]  /*2f500*/  LDL R2, [R1+0xf8] ;  /* 0x0000f80001027983 */ /* 0x000f280000100800 */
[----:B------:R-:W5:Y:S06]  /*2f510*/  LDL R3, [R1+0xfc] ;  /* 0x0000fc0001037983 */ /* 0x000f6c0000100800 */
[----:B------:R0:W-:Y:S04]  /*2f520*/  STL.64 [R1+0x80], R12 ;  /* 0x0000800c01007387 */ /* 0x0001e80000100a00 */
[----:B------:R1:W-:Y:S01]  /*2f530*/  STL.64 [R1+0x88], R14 ;  /* 0x0000880e01007387 */ /* 0x0003e20000100a00 */
[----:B0-----:R-:W-:-:S02]  /*2f540*/  IMAD.MOV.U32 R12, RZ, RZ, R24 ;  /* 0x000000ffff0c7224 */ /* 0x001fc400078e0018 */
[----:B------:R-:W-:Y:S01]  /*2f550*/  IMAD.MOV.U32 R13, RZ, RZ, R25 ;  /* 0x000000ffff0d7224 */ /* 0x000fe200078e0019 */
[----:B------:R-:W2:Y:S01]  /*2f560*/  LDL.LU R24, [R1+0x30] ;  /* 0x0000300001187983 */ /* 0x000ea20000300800 */
[----:B-1----:R-:W-:Y:S02]  /*2f570*/  IMAD.MOV.U32 R14, RZ, RZ, R26 ;  /* 0x000000ffff0e7224 */ /* 0x002fe400078e001a */
[----:B------:R-:W-:Y:S02]  /*2f580*/  IMAD.MOV.U32 R15, RZ, RZ, R27 ;  /* 0x000000ffff0f7224 */ /* 0x000fe400078e001b */
[----:B------:R-:W-:Y:S02]  /*2f590*/  IMAD.MOV.U32 R26, RZ, RZ, R0 ;  /* 0x000000ffff1a7224 */ /* 0x000fe400078e0000 */
[----:B------:R-:W-:Y:S01]  /*2f5a0*/  IMAD.MOV.U32 R27, RZ, RZ, R7 ;  /* 0x000000ffff1b7224 */ /* 0x000fe200078e0007 */
[----:B----4-:R-:W-:Y:S02]  /*2f5b0*/  F2FP.F16.E4M3.UNPACK_B R2, R2 ;  /* 0x00000002ff02723e */ /* 0x010fe400020006ff */
[----:B-----5:R-:W-:-:S07]  /*2f5c0*/  F2FP.F16.E4M3.UNPACK_B R3, R3 ;  /* 0x00000003ff03723e */ /* 0x020fce00020006ff */
[----:B---3--:R-:W-:-:S15]  /*2f5d0*/  HMMA.16816.F32 R12, R12, R2, R16 ;  /* 0x000000020c0c723c */ /* 0x008fde0000001810 */
[----:B------:R-:W-:-:S04]  /*2f5e0*/  NOP ;  /* 0x0000000000007918 */ /* 0x000fc80000000000 */
[----:B------:R0:W-:Y:S04]  /*2f5f0*/  STL.64 [R1+0xb0], R12 ;  /* 0x0000b00c01007387 */ /* 0x0001e80000100a00 */
[----:B------:R1:W-:Y:S04]  /*2f600*/  STL.64 [R1+0xb8], R14 ;  /* 0x0000b80e01007387 */ /* 0x0003e80000100a00 */
[----:B------:R-:W3:Y:S04]  /*2f610*/  LDL.LU R25, [R1+0x34] ;  /* 0x0000340001197983 */ /* 0x000ee80000300800 */
[----:B------:R-:W4:Y:S04]  /*2f620*/  LDL.LU R0, [R1+0x32ec] ;  /* 0x0032ec0001007983 */ /* 0x000f280000300800 */
[----:B------:R-:W5:Y:S01]  /*2f630*/  LDL.LU R7, [R1+0x32e8] ;  /* 0x0032e80001077983 */ /* 0x000f620000300800 */
[----:B0-----:R-:W-:-:S02]  /*2f640*/  IMAD.MOV.U32 R12, RZ, RZ, R4 ;  /* 0x000000ffff0c7224 */ /* 0x001fc400078e0004 */
[----:B------:R-:W-:Y:S02]  /*2f650*/  IMAD.MOV.U32 R13, RZ, RZ, R6 ;  /* 0x000000ffff0d7224 */ /* 0x000fe400078e0006 */
[----:B-1----:R-:W-:Y:S02]  /*2f660*/  IMAD.MOV.U32 R14, RZ, RZ, R8 ;  /* 0x000000ffff0e7224 */ /* 0x002fe400078e0008 */
[----:B------:R-:W-:-:S07]  /*2f670*/  IMAD.MOV.U32 R15, RZ, RZ, R10 ;  /* 0x000000ffff0f7224 */ /* 0x000fce00078e000a */
[----:B--2---:R-:W-:Y:S01]  /*2f680*/  HMMA.16816.F32 R12, R12, R2, R20 ;  /* 0x000000020c0c723c */ /* 0x004fe20000001814 */
[----:B------:R0:W-:Y:S02]  /*2f690*/  STL.64 [R1+0x32c0], R26 ;  /* 0x0032c01a01007387 */ /* 0x0001e40000100a00 */
[----:B0-----:R-:W-:Y:S02]  /*2f6a0*/  IMAD.MOV.U32 R26, RZ, RZ, R11 ;  /* 0x000000ffff1a7224 */ /* 0x001fe400078e000b */
[----:B------:R-:W-:Y:S01]  /*2f6b0*/  IMAD.MOV.U32 R27, RZ, RZ, R5 ;  /* 0x000000ffff1b7224 */ /* 0x000fe200078e0005 */
[----:B---3--:R0:W-:Y:S04]  /*2f6c0*/  STL.64 [R1+0x32b8], R24 ;  /* 0x0032b81801007387 */ /* 0x0081e80000100a00 */
[----:B0-----:R-:W2:Y:S01]  /*2f6d0*/  LDL.LU R24, [R1+0x20] ;  /* 0x0000200001187983 */ /* 0x001ea20000300800 */
[----:B------:R-:W-:-:S03]  /*2f6e0*/  IMAD.MOV.U32 R25, RZ, RZ, R9 ;  /* 0x000000ffff197224 */ /* 0x000fc600078e0009 */
[----:B------:R-:W3:Y:S04]  /*2f6f0*/  LDL.LU R9, [R1+0x32e4] ;  /* 0x0032e40001097983 */ /* 0x000ee80000300800 */
[----:B------:R-:W2:Y:S01]  /*2f700*/  LDL.LU R11, [R1+0x32e0] ;  /* 0x0032e000010b7983 */ /* 0x000ea20000300800 */
[----:B-----5:R-:W-:-:S03]  /*2f710*/  F2FP.F16.E4M3.UNPACK_B R16, R7.H1 ;  /* 0x00000007ff10723e */ /* 0x020fc600030006ff */
[----:B------:R-:W5:Y:S04]  /*2f720*/  LDL.LU R5, [R1+0x32dc] ;  /* 0x0032dc0001057983 */ /* 0x000f680000300800 */
[----:B------:R-:W2:Y:S04]  /*2f730*/  LDL R18, [R1+0x1c] ;  /* 0x00001c0001127983 */ /* 0x000ea80000100800 */
[----:B------:R-:W3:Y:S04]  /*2f740*/  LDL.LU R8, [R1+0xdc] ;  /* 0x0000dc0001087983 */ /* 0x000ee80000300800 */
[----:B------:R-:W3:Y:S01]  /*2f750*/  LDL.LU R10, [R1+0xd8] ;  /* 0x0000d800010a7983 */ /* 0x000ee20000300800 */
[----:B----4-:R-:W-:-:S03]  /*2f760*/  F2FP.F16.E4M3.UNPACK_B R17, R0.H1 ;  /* 0x00000000ff11723e */ /* 0x010fc600030006ff */
[----:B------:R-:W4:Y:S01]  /*2f770*/  LDL.LU R7, [R1+0x32d8] ;  /* 0x0032d80001077983 */ /* 0x000f220000300800 */
[----:B------:R-:W-:-:S03]  /*2f780*/  IMAD.MOV.U32 R0, RZ, RZ, R12 ;  /* 0x000000ffff007224 */ /* 0x000fc600078e000c */
[----:B------:R-:W3:Y:S04]  /*2f790*/  LDL.LU.64 R22, [R1+0x32d0] ;  /* 0x0032d00001167983 */ /* 0x000ee80000300a00 */
[----:B------:R-:W3:Y:S04]  /*2f7a0*/  LDL.LU.64 R20, [R1+0x32c8] ;  /* 0x0032c80001147983 */ /* 0x000ee80000300a00 */
[----:B------:R-:W-:Y:S04]  /*2f7b0*/  STL [R1+0x44], R13 ;  /* 0x0000440d01007387 */ /* 0x000fe80000100800 */
[----:B------:R0:W-:Y:S04]  /*2f7c0*/  STL.64 [R1+0x48], R14 ;  /* 0x0000480e01007387 */ /* 0x0001e80000100a00 */
[----:B------:R-:W3:Y:S04]  /*2f7d0*/  LDL R12, [R1+0x14] ;  /* 0x00001400010c7983 */ /* 0x000ee80000100800 */
[----:B0-----:R-:W3:Y:S04]  /*2f7e0*/  LDL R14, [R1+0x4] ;  /* 0x00000400010e7983 */ /* 0x001ee80000100800 */
[----:B------:R-:W3:Y:S01]  /*2f7f0*/  LDL R15, [R1+0xc] ;  /* 0x00000c00010f7983 */ /* 0x000ee20000100800 */
[----:B--2---:R-:W-:-:S07]  /*2f800*/  IMAD.MOV.U32 R13, RZ, RZ, R18 ;  /* 0x000000ffff0d7224 */ /* 0x004fce00078e0012 */
[----:B---3--:R-:W-:Y:S01]  /*2f810*/  HMMA.16816.F32 R20, R12, R16, R20 ;  /* 0x000000100c14723c */ /* 0x008fe20000001814 */
[----:B-----5:R-:W-:Y:S02]  /*2f820*/  IMAD.MOV.U32 R12, RZ, RZ, R5 ;  /* 0x000000ffff0c7224 */ /* 0x020fe400078e0005 */
[----:B----4-:R-:W-:Y:S02]  /*2f830*/  IMAD.MOV.U32 R13, RZ, RZ, R7 ;  /* 0x000000ffff0d7224 */ /* 0x010fe400078e0007 */
[----:B------:R-:W-:Y:S02]  /*2f840*/  IMAD.MOV.U32 R14, RZ, RZ, R9 ;  /* 0x000000ffff0e7224 */ /* 0x000fe400078e0009 */
[----:B------:R-:W-:-:S12]  /*2f850*/  IMAD.MOV.U32 R15, RZ, RZ, R11 ;  /* 0x000000ffff0f7224 */ /* 0x000fd800078e000b */
[----:B------:R-:W-:Y:S01]  /*2f860*/  IMAD.MOV.U32 R4, RZ, RZ, R23 ;  /* 0x000000ffff047224 */ /* 0x000fe200078e0017 */
[----:B------:R-:W-:Y:S01]  /*2f870*/  STL.64 [R1+0xa0], R20 ;  /* 0x0000a01401007387 */ /* 0x000fe20000100a00 */
[----:B------:R-:W-:-:S03]  /*2f880*/  IMAD.MOV.U32 R6, RZ, RZ, R22 ;  /* 0x000000ffff067224 */ /* 0x000fc600078e0016 */
[----:B------:R-:W2:Y:S04]  /*2f890*/  LDL R22, [R1+0x114] ;  /* 0x0001140001167983 */ /* 0x000ea80000100800 */
[----:B------:R-:W3:Y:S04]  /*2f8a0*/  LDL R23, [R1+0x14] ;  /* 0x0000140001177983 */ /* 0x000ee80000100800 */
[----:B------:R-:W4:Y:S04]  /*2f8b0*/  LDL R19, [R1+0x110] ;  /* 0x0001100001137983 */ /* 0x000f280000100800 */
[----:B------:R0:W-:Y:S01]  /*2f8c0*/  STL [R1+0x329c], R4 ;  /* 0x00329c0401007387 */ /* 0x0001e20000100800 */
[----:B------:R-:W-:Y:S03]  /*2f8d0*/  HMMA.16816.F32 R12, R12, R16, R24 ;  /* 0x000000100c0c723c */ /* 0x000fe60000001818 */
[----:B0-----:R-:W5:Y:S04]  /*2f8e0*/  LDL.LU R4, [R1+0x4] ;  /* 0x0000040001047983 */ /* 0x001f680000300800 */
[----:B------:R0:W-:Y:S04]  /*2f8f0*/  STL [R1+0x3298], R6 ;  /* 0x0032980601007387 */ /* 0x0001e80000100800 */
[----:B0-----:R-:W2:Y:S04]  /*2f900*/  LDL.LU R6, [R1+0xc] ;  /* 0x00000c0001067983 */ /* 0x001ea80000300800 */
[----:B------:R-:W4:Y:S04]  /*2f910*/  LDL.LU.64 R26, [R1+0x32c0] ;  /* 0x0032c000011a7983 */ /* 0x000f280000300a00 */
[----:B------:R-:W4:Y:S01]  /*2f920*/  LDL.LU.64 R24, [R1+0x32b8] ;  /* 0x0032b80001187983 */ /* 0x000f220000300a00 */
[----:B------:R-:W-:-:S03]  /*2f930*/  F2FP.F16.E4M3.UNPACK_B R2, R10.H1 ;  /* 0x0000000aff02723e */ /* 0x000fc600030006ff */
[----:B------:R0:W-:Y:S01]  /*2f940*/  STL.64 [R1+0x60], R12 ;  /* 0x0000600c01007387 */ /* 0x0001e20000100a00 */
[----:B------:R-:W-:-:S03]  /*2f950*/  F2FP.F16.E4M3.UNPACK_B R3, R8.H1 ;  /* 0x00000008ff03723e */ /* 0x000fc600030006ff */
[----:B------:R5:W-:Y:S01]  /*2f960*/  STL.64 [R1+0x68], R14 ;  /* 0x0000680e01007387 */ /* 0x000be20000100a00 */
[----:B0-----:R-:W-:Y:S02]  /*2f970*/  IMAD.MOV.U32 R13, RZ, RZ, R18 ;  /* 0x000000ffff0d7224 */ /* 0x001fe400078e0012 */
[----:B---3--:R-:W-:Y:S02]  /*2f980*/  IMAD.MOV.U32 R12, RZ, RZ, R23 ;  /* 0x000000ffff0c7224 */ /* 0x008fe400078e0017 */
[----:B-----5:R-:W-:Y:S02]  /*2f990*/  IMAD.MOV.U32 R14, RZ, RZ, R4 ;  /* 0x000000ffff0e7224 */ /* 0x020fe400078e0004 */
[----:B--2---:R-:W-:-:S07]  /*2f9a0*/  IMAD.MOV.U32 R15, RZ, RZ, R6 ;  /* 0x000000ffff0f7224 */ /* 0x004fce00078e0006 */
[----:B----4-:R-:W-:Y:S01]  /*2f9b0*/  HMMA.16816.F32 R12, R12, R2, R24 ;  /* 0x000000020c0c723c */ /* 0x010fe20000001818 */
        /* <DEDUP_REMOVED lines=8> */
[----:B--2---:R-:W-:-:S15]  /*2fa40*/  HMMA.16816.F32 R12, R12, R2, R24 ;  /* 0x000000020c0c723c */ /* 0x004fde0000001818 */
[----:B------:R-:W-:-:S04]  /*2fa50*/  NOP ;  /* 0x0000000000007918 */ /* 0x000fc80000000000 */
[----:B------:R-:W-:Y:S01]  /*2fa60*/  STL [R1+0x54], R13 ;  /* 0x0000540d01007387 */ /* 0x000fe20000100800 */
[----:B------:R-:W-:-:S03]  /*2fa70*/  IMAD.MOV.U32 R8, RZ, RZ, R12 ;  /* 0x000000ffff087224 */ /* 0x000fc600078e000c */
[----:B------:R-:W-:Y:S04]  /*2fa80*/  STL [R1+0x5c], R15 ;  /* 0x00005c0f01007387 */ /* 0x000fe80000100800 */
[----:B------:R-:W2:Y:S04]  /*2fa90*/  LDL.LU R24, [R1+0x70] ;  /* 0x0000700001187983 */ /* 0x000ea80000300800 */
[----:B------:R-:W2:Y:S04]  /*2faa0*/  LDL.LU R25, [R1+0x74] ;  /* 0x0000740001197983 */ /* 0x000ea80000300800 */
[----:B------:R-:W2:Y:S04]  /*2fab0*/  LDL.LU R26, [R1+0x78] ;  /* 0x00007800011a7983 */ /* 0x000ea80000300800 */
[----:B------:R-:W2:Y:S04]  /*2fac0*/  LDL.LU R27, [R1+0x7c] ;  /* 0x00007c00011b7983 */ /* 0x000ea80000300800 */
[----:B------:R0:W-:Y:S01]  /*2fad0*/  STL [R1+0x3270], R8 ;  /* 0x0032700801007387 */ /* 0x0001e20000100800 */
[----:B------:R-:W-:Y:S01]  /*2fae0*/  IMAD.MOV.U32 R12, RZ, RZ, R23 ;  /* 0x000000ffff0c7224 */ /* 0x000fe200078e0017 */
[----:B0-----:R-:W-:-:S05]  /*2faf0*/  LOP3.LUT R8, R22, 0x40, RZ, 0x3c, !PT ;  /* 0x0000004016087812 */ /* 0x001fca00078e3cff */
[----:B------:R-:W0:Y:S04]  /*2fb00*/  LDSM.16.M88.4 R20, [R8+UR7] ;  /* 0x000000070814783b */ /* 0x000e280008000200 */
[----:B------:R-:W-:Y:S01]  /*2fb10*/  STL [R1+0x118], R8 ;  /* 0x0001180801007387 */ /* 0x000fe20000100800 */
[----:B------:R-:W-:-:S03]  /*2fb20*/  IMAD.MOV.U32 R13, RZ, RZ, R18 ;  /* 0x000000ffff0d7224 */ /* 0x000fc600078e0012 */
[----:B0-----:R-:W-:Y:S04]  /*2fb30*/  STL.64 [R1+0x100], R20 ;  /* 0x0001001401007387 */ /* 0x001fe80000100a00 */
[----:B------:R-:W-:Y:S04]  /*2fb40*/  STL.64 [R1+0x108], R22 ;  /* 0x0001081601007387 */ /* 0x000fe80000100a00 */
[----:B------:R-:W0:Y:S04]  /*2fb50*/  LDSM.16.MT88.4 R20, [R19+UR7+0x11000] ;  /* 0x011000071314783b */ /* 0x000e280008004200 */
[----:B------:R-:W1:Y:S04]  /*2fb60*/  LDSM.16.MT88.4 R16, [R19+UR7+0x11400] ;  /* 0x011400071310783b */ /* 0x000e680008004200 */
[----:B0-----:R-:W-:Y:S04]  /*2fb70*/  STL [R1+0x31ec], R21 ;  /* 0x0031ec1501007387 */ /* 0x001fe80000100800 */
[----:B------:R-:W-:Y:S04]  /*2fb80*/  STL [R1+0x31e8], R23 ;  /* 0x0031e81701007387 */ /* 0x000fe80000100800 */
[----:B------:R-:W-:Y:S04]  /*2fb90*/  STL [R1+0x3278], R22 ;  /* 0x0032781601007387 */ /* 0x000fe80000100800 */
[----:B------:R-:W-:Y:S04]  /*2fba0*/  STL [R1+0x3274], R20 ;  /* 0x0032741401007387 */ /* 0x000fe80000100800 */
[----:B------:R-:W3:Y:S04]  /*2fbb0*/  LDL.LU R2, [R1+0xf8] ;  /* 0x0000f80001027983 */ /* 0x000ee80000300800 */
[----:B------:R-:W4:Y:S04]  /*2fbc0*/  LDL.LU R3, [R1+0xfc] ;  /* 0x0000fc0001037983 */ /* 0x000f280000300800 */
[----:B-1----:R-:W-:Y:S04]  /*2fbd0*/  STL [R1+0x31f4], R17 ;  /* 0x0031f41101007387 */ /* 0x002fe80000100800 */
[----:B------:R-:W-:Y:S04]  /*2fbe0*/  STL [R1+0x31f0], R19 ;  /* 0x0031f01301007387 */ /* 0x000fe80000100800 */
[----:B------:R-:W-:Y:S04]  /*2fbf0*/  STL [R1+0x3280], R18 ;  /* 0x0032801201007387 */ /* 0x000fe80000100800 */
[----:B------:R0:W-:Y:S04]  /*2fc00*/  STL [R1+0x327c], R16 ;  /* 0x00327c1001007387 */ /* 0x0001e80000100800 */
[----:B0-----:R-:W5:Y:S04]  /*2fc10*/  LDL.LU R16, [R1+0xb0] ;  /* 0x0000b00001107983 */ /* 0x001f680000300800 */
[----:B------:R-:W5:Y:S04]  /*2fc20*/  LDL.LU R17, [R1+0xb4] ;  /* 0x0000b40001117983 */ /* 0x000f680000300800 */
[----:B------:R-:W2:Y:S04]  /*2fc30*/  LDL.LU R18, [R1+0xb8] ;  /* 0x0000b80001127983 */ /* 0x000ea80000300800 */
[----:B------:R-:W2:Y:S01]  /*2fc40*/  LDL.LU R19, [R1+0xbc] ;  /* 0x0000bc0001137983 */ /* 0x000ea20000300800 */
[----:B------:R-:W-:Y:S01]  /*2fc50*/  IMAD.MOV.U32 R20, RZ, RZ, R0 ;  /* 0x000000ffff147224 */ /* 0x000fe200078e0000 */
[----:B------:R-:W-:Y:S01]  /*2fc60*/  F2FP.F16.E4M3.UNPACK_B R28, R28.H1 ;  /* 0x0000001cff1c723e */ /* 0x000fe200030006ff */
[----:B------:R-:W-:Y:S01]  /*2fc70*/  IMAD.MOV.U32 R10, RZ, RZ, R14 ;  /* 0x000000ffff0a7224 */ /* 0x000fe200078e000e */
[----:B------:R-:W-:Y:S01]  /*2fc80*/  F2FP.F16.E4M3.UNPACK_B R29, R29.H1 ;  /* 0x0000001dff1d723e */ /* 0x000fe200030006ff */
[----:B------:R-:W-:-:S02]  /*2fc90*/  IMAD.MOV.U32 R14, RZ, RZ, R4 ;  /* 0x000000ffff0e7224 */ /* 0x000fc400078e0004 */
[----:B------:R-:W-:Y:S01]  /*2fca0*/  IMAD.MOV.U32 R15, RZ, RZ, R6 ;  /* 0x000000ffff0f7224 */ /* 0x000fe200078e0006 */
[----:B--2---:R-:W-:Y:S04]  /*2fcb0*/  STL.64 [R1+0x3290], R18 ;  /* 0x0032901201007387 */ /* 0x004fe80000100a00 */
[----:B-----5:R-:W-:Y:S04]  /*2fcc0*/  STL.64 [R1+0x3288], R16 ;  /* 0x0032881001007387 */ /* 0x020fe80000100a00 */
[----:B------:R-:W2:Y:S01]  /*2fcd0*/  LDL.LU R0, [R1+0x32a0] ;  /* 0x0032a00001007983 */ /* 0x000ea20000300800 */
[----:B------:R-:W-:-:S15]  /*2fce0*/  HMMA.16816.F32 R12, R12, R28, R24 ;  /* 0x0000001c0c0c723c */ /* 0x000fde0000001818 */
[----:B------:R-:W-:-:S04]  /*2fcf0*/  NOP ;  /* 0x0000000000007918 */ /* 0x000fc80000000000 */
[----:B------:R-:W-:Y:S04]  /*2fd00*/  STL.64 [R1+0x90], R12 ;  /* 0x0000900c01007387 */ /* 0x000fe80000100a00 */
[----:B------:R-:W-:Y:S04]  /*2fd10*/  STL.64 [R1+0x98], R14 ;  /* 0x0000980e01007387 */ /* 0x000fe80000100a00 */
[----:B------:R-:W5:Y:S04]  /*2fd20*/  LDL.LU R21, [R1+0x44] ;  /* 0x0000440001157983 */ /* 0x000f680000300800 */
[----:B------:R-:W5:Y:S04]  /*2fd30*/  LDL.LU R22, [R1+0x48] ;  /* 0x0000480001167983 */ /* 0x000f680000300800 */
[----:B------:R-:W5:Y:S04]  /*2fd40*/  LDL.LU R23, [R1+0x4c] ;  /* 0x00004c0001177983 */ /* 0x000f680000300800 */
[----:B--2---:R-:W0:Y:S04]  /*2fd50*/  LDSM.16.MT88.4 R12, [R0+UR7+0x11000] ;  /* 0x01100007000c783b */ /* 0x004e280008004200 */
[----:B------:R-:W1:Y:S04]  /*2fd60*/  LDSM.16.MT88.4 R24, [R0+UR7+0x11400] ;  /* 0x011400070018783b */ /* 0x000e680008004200 */
[----:B0-----:R0:W-:Y:S04]  /*2fd70*/  STL [R1+0x31c4], R13 ;  /* 0x0031c40d01007387 */ /* 0x0011e80000100800 */
[----:B0-----:R-:W2:Y:S04]  /*2fd80*/  LDL.LU R13, [R1+0x100] ;  /* 0x00010000010d7983 */ /* 0x001ea80000300800 */
[----:B------:R0:W-:Y:S04]  /*2fd90*/  STL [R1+0x31c0], R15 ;  /* 0x0031c00f01007387 */ /* 0x0001e80000100800 */
[----:B0-----:R-:W2:Y:S04]  /*2fda0*/  LDL.LU R15, [R1+0x104] ;  /* 0x00010400010f7983 */ /* 0x001ea80000300800 */
[----:B-1----:R-:W-:Y:S04]  /*2fdb0*/  STL [R1+0x31fc], R25 ;  /* 0x0031fc1901007387 */ /* 0x002fe80000100800 */
[----:B------:R-:W-:Y:S04]  /*2fdc0*/  STL [R1+0x31f8], R27 ;  /* 0x0031f81b01007387 */ /* 0x000fe80000100800 */
[----:B------:R-:W-:Y:S04]  /*2fdd0*/  STL [R1+0x326c], R26 ;  /* 0x00326c1a01007387 */ /* 0x000fe80000100800 */
[----:B------:R0:W-:Y:S04]  /*2fde0*/  STL [R1+0x3268], R24 ;  /* 0x0032681801007387 */ /* 0x0001e80000100800 */
[----:B0-----:R-:W2:Y:S04]  /*2fdf0*/  LDL.LU R24, [R1+0x80] ;  /* 0x0000800001187983 */ /* 0x001ea80000300800 */
[----:B------:R-:W2:Y:S04]  /*2fe00*/  LDL.LU R25, [R1+0x84] ;  /* 0x0000840001197983 */ /* 0x000ea80000300800 */
[----:B------:R-:W2:Y:S04]  /*2fe10*/  LDL.LU R26, [R1+0x88] ;  /* 0x00008800011a7983 */ /* 0x000ea80000300800 */
[----:B------:R-:W2:Y:S01]  /*2fe20*/  LDL.LU R27, [R1+0x8c] ;  /* 0x00008c00011b7983 */ /* 0x000ea20000300800 */
[----:B------:R-:W-:-:S02]  /*2fe30*/  IMAD.MOV.U32 R16, RZ, RZ, R5 ;  /* 0x000000ffff107224 */ /* 0x000fc400078e0005 */
[----:B------:R-:W-:Y:S02]  /*2fe40*/  IMAD.MOV.U32 R17, RZ, RZ, R7 ;  /* 0x000000ffff117224 */ /* 0x000fe400078e0007 */
[----:B------:R-:W-:Y:S02]  /*2fe50*/  IMAD.MOV.U32 R18, RZ, RZ, R9 ;  /* 0x000000ffff127224 */ /* 0x000fe400078e0009 */
[----:B------:R-:W-:Y:S01]  /*2fe60*/  IMAD.MOV.U32 R19, RZ, RZ, R11 ;  /* 0x000000ffff137224 */ /* 0x000fe200078e000b */
[----:B------:R-:W-:Y:S06]  /*2fe70*/  STL [R1+0x3188], R0 ;  /* 0x0031880001007387 */ /* 0x000fec0000100800 */
[----:B--2---:R-:W-:Y:S01]  /*2fe80*/  HMMA.16816.F32 R16, R16, R28, R24 ;  /* 0x0000001c1010723c */ /* 0x004fe20000001818 */
[----:B------:R-:W2:-:S15]  /*2fe90*/  LDL.LU R24, [R1+0x14] ;  /* 0x0000140001187983 */ /* 0x000e9e0000300800 */
[----:B------:R-:W-:-:S03]  /*2fea0*/  NOP ;  /* 0x0000000000007918 */ /* 0x000fc60000000000 */
[----:B------:R-:W-:Y:S04]  /*2feb0*/  STL.64 [R1+0x70], R16 ;  /* 0x0000701001007387 */ /* 0x000fe80000100a00 */
[----:B------:R-:W-:Y:S04]  /*2fec0*/  STL.64 [R1+0x78], R18 ;  /* 0x0000781201007387 */ /* 0x000fe80000100a00 */
[----:B------:R-:W0:Y:S01]  /*2fed0*/  LDSM.16.M88.4 R16, [R8+UR7+0x4000] ;  /* 0x004000070810783b */ /* 0x000e220008000200 */
[----:B------:R-:W-:Y:S02]  /*2fee0*/  IMAD.MOV.U32 R26, RZ, RZ, R4 ;  /* 0x000000ffff1a7224 */ /* 0x000fe400078e0004 */
[----:B------:R-:W-:Y:S01]  /*2fef0*/  IMAD.MOV.U32 R27, RZ, RZ, R6 ;  /* 0x000000ffff1b7224 */ /* 0x000fe200078e0006 */
[----:B------:R-:W2:Y:S04]  /*2ff00*/  LDL.LU R25, [R1+0x1c] ;  /* 0x00001c0001197983 */ /* 0x000ea80000300800 */
[----:B------:R-:W2:Y:S04]  /*2ff10*/  LDL.LU R4, [R1+0x329c] ;  /* 0x00329c0001047983 */ /* 0x000ea80000300800 */
[----:B------:R-:W2:Y:S04]  /*2ff20*/  LDL.LU R6, [R1+0x3298] ;  /* 0x0032980001067983 */ /* 0x000ea80000300800 */
[----:B0-----:R-:W-:Y:S04]  /*2ff30*/  STL.64 [R1+0xd0], R16 ;  /* 0x0000d01001007387 */ /* 0x001fe80000100a00 */
[----:B------:R0:W-:Y:S04]  /*2ff40*/  STL.64 [R1+0xd8], R18 ;  /* 0x0000d81201007387 */ /* 0x0001e80000100a00 */
[----:B0-----:R-:W2:Y:S04]  /*2ff50*/  LDL.LU.64 R18, [R1+0x3290] ;  /* 0x0032900001127983 */ /* 0x001ea80000300a00 */
[----:B------:R-:W2:Y:S01]  /*2ff60*/  LDL.LU.64 R16, [R1+0x3288] ;  /* 0x0032880001107983 */ /* 0x000ea20000300a00 */
[----:B---3--:R-:W-:-:S02]  /*2ff70*/  F2FP.F16.E4M3.UNPACK_B R2, R2.H1 ;  /* 0x00000002ff02723e */ /* 0x008fc400030006ff */
[----:B----4-:R-:W-:-:S07]  /*2ff80*/  F2FP.F16.E4M3.UNPACK_B R3, R3.H1 ;  /* 0x00000003ff03723e */ /* 0x010fce00030006ff */
[----:B--2---:R-:W-:Y:S01]  /*2ff90*/  HMMA.16816.F32 R24, R24, R2, R16 ;  /* 0x000000021818723c */ /* 0x004fe20000001810 */
[----:B------:R-:W2:Y:S04]  /*2ffa0*/  LDL.LU R18, [R1+0x3280] ;  /* 0x0032800001127983 */ /* 0x000ea80000300800 */
[----:B------:R-:W3:-:S14]  /*2ffb0*/  LDL.LU R16, [R1+0x327c] ;  /* 0x00327c0001107983 */ /* 0x000edc0000300800 */
[----:B------:R-:W-:Y:S01]  /*2ffc0*/  IMAD.MOV.U32 R0, RZ, RZ, R27 ;  /* 0x000000ffff007224 */ /* 0x000fe200078e001b */
[----:B------:R0:W-:Y:S01]  /*2ffd0*/  STL.64 [R1+0x80], R24 ;  /* 0x0000801801007387 */ /* 0x0001e20000100a00 */
[----:B------:R-:W-:Y:S02]  /*2ffe0*/  IMAD.MOV.U32 R27, RZ, RZ, R4 ;  /* 0x000000ffff1b7224 */ /* 0x000fe400078e0004 */
[----:B------:R-:W-:Y:S01]  /*2fff0*/  IMAD.MOV.U32 R4, RZ, RZ, R5 ;  /* 0x000000ffff047224 */ /* 0x000fe200078e0005 */
[----:B------:R1:W-:Y:S01]  /*30000*/  STL [R1+0x88], R26 ;  /* 0x0000881a01007387 */ /* 0x0003e20000100800 */
[----:B------:R-:W-:Y:S02]  /*30010*/  IMAD.MOV.U32 R5, RZ, RZ, R7 ;  /* 0x000000ffff057224 */ /* 0x000fe400078e0007 */
[----:B------:R-:W-:Y:S01]  /*30020*/  IMAD.MOV.U32 R7, RZ, RZ, R11 ;  /* 0x000000ffff077224 */ /* 0x000fe200078e000b */
[----:B0-----:R-:W4:Y:S01]  /*30030*/  LDL.LU R24, [R1+0xa0] ;  /* 0x0000a00001187983 */ /* 0x001f220000300800 */
[----:B-1----:R-:W-:-:S02]  /*30040*/  IMAD.MOV.U32 R26, RZ, RZ, R6 ;  /* 0x000000ffff1a7224 */ /* 0x002fc400078e0006 */
[----:B------:R-:W-:Y:S01]  /*30050*/  IMAD.MOV.U32 R6, RZ, RZ, R9 ;  /* 0x000000ffff067224 */ /* 0x000fe200078e0009 */
[----:B------:R-:W4:Y:S04]  /*30060*/  LDL.LU R25, [R1+0xa4] ;  /* 0x0000a40001197983 */ /* 0x000f280000300800 */
[----:B------:R-:W-:Y:S02]  /*30070*/  STL [R1+0x3238], R0 ;  /* 0x0032380001007387 */ /* 0x000fe40000100800 */
[----:B-----5:R-:W-:Y:S02]  /*30080*/  HMMA.16816.F32 R4, R4, R2, R20 ;  /* 0x000000020404723c */ /* 0x020fe40000001814 */
[----:B------:R-:W5:Y:S04]  /*30090*/  LDL.LU R22, [R1+0x3278] ;  /* 0x0032780001167983 */ /* 0x000f680000300800 */
[----:B------:R-:W4:-:S13]  /*300a0*/  LDL.LU R20, [R1+0x3274] ;  /* 0x0032740001147983 */ /* 0x000f1a0000300800 */
[----:B------:R-:W-:Y:S02]  /*300b0*/  IMAD.MOV.U32 R23, RZ, RZ, R7 ;  /* 0x000000ffff177224 */ /* 0x000fe400078e0007 */
[----:B------:R-:W-:Y:S02]  /*300c0*/  IMAD.MOV.U32 R19, RZ, RZ, R5 ;  /* 0x000000ffff137224 */ /* 0x000fe400078e0005 */
[----:B------:R-:W-:Y:S02]  /*300d0*/  IMAD.MOV.U32 R17, RZ, RZ, R4 ;  /* 0x000000ffff117224 */ /* 0x000fe400078e0004 */
[----:B------:R-:W-:Y:S01]  /*300e0*/  IMAD.MOV.U32 R21, RZ, RZ, R6 ;  /* 0x000000ffff157224 */ /* 0x000fe200078e0006 */
[----:B------:R-:W-:Y:S04]  /*300f0*/  STL [R1+0x320c], R23 ;  /* 0x00320c1701007387 */ /* 0x000fe80000100800 */
[----:B------:R-:W-:Y:S04]  /*30100*/  STL [R1+0x3208], R19 ;  /* 0x0032081301007387 */ /* 0x000fe80000100800 */
[----:B------:R-:W-:Y:S04]  /*30110*/  STL [R1+0x3204], R17 ;  /* 0x0032041101007387 */ /* 0x000fe80000100800 */
[----:B------:R-:W-:Y:S01]  /*30120*/  STL [R1+0x3200], R21 ;  /* 0x0032001501007387 */ /* 0x000fe20000100800 */
[----:B------:R-:W-:-:S02]  /*30130*/  F2FP.F16.E4M3.UNPACK_B R2, R13 ;  /* 0x0000000dff02723e */ /* 0x000fc400020006ff */
[----:B------:R-:W-:Y:S01]  /*30140*/  F2FP.F16.E4M3.UNPACK_B R3, R15 ;  /* 0x0000000fff03723e */ /* 0x000fe200020006ff */
[----:B--2---:R-:W-:Y:S01]  /*30150*/  STL [R1+0x3264], R18 ;  /* 0x0032641201007387 */ /* 0x004fe20000100800 */
[----:B------:R-:W-:Y:S02]  /*30160*/  IMAD.MOV.U32 R7, RZ, RZ, R18 ;  /* 0x000000ffff077224 */ /* 0x000fe400078e0012 */
[----:B---3--:R-:W-:Y:S01]  /*30170*/  IMAD.MOV.U32 R6, RZ, RZ, R16 ;  /* 0x000000ffff067224 */ /* 0x008fe200078e0010 */
[----:B------:R-:W-:Y:S04]  /*30180*/  STL [R1+0x3260], R16 ;  /* 0x0032601001007387 */ /* 0x000fe80000100800 */
[----:B------:R0:W1:Y:S04]  /*30190*/  LDSM.16.M88.4 R16, [R8+UR7+0x8000] ;  /* 0x008000070810783b */ /* 0x0000680008000200 */
[----:B0-----:R-:W2:Y:S01]  /*301a0*/  LDL.LU R8, [R1+0x3270] ;  /* 0x0032700001087983 */ /* 0x001ea20000300800 */
[----:B-----5:R-:W-:-:S02]  /*301b0*/  IMAD.MOV.U32 R5, RZ, RZ, R22 ;  /* 0x000000ffff057224 */ /* 0x020fc400078e0016 */
[----:B----4-:R-:W-:Y:S01]  /*301c0*/  IMAD.MOV.U32 R4, RZ, RZ, R20 ;  /* 0x000000ffff047224 */ /* 0x010fe200078e0014 */
[----:B-1----:R0:W-:Y:S01]  /*301d0*/  STL.64 [R1+0xc0], R16 ;  /* 0x0000c01001007387 */ /* 0x0021e20000100a00 */
[----:B------:R-:W-:Y:S02]  /*301e0*/  IMAD.MOV.U32 R29, RZ, RZ, R19 ;  /* 0x000000ffff1d7224 */ /* 0x000fe400078e0013 */
[----:B------:R-:W-:Y:S02]  /*301f0*/  IMAD.MOV.U32 R0, RZ, RZ, R17 ;  /* 0x000000ffff007224 */ /* 0x000fe400078e0011 */
[----:B------:R-:W-:Y:S01]  /*30200*/  IMAD.MOV.U32 R28, RZ, RZ, R18 ;  /* 0x000000ffff1c7224 */ /* 0x000fe200078e0012 */
[----:B------:R-:W-:Y:S01]  /*30210*/  HMMA.16816.F32 R4, R4, R2, R24 ;  /* 0x000000020404723c */ /* 0x000fe20000001818 */
[----:B0-----:R-:W3:Y:S04]  /*30220*/  LDL.LU R16, [R1+0x60] ;  /* 0x0000600001107983 */ /* 0x001ee80000300800 */
[----:B------:R-:W3:Y:S04]  /*30230*/  LDL.LU R17, [R1+0x64] ;  /* 0x0000640001117983 */ /* 0x000ee80000300800 */
[----:B------:R-:W3:Y:S04]  /*30240*/  LDL.LU R18, [R1+0x68] ;  /* 0x0000680001127983 */ /* 0x000ee80000300800 */
[----:B------:R-:W3:Y:S04]  /*30250*/  LDL.LU R19, [R1+0x6c] ;  /* 0x00006c0001137983 */ /* 0x000ee80000300800 */
[----:B------:R-:W-:Y:S04]  /*30260*/  STL [R1+0x316c], R29 ;  /* 0x00316c1d01007387 */ /* 0x000fe80000100800 */
[----:B------:R0:W-:Y:S04]  /*30270*/  STL [R1+0x3168], R28 ;  /* 0x0031681c01007387 */ /* 0x0001e80000100800 */
[----:B0-----:R-:W4:Y:S04]  /*30280*/  LDL R28, [R1+0xd4] ;  /* 0x0000d400011c7983 */ /* 0x001f280000100800 */
[----:B------:R-:W5:Y:S04]  /*30290*/  LDL.LU R26, [R1+0x326c] ;  /* 0x00326c00011a7983 */ /* 0x000f680000300800 */
[----:B------:R-:W2:Y:S04]  /*302a0*/  LDL.LU R24, [R1+0x3268] ;  /* 0x0032680001187983 */ /* 0x000ea80000300800 */
[----:B------:R-:W2:Y:S04]  /*302b0*/  LDL.LU R9, [R1+0x54] ;  /* 0x0000540001097983 */ /* 0x000ea80000300800 */
[----:B------:R-:W2:Y:S04]  /*302c0*/  LDL.LU R11, [R1+0x5c] ;  /* 0x00005c00010b7983 */ /* 0x000ea80000300800 */
[----:B--2---:R-:W-:Y:S04]  /*302d0*/  STL.64 [R1+0x3248], R10 ;  /* 0x0032480a01007387 */ /* 0x004fe80000100a00 */
[----:B------:R0:W-:Y:S04]  /*302e0*/  STL.64 [R1+0x3240], R8 ;  /* 0x0032400801007387 */ /* 0x0001e80000100a00 */
        /* <DEDUP_REMOVED lines=8> */
[----:B--2---:R0:W-:Y:S04]  /*30370*/  STL.64 [R1+0x3258], R10 ;  /* 0x0032580a01007387 */ /* 0x0041e80000100a00 */
[----:B0-----:R-:W2:Y:S04]  /*30380*/  LDL R10, [R1+0xd0] ;  /* 0x0000d000010a7983 */ /* 0x001ea80000100800 */
[----:B------:R-:W2:Y:S01]  /*30390*/  LDL R11, [R1+0x118] ;  /* 0x00011800010b7983 */ /* 0x000ea20000100800 */
[----:B------:R-:W-:-:S02]  /*303a0*/  IMAD.MOV.U32 R4, RZ, RZ, R12 ;  /* 0x000000ffff047224 */ /* 0x000fc400078e000c */
[----:B------:R-:W-:Y:S02]  /*303b0*/  IMAD.MOV.U32 R5, RZ, RZ, R14 ;  /* 0x000000ffff057224 */ /* 0x000fe400078e000e */
[----:B------:R-:W-:Y:S02]  /*303c0*/  IMAD.MOV.U32 R6, RZ, RZ, R24 ;  /* 0x000000ffff067224 */ /* 0x000fe400078e0018 */
[----:B-----5:R-:W-:Y:S01]  /*303d0*/  IMAD.MOV.U32 R7, RZ, RZ, R26 ;  /* 0x000000ffff077224 */ /* 0x020fe200078e001a */
[----:B------:R-:W-:Y:S06]  /*303e0*/  STL.64 [R1+0x3250], R8 ;  /* 0x0032500801007387 */ /* 0x000fec0000100a00 */
[----:B---3--:R-:W-:Y:S01]  /*303f0*/  HMMA.16816.F32 R4, R4, R2, R16 ;  /* 0x000000020404723c */ /* 0x008fe20000001810 */
[----:B------:R-:W-:Y:S04]  /*30400*/  STL [R1+0x321c], R29 ;  /* 0x00321c1d01007387 */ /* 0x000fe80000100800 */
[----:B------:R-:W-:Y:S04]  /*30410*/  STL [R1+0x3218], R27 ;  /* 0x0032181b01007387 */ /* 0x000fe80000100800 */
[----:B------:R-:W-:Y:S04]  /*30420*/  STL [R1+0x3214], R25 ;  /* 0x0032141901007387 */ /* 0x000fe80000100800 */
[----:B------:R-:W-:Y:S01]  /*30430*/  STL [R1+0x3210], R21 ;  /* 0x0032101501007387 */ /* 0x000fe20000100800 */
[----:B----4-:R-:W-:-:S03]  /*30440*/  F2FP.F16.E4M3.UNPACK_B R3, R28 ;  /* 0x0000001cff03723e */ /* 0x010fc600020006ff */
[----:B------:R-:W3:Y:S04]  /*30450*/  LDL.LU R18, [R1+0x3264] ;  /* 0x0032640001127983 */ /* 0x000ee80000300800 */
[----:B------:R-:W4:Y:S04]  /*30460*/  LDL.LU R16, [R1+0x3260] ;  /* 0x0032600001107983 */ /* 0x000f280000300800 */
[----:B------:R-:W-:Y:S04]  /*30470*/  STL [R1], R4 ;  /* 0x0000000401007387 */ /* 0x000fe80000100800 */
[----:B------:R-:W5:Y:S01]  /*30480*/  LDL R28, [R1+0xc0] ;  /* 0x0000c000011c7983 */ /* 0x000f620000100800 */
[----:B--2---:R-:W-:-:S03]  /*30490*/  F2FP.F16.E4M3.UNPACK_B R2, R10 ;  /* 0x0000000aff02723e */ /* 0x004fc600020006ff */
[----:B------:R-:W0:Y:S04]  /*304a0*/  LDSM.16.M88.4 R8, [R11+UR7+0xc000] ;  /* 0x00c000070b08783b */ /* 0x000e280008000200 */
[----:B0-----:R-:W-:Y:S04]  /*304b0*/  STL.64 [R1+0xe0], R8 ;  /* 0x0000e00801007387 */ /* 0x001fe80000100a00 */
[----:B------:R0:W-:Y:S04]  /*304c0*/  STL.64 [R1+0xe8], R10 ;  /* 0x0000e80a01007387 */ /* 0x0001e80000100a00 */
[----:B0-----:R-:W2:Y:S04]  /*304d0*/  LDL.LU.64 R10, [R1+0x3258] ;  /* 0x00325800010a7983 */ /* 0x001ea80000300a00 */
[----:B------:R-:W2:Y:S01]  /*304e0*/  LDL.LU.64 R8, [R1+0x3250] ;  /* 0x0032500001087983 */ /* 0x000ea20000300a00 */
[----:B------:R-:W-:-:S02]  /*304f0*/  IMAD.MOV.U32 R23, RZ, RZ, R5 ;  /* 0x000000ffff177224 */ /* 0x000fc400078e0005 */
[----:B------:R-:W-:Y:S02]  /*30500*/  IMAD.MOV.U32 R19, RZ, RZ, R6 ;  /* 0x000000ffff137224 */ /* 0x000fe400078e0006 */
[----:B------:R-:W-:Y:S02]  /*30510*/  IMAD.MOV.U32 R17, RZ, RZ, R7 ;  /* 0x000000ffff117224 */ /* 0x000fe400078e0007 */
[----:B------:R-:W-:Y:S02]  /*30520*/  IMAD.MOV.U32 R4, RZ, RZ, R20 ;  /* 0x000000ffff047224 */ /* 0x000fe400078e0014 */
[----:B------:R-:W-:Y:S02]  /*30530*/  IMAD.MOV.U32 R5, RZ, RZ, R22 ;  /* 0x000000ffff057224 */ /* 0x000fe400078e0016 */
[----:B----4-:R-:W-:Y:S02]  /*30540*/  IMAD.MOV.U32 R6, RZ, RZ, R16 ;  /* 0x000000ffff067224 */ /* 0x010fe400078e0010 */
[----:B---3--:R-:W-:-:S07]  /*30550*/  IMAD.MOV.U32 R7, RZ, RZ, R18 ;  /* 0x000000ffff077224 */ /* 0x008fce00078e0012 */
[----:B--2---:R-:W-:Y:S01]  /*30560*/  HMMA.16816.F32 R4, R4, R2, R8 ;  /* 0x000000020404723c */ /* 0x004fe20000001808 */
[----:B------:R-:W2:Y:S04]  /*30570*/  LDL.LU.64 R10, [R1+0x3248] ;  /* 0x00324800010a7983 */ /* 0x000ea80000300a00 */
[----:B------:R-:W2:-:S14]  /*30580*/  LDL.LU.64 R8, [R1+0x3240] ;  /* 0x0032400001087983 */ /* 0x000e9c0000300a00 */
[----:B------:R-:W-:Y:S02]  /*30590*/  IMAD.MOV.U32 R29, RZ, RZ, R4 ;  /* 0x000000ffff1d7224 */ /* 0x000fe400078e0004 */
[----:B------:R-:W-:Y:S02]  /*305a0*/  IMAD.MOV.U32 R27, RZ, RZ, R5 ;  /* 0x000000ffff1b7224 */ /* 0x000fe400078e0005 */
[----:B------:R-:W-:Y:S02]  /*305b0*/  IMAD.MOV.U32 R25, RZ, RZ, R6 ;  /* 0x000000ffff197224 */ /* 0x000fe400078e0006 */
[----:B------:R-:W-:Y:S02]  /*305c0*/  IMAD.MOV.U32 R21, RZ, RZ, R7 ;  /* 0x000000ffff157224 */ /* 0x000fe400078e0007 */
[----:B------:R-:W-:Y:S02]  /*305d0*/  IMAD.MOV.U32 R4, RZ, RZ, R12 ;  /* 0x000000ffff047224 */ /* 0x000fe400078e000c */
[----:B------:R-:W-:-:S02]  /*305e0*/  IMAD.MOV.U32 R5, RZ, RZ, R14 ;  /* 0x000000ffff057224 */ /* 0x000fc400078e000e */
[----:B------:R-:W-:Y:S02]  /*305f0*/  IMAD.MOV.U32 R6, RZ, RZ, R24 ;  /* 0x000000ffff067224 */ /* 0x000fe400078e0018 */
[----:B------:R-:W-:Y:S01]  /*30600*/  IMAD.MOV.U32 R7, RZ, RZ, R26 ;  /* 0x000000ffff077224 */ /* 0x000fe200078e001a */
[----:B------:R-:W-:Y:S04]  /*30610*/  STL.64 [R1+0x3230], R14 ;  /* 0x0032300e01007387 */ /* 0x000fe80000100a00 */
[----:B------:R0:W-:Y:S04]  /*30620*/  STL.64 [R1+0x3228], R12 ;  /* 0x0032280c01007387 */ /* 0x0001e80000100a00 */
[----:B0-----:R-:W3:Y:S04]  /*30630*/  LDL.LU R12, [R1+0x90] ;  /* 0x00009000010c7983 */ /* 0x001ee80000300800 */
[----:B------:R-:W3:Y:S04]  /*30640*/  LDL.LU R13, [R1+0x94] ;  /* 0x00009400010d7983 */ /* 0x000ee80000300800 */
[----:B------:R-:W3:Y:S04]  /*30650*/  LDL.LU R14, [R1+0x98] ;  /* 0x00009800010e7983 */ /* 0x000ee80000300800 */
[----:B------:R-:W3:Y:S01]  /*30660*/  LDL.LU R15, [R1+0x9c] ;  /* 0x00009c00010f7983 */ /* 0x000ee20000300800 */
[----:B--2---:R-:W-:-:S15]  /*30670*/  HMMA.16816.F32 R8, R4, R2, R8 ;  /* 0x000000020408723c */ /* 0x004fde0000001808 */
[----:B------:R-:W-:-:S04]  /*30680*/  NOP ;  /* 0x0000000000007918 */ /* 0x000fc80000000000 */
[----:B------:R0:W-:Y:S04]  /*30690*/  STL.64 [R1+0x3198], R10 ;  /* 0x0031980a01007387 */ /* 0x0001e80000100a00 */
[----:B0-----:R-:W2:Y:S04]  /*306a0*/  LDL R10, [R1+0xe0] ;  /* 0x0000e000010a7983 */ /* 0x001ea80000100800 */
[----:B------:R-:W2:Y:S01]  /*306b0*/  LDL R11, [R1+0xe4] ;  /* 0x0000e400010b7983 */ /* 0x000ea20000100800 */
[----:B-----5:R-:W-:Y:S01]  /*306c0*/  F2FP.F16.E4M3.UNPACK_B R2, R28 ;  /* 0x0000001cff02723e */ /* 0x020fe200020006ff */
[----:B------:R-:W-:Y:S01]  /*306d0*/  IMAD.MOV.U32 R4, RZ, RZ, R20 ;  /* 0x000000ffff047224 */ /* 0x000fe200078e0014 */
[----:B------:R-:W-:Y:S01]  /*306e0*/  F2FP.F16.E4M3.UNPACK_B R3, R0 ;  /* 0x00000000ff03723e */ /* 0x000fe200020006ff */
[----:B------:R-:W-:Y:S01]  /*306f0*/  IMAD.MOV.U32 R5, RZ, RZ, R22 ;  /* 0x000000ffff057224 */ /* 0x000fe200078e0016 */
[----:B------:R0:W-:Y:S01]  /*30700*/  STL.64 [R1+0x3190], R8 ;  /* 0x0031900801007387 */ /* 0x0001e20000100a00 */
[----:B------:R-:W-:-:S02]  /*30710*/  IMAD.MOV.U32 R6, RZ, RZ, R16 ;  /* 0x000000ffff067224 */ /* 0x000fc400078e0010 */
[----:B------:R-:W-:-:S07]  /*30720*/  IMAD.MOV.U32 R7, RZ, RZ, R18 ;  /* 0x000000ffff077224 */ /* 0x000fce00078e0012 */
[----:B---3--:R-:W-:Y:S01]  /*30730*/  HMMA.16816.F32 R4, R4, R2, R12 ;  /* 0x000000020404723c */ /* 0x008fe2000000180c */
[----:B--2---:R1:W-:Y:S04]  /*30740*/  STL.64 [R1+0x3220], R10 ;  /* 0x0032200a01007387 */ /* 0x0043e80000100a00 */
[----:B0-----:R-:W2:Y:S04]  /*30750*/  LDL.LU R8, [R1+0x70] ;  /* 0x0000700001087983 */ /* 0x001ea80000300800 */
[----:B------:R-:W2:Y:S04]  /*30760*/  LDL.LU R9, [R1+0x74] ;  /* 0x0000740001097983 */ /* 0x000ea80000300800 */
[----:B-1----:R-:W2:Y:S04]  /*30770*/  LDL.LU R10, [R1+0x78] ;  /* 0x00007800010a7983 */ /* 0x002ea80000300800 */
[----:B------:R-:W2:Y:S04]  /*30780*/  LDL.LU R11, [R1+0x7c] ;  /* 0x00007c00010b7983 */ /* 0x000ea80000300800 */
[----:B------:R-:W3:Y:S04]  /*30790*/  LDL.LU R0, [R1+0x3238] ;  /* 0x0032380001007983 */ /* 0x000ee80000300800 */
[----:B------:R-:W4:Y:S04]  /*307a0*/  LDL.LU.64 R14, [R1+0x3230] ;  /* 0x00323000010e7983 */ /* 0x000f280000300a00 */
[----:B------:R-:W5:Y:S04]  /*307b0*/  LDL.LU.64 R12, [R1+0x3228] ;  /* 0x00322800010c7983 */ /* 0x000f680000300a00 */
[----:B------:R-:W-:Y:S04]  /*307c0*/  STL.64 [R1+0x20], R4 ;  /* 0x0000200401007387 */ /* 0x000fe80000100a00 */
[----:B------:R0:W-:Y:S02]  /*307d0*/  STL.64 [R1+0x28], R6 ;  /* 0x0000280601007387 */ /* 0x0001e40000100a00 */
[----:B0-----:R-:W-:-:S02]  /*307e0*/  IMAD.MOV.U32 R6, RZ, RZ, R24 ;  /* 0x000000ffff067224 */ /* 0x001fc400078e0018 */
[----:B------:R-:W-:Y:S02]  /*307f0*/  IMAD.MOV.U32 R7, RZ, RZ, R26 ;  /* 0x000000ffff077224 */ /* 0x000fe400078e001a */
[----:B----4-:R-:W-:Y:S01]  /*30800*/  IMAD.MOV.U32 R5, RZ, RZ, R14 ;  /* 0x000000ffff057224 */ /* 0x010fe200078e000e */
[----:B------:R-:W-:Y:S01]  /*30810*/  STL.64 [R1+0x31e0], R14 ;  /* 0x0031e00e01007387 */ /* 0x000fe20000100a00 */
[----:B-----5:R-:W-:-:S03]  /*30820*/  IMAD.MOV.U32 R4, RZ, RZ, R12 ;  /* 0x000000ffff047224 */ /* 0x020fc600078e000c */
[----:B------:R0:W-:Y:S04]  /*30830*/  STL.64 [R1+0x31d8], R12 ;  /* 0x0031d80c01007387 */ /* 0x0001e80000100a00 */
[----:B--2---:R-:W-:Y:S01]  /*30840*/  HMMA.16816.F32 R4, R4, R2, R8 ;  /* 0x000000020404723c */ /* 0x004fe20000001808 */
[----:B0-----:R-:W2:Y:S04]  /*30850*/  LDL.LU R12, [R1+0x80] ;  /* 0x00008000010c7983 */ /* 0x001ea80000300800 */
[----:B------:R-:W2:Y:S04]  /*30860*/  LDL.LU R13, [R1+0x84] ;  /* 0x00008400010d7983 */ /* 0x000ea80000300800 */
[----:B------:R-:W2:Y:S04]  /*30870*/  LDL.LU R14, [R1+0x88] ;  /* 0x00008800010e7983 */ /* 0x000ea80000300800 */
[----:B------:R-:W4:Y:S01]  /*30880*/  LDL.LU.64 R10, [R1+0x3220] ;  /* 0x00322000010a7983 */ /* 0x000f220000300a00 */
[----:B------:R-:W-:-:S02]  /*30890*/  IMAD.MOV.U32 R8, RZ, RZ, R29 ;  /* 0x000000ffff087224 */ /* 0x000fc400078e001d */
[----:B------:R-:W-:-:S03]  /*308a0*/  IMAD.MOV.U32 R9, RZ, RZ, R27 ;  /* 0x000000ffff097224 */ /* 0x000fc600078e001b */
[----:B------:R-:W-:Y:S04]  /*308b0*/  STL.64 [R1+0x50], R4 ;  /* 0x0000500401007387 */ /* 0x000fe80000100a00 */
[----:B------:R-:W5:Y:S04]  /*308c0*/  LDL.LU R29, [R1+0x321c] ;  /* 0x00321c00011d7983 */ /* 0x000f680000300800 */
[----:B------:R-:W2:Y:S01]  /*308d0*/  LDL.LU R27, [R1+0x3218] ;  /* 0x00321800011b7983 */ /* 0x000ea20000300800 */
[----:B----4-:R-:W-:Y:S01]  /*308e0*/  F2FP.F16.E4M3.UNPACK_B R2, R10 ;  /* 0x0000000aff02723e */ /* 0x010fe200020006ff */
[----:B------:R-:W-:Y:S01]  /*308f0*/  IMAD.MOV.U32 R10, RZ, RZ, R25 ;  /* 0x000000ffff0a7224 */ /* 0x000fe200078e0019 */
[----:B------:R-:W-:Y:S01]  /*30900*/  F2FP.F16.E4M3.UNPACK_B R3, R11 ;  /* 0x0000000bff03723e */ /* 0x000fe200020006ff */
[----:B------:R-:W-:Y:S01]  /*30910*/  IMAD.MOV.U32 R11, RZ, RZ, R21 ;  /* 0x000000ffff0b7224 */ /* 0x000fe200078e0015 */
[----:B------:R-:W4:Y:S04]  /*30920*/  LDL.LU R25, [R1+0x3214] ;  /* 0x0032140001197983 */ /* 0x000f280000300800 */
[----:B------:R-:W2:Y:S04]  /*30930*/  LDL.LU R21, [R1+0x3210] ;  /* 0x0032100001157983 */ /* 0x000ea80000300800 */
[----:B------:R-:W-:Y:S04]  /*30940*/  STL.64 [R1+0x31a8], R10 ;  /* 0x0031a80a01007387 */ /* 0x000fe80000100a00 */
[----:B------:R0:W-:Y:S04]  /*30950*/  STL.64 [R1+0x31a0], R8 ;  /* 0x0031a00801007387 */ /* 0x0001e80000100a00 */
[----:B0-----:R-:W2:Y:S01]  /*30960*/  LDL.LU R8, [R1] ;  /* 0x0000000001087983 */ /* 0x001ea20000300800 */
[----:B------:R-:W-:-:S02]  /*30970*/  IMAD.MOV.U32 R10, RZ, RZ, R19 ;  /* 0x000000ffff0a7224 */ /* 0x000fc400078e0013 */
[----:B------:R-:W-:Y:S02]  /*30980*/  IMAD.MOV.U32 R11, RZ, RZ, R17 ;  /* 0x000000ffff0b7224 */ /* 0x000fe400078e0011 */
[----:B------:R-:W-:Y:S02]  /*30990*/  IMAD.MOV.U32 R9, RZ, RZ, R23 ;  /* 0x000000ffff097224 */ /* 0x000fe400078e0017 */
[----:B------:R-:W3:Y:S04]  /*309a0*/  LDL.LU R23, [R1+0x320c] ;  /* 0x00320c0001177983 */ /* 0x000ee80000300800 */
[----:B------:R-:W3:Y:S04]  /*309b0*/  LDL.LU R19, [R1+0x3208] ;  /* 0x0032080001137983 */ /* 0x000ee80000300800 */
[----:B------:R-:W3:Y:S04]  /*309c0*/  LDL.LU R17, [R1+0x3204] ;  /* 0x0032040001117983 */ /* 0x000ee80000300800 */
[----:B------:R-:W-:Y:S04]  /*309d0*/  STL.64 [R1+0x31b8], R10 ;  /* 0x0031b80a01007387 */ /* 0x000fe80000100a00 */
[----:B--2---:R0:W-:Y:S02]  /*309e0*/  STL.64 [R1+0x31b0], R8 ;  /* 0x0031b00801007387 */ /* 0x0041e40000100a00 */
[----:B0-----:R-:W-:-:S02]  /*309f0*/  IMAD.MOV.U32 R8, RZ, RZ, R21 ;  /* 0x000000ffff087224 */ /* 0x001fc400078e0015 */
[----:B------:R-:W2:Y:S01]  /*30a00*/  LDL.LU R21, [R1+0x3200] ;  /* 0x0032000001157983 */ /* 0x000ea20000300800 */
[----:B------:R-:W-:Y:S02]  /*30a10*/  IMAD.MOV.U32 R10, RZ, RZ, R27 ;  /* 0x000000ffff0a7224 */ /* 0x000fe400078e001b */
[----:B-----5:R-:W-:Y:S02]  /*30a20*/  IMAD.MOV.U32 R11, RZ, RZ, R29 ;  /* 0x000000ffff0b7224 */ /* 0x020fe400078e001d */
[----:B----4-:R-:W-:Y:S02]  /*30a30*/  IMAD.MOV.U32 R9, RZ, RZ, R25 ;  /* 0x000000ffff097224 */ /* 0x010fe400078e0019 */
[----:B---3--:R-:W-:Y:S01]  /*30a40*/  IMAD.MOV.U32 R15, RZ, RZ, R0 ;  /* 0x000000ffff0f7224 */ /* 0x008fe200078e0000 */
[----:B------:R-:W3:Y:S01]  /*30a50*/  LDL.LU R25, [R1+0x31fc] ;  /* 0x0031fc0001197983 */ /* 0x000ee20000300800 */
[----:B------:R-:W-:Y:S02]  /*30a60*/  IMAD.MOV.U32 R0, RZ, RZ, R6 ;  /* 0x000000ffff007224 */ /* 0x000fe400078e0006 */
[----:B------:R-:W-:Y:S01]  /*30a70*/  IMAD.MOV.U32 R28, RZ, RZ, R7 ;  /* 0x000000ffff1c7224 */ /* 0x000fe200078e0007 */
[----:B------:R-:W4:Y:S01]  /*30a80*/  LDL.LU R27, [R1+0x31f8] ;  /* 0x0031f800011b7983 */ /* 0x000f220000300800 */
[----:B------:R-:W-:-:S02]  /*30a90*/  IMAD.MOV.U32 R4, RZ, RZ, R20 ;  /* 0x000000ffff047224 */ /* 0x000fc400078e0014 */
[----:B------:R-:W-:Y:S01]  /*30aa0*/  IMAD.MOV.U32 R5, RZ, RZ, R22 ;  /* 0x000000ffff057224 */ /* 0x000fe200078e0016 */
[----:B------:R0:W-:Y:S01]  /*30ab0*/  STL.64 [R1+0x31d0], R10 ;  /* 0x0031d00a01007387 */ /* 0x0001e20000100a00 */
[----:B------:R-:W-:Y:S02]  /*30ac0*/  IMAD.MOV.U32 R6, RZ, RZ, R16 ;  /* 0x000000ffff067224 */ /* 0x000fe400078e0010 */
[----:B------:R-:W-:Y:S01]  /*30ad0*/  IMAD.MOV.U32 R7, RZ, RZ, R18 ;  /* 0x000000ffff077224 */ /* 0x000fe200078e0012 */
[----:B------:R1:W-:Y:S06]  /*30ae0*/  STL.64 [R1+0x31c8], R8 ;  /* 0x0031c80801007387 */ /* 0x0003ec0000100a00 */
[----:B------:R-:W-:Y:S01]  /*30af0*/  HMMA.16816.F32 R4, R4, R2, R12 ;  /* 0x000000020404723c */ /* 0x000fe2000000180c */
[----:B0-----:R-:W-:-:S02]  /*30b00*/  IMAD.MOV.U32 R11, RZ, RZ, R23 ;  /* 0x000000ffff0b7224 */ /* 0x001fc400078e0017 */
[----:B-1----:R-:W-:Y:S02]  /*30b10*/  IMAD.MOV.U32 R8, RZ, RZ, R17 ;  /* 0x000000ffff087224 */ /* 0x002fe400078e0011 */
[----:B------:R-:W5:Y:S01]  /*30b20*/  LDL.LU R17, [R1+0x31f4] ;  /* 0x0031f40001117983 */ /* 0x000f620000300800 */
[----:B------:R-:W-:-:S03]  /*30b30*/  IMAD.MOV.U32 R9, RZ, RZ, R19 ;  /* 0x000000ffff097224 */ /* 0x000fc600078e0013 */
[----:B------:R-:W3:Y:S01]  /*30b40*/  LDL.LU R19, [R1+0x31f0] ;  /* 0x0031f00001137983 */ /* 0x000ee20000300800 */
[----:B--2---:R-:W-:-:S03]  /*30b50*/  IMAD.MOV.U32 R10, RZ, RZ, R21 ;  /* 0x000000ffff0a7224 */ /* 0x004fc600078e0015 */
[----:B------:R-:W2:Y:S04]  /*30b60*/  LDL.LU R21, [R1+0x31ec] ;  /* 0x0031ec0001157983 */ /* 0x000ea80000300800 */
[----:B------:R-:W2:Y:S04]  /*30b70*/  LDL.LU R23, [R1+0x31e8] ;  /* 0x0031e80001177983 */ /* 0x000ea80000300800 */
[----:B------:R-:W2:Y:S04]  /*30b80*/  LDL.LU.64 R14, [R1+0x31e0] ;  /* 0x0031e000010e7983 */ /* 0x000ea80000300a00 */
[----:B------:R-:W3:Y:S01]  /*30b90*/  LDL.LU.64 R12, [R1+0x31d8] ;  /* 0x0031d800010c7983 */ /* 0x000ee20000300a00 */
[----:B------:R-:W-:-:S02]  /*30ba0*/  IMAD.MOV.U32 R16, RZ, RZ, R4 ;  /* 0x000000ffff107224 */ /* 0x000fc400078e0004 */
[----:B------:R-:W-:Y:S01]  /*30bb0*/  IMAD.MOV.U32 R18, RZ, RZ, R6 ;  /* 0x000000ffff127224 */ /* 0x000fe200078e0006 */
[----:B------:R-:W-:Y:S01]  /*30bc0*/  STL [R1+0xb4], R5 ;  /* 0x0000b40501007387 */ /* 0x000fe20000100800 */
[----:B------:R-:W-:-:S03]  /*30bd0*/  IMAD.MOV.U32 R6, RZ, RZ, R24 ;  /* 0x000000ffff067224 */ /* 0x000fc600078e0018 */
[----:B------:R0:W-:Y:S04]  /*30be0*/  STL [R1+0xbc], R7 ;  /* 0x0000bc0701007387 */ /* 0x0001e80000100800 */
[----:B------:R-:W4:Y:S01]  /*30bf0*/  LDL.LU R24, [R1+0xd4] ;  /* 0x0000d40001187983 */ /* 0x000f220000300800 */
[----:B0-----:R-:W-:-:S03]  /*30c00*/  IMAD.MOV.U32 R7, RZ, RZ, R26 ;  /* 0x000000ffff077224 */ /* 0x001fc600078e001a */
[----:B------:R-:W4:Y:S01]  /*30c10*/  LDL.LU R26, [R1+0xd0] ;  /* 0x0000d000011a7983 */ /* 0x000f220000300800 */
[----:B--2---:R-:W-:Y:S02]  /*30c20*/  IMAD.MOV.U32 R5, RZ, RZ, R14 ;  /* 0x000000ffff057224 */ /* 0x004fe400078e000e */
[----:B---3--:R-:W-:-:S07]  /*30c30*/  IMAD.MOV.U32 R4, RZ, RZ, R12 ;  /* 0x000000ffff047224 */ /* 0x008fce00078e000c */
[----:B------:R-:W-:Y:S01]  /*30c40*/  HMMA.16816.F32 R4, R4, R2, R8 ;  /* 0x000000020404723c */ /* 0x000fe20000001808 */
[----:B------:R-:W2:Y:S04]  /*30c50*/  LDL.LU.64 R10, [R1+0x31d0] ;  /* 0x0031d000010a7983 */ /* 0x000ea80000300a00 */
[----:B------:R-:W2:Y:S01]  /*30c60*/  LDL.LU.64 R8, [R1+0x31c8] ;  /* 0x0031c80001087983 */ /* 0x000ea20000300a00 */
[----:B------:R-:W-:Y:S02]  /*30c70*/  F2FP.F16.E4M3.UNPACK_B R2, R13.H1 ;  /* 0x0000000dff02723e */ /* 0x000fe400030006ff */
[----:B------:R-:W-:-:S11]  /*30c80*/  F2FP.F16.E4M3.UNPACK_B R3, R15.H1 ;  /* 0x0000000fff03723e */ /* 0x000fd600030006ff */
[----:B------:R-:W-:Y:S01]  /*30c90*/  IMAD.MOV.U32 R14, RZ, RZ, R6 ;  /* 0x000000ffff0e7224 */ /* 0x000fe200078e0006 */
[----:B------:R0:W-:Y:S01]  /*30ca0*/  STL.64 [R1+0x80], R4 ;  /* 0x0000800401007387 */ /* 0x0001e20000100a00 */
[----:B------:R-:W-:Y:S02]  /*30cb0*/  IMAD.MOV.U32 R12, RZ, RZ, R7 ;  /* 0x000000ffff0c7224 */ /* 0x000fe400078e0007 */
[----:B-----5:R-:W-:Y:S01]  /*30cc0*/  IMAD.MOV.U32 R6, RZ, RZ, R17 ;  /* 0x000000ffff067224 */ /* 0x020fe200078e0011 */
[----:B------:R-:W3:Y:S01]  /*30cd0*/  LDL.LU R13, [R1+0x31c4] ;  /* 0x0031c400010d7983 */ /* 0x000ee20000300800 */
[----:B------:R-:W-:-:S03]  /*30ce0*/  IMAD.MOV.U32 R7, RZ, RZ, R19 ;  /* 0x000000ffff077224 */ /* 0x000fc600078e0013 */
[----:B------:R-:W5:Y:S01]  /*30cf0*/  LDL.LU R15, [R1+0x31c0] ;  /* 0x0031c000010f7983 */ /* 0x000f620000300800 */
[----:B0-----:R-:W-:-:S03]  /*30d00*/  IMAD.MOV.U32 R4, RZ, RZ, R21 ;  /* 0x000000ffff047224 */ /* 0x001fc600078e0015 */
[----:B------:R-:W3:Y:S01]  /*30d10*/  LDL.LU R22, [R1+0xc0] ;  /* 0x0000c00001167983 */ /* 0x000ee20000300800 */
[----:B------:R-:W-:-:S03]  /*30d20*/  IMAD.MOV.U32 R5, RZ, RZ, R23 ;  /* 0x000000ffff057224 */ /* 0x000fc600078e0017 */
[----:B------:R-:W4:Y:S04]  /*30d30*/  LDL.LU R20, [R1+0xc4] ;  /* 0x0000c40001147983 */ /* 0x000f280000300800 */
[----:B--2---:R-:W-:Y:S01]  /*30d40*/  HMMA.16816.F32 R4, R4, R2, R8 ;  /* 0x000000020404723c */ /* 0x004fe20000001808 */
[----:B------:R-:W2:Y:S04]  /*30d50*/  LDL.LU.64 R10, [R1+0x31b8] ;  /* 0x0031b800010a7983 */ /* 0x000ea80000300a00 */
[----:B------:R-:W2:Y:S04]  /*30d60*/  LDL.LU.64 R8, [R1+0x31b0] ;  /* 0x0031b00001087983 */ /* 0x000ea80000300a00 */
[----:B------:R-:W2:Y:S10]  /*30d70*/  LDL R29, [R1+0x110] ;  /* 0x00011000011d7983 */ /* 0x000eb40000100800 */
[----:B------:R3:W-:Y:S04]  /*30d80*/  STL.64 [R1+0xa0], R4 ;  /* 0x0000a00401007387 */ /* 0x0007e80000100a00 */
[----:B------:R0:W-:Y:S01]  /*30d90*/  STL.64 [R1+0xa8], R6 ;  /* 0x0000a80601007387 */ /* 0x0001e20000100a00 */
[----:B---3--:R-:W-:-:S02]  /*30da0*/  IMAD.MOV.U32 R4, RZ, RZ, R13 ;  /* 0x000000ffff047224 */ /* 0x008fc400078e000d */
[----:B-----5:R-:W-:Y:S02]  /*30db0*/  IMAD.MOV.U32 R5, RZ, RZ, R15 ;  /* 0x000000ffff057224 */ /* 0x020fe400078e000f */
[----:B0-----:R-:W-:Y:S02]  /*30dc0*/  IMAD.MOV.U32 R6, RZ, RZ, R25 ;  /* 0x000000ffff067224 */ /* 0x001fe400078e0019 */
[----:B----4-:R-:W-:-:S07]  /*30dd0*/  IMAD.MOV.U32 R7, RZ, RZ, R27 ;  /* 0x000000ffff077224 */ /* 0x010fce00078e001b */
[----:B--2---:R-:W-:Y:S01]  /*30de0*/  HMMA.16816.F32 R4, R4, R2, R8 ;  /* 0x000000020404723c */ /* 0x004fe20000001808 */
[----:B------:R-:W2:Y:S04]  /*30df0*/  LDL.LU.64 R10, [R1+0x31a8] ;  /* 0x0031a800010a7983 */ /* 0x000ea80000300a00 */
[----:B------:R-:W2:Y:S01]  /*30e00*/  LDL.LU.64 R8, [R1+0x31a0] ;  /* 0x0031a00001087983 */ /* 0x000ea20000300a00 */
[----:B------:R-:W-:Y:S02]  /*30e10*/  F2FP.F16.E4M3.UNPACK_B R2, R26.H1 ;  /* 0x0000001aff02723e */ /* 0x000fe400030006ff */
[----:B------:R-:W-:-:S11]  /*30e20*/  F2FP.F16.E4M3.UNPACK_B R3, R24.H1 ;  /* 0x00000018ff03723e */ /* 0x000fd600030006ff */
        /* <DEDUP_REMOVED lines=17> */
[----:B------:R0:W-:Y:S01]  /*30f40*/  STL [R1+0x64], R9 ;  /* 0x0000640901007387 */ /* 0x0001e20000100800 */
[----:B------:R-:W-:-:S03]  /*30f50*/  IMAD.MOV.U32 R24, RZ, RZ, R8 ;  /* 0x000000ffff187224 */ /* 0x000fc600078e0008 */
[----:B------:R1:W-:Y:S01]  /*30f60*/  STL [R1+0x6c], R11 ;  /* 0x00006c0b01007387 */ /* 0x0003e20000100800 */
[----:B------:R-:W-:-:S03]  /*30f70*/  IMAD.MOV.U32 R26, RZ, RZ, R10 ;  /* 0x000000ffff1a7224 */ /* 0x000fc600078e000a */
[----:B------:R-:W2:Y:S04]  /*30f80*/  LDL.LU R8, [R1+0x20] ;  /* 0x0000200001087983 */ /* 0x000ea80000300800 */
[----:B0-----:R-:W2:Y:S04]  /*30f90*/  LDL.LU R9, [R1+0x24] ;  /* 0x0000240001097983 */ /* 0x001ea80000300800 */
[----:B------:R-:W2:Y:S04]  /*30fa0*/  LDL.LU R10, [R1+0x28] ;  /* 0x00002800010a7983 */ /* 0x000ea80000300800 */
[----:B-1----:R-:W2:Y:S01]  /*30fb0*/  LDL.LU R11, [R1+0x2c] ;  /* 0x00002c00010b7983 */ /* 0x002ea20000300800 */
[----:B------:R-:W-:Y:S01]  /*30fc0*/  F2FP.F16.E4M3.UNPACK_B R3, R20.H1 ;  /* 0x00000014ff03723e */ /* 0x000fe200030006ff */
[----:B------:R-:W-:-:S02]  /*30fd0*/  IMAD.MOV.U32 R4, RZ, RZ, R21 ;  /* 0x000000ffff047224 */ /* 0x000fc400078e0015 */
[----:B------:R-:W-:Y:S01]  /*30fe0*/  STL [R1+0x3184], R23 ;  /* 0x0031841701007387 */ /* 0x000fe20000100800 */
[----:B------:R-:W-:Y:S01]  /*30ff0*/  F2FP.F16.E4M3.UNPACK_B R2, R22.H1 ;  /* 0x00000016ff02723e */ /* 0x000fe200030006ff */
[----:B------:R-:W-:Y:S02]  /*31000*/  IMAD.MOV.U32 R22, RZ, RZ, R0 ;  /* 0x000000ffff167224 */ /* 0x000fe400078e0000 */
[----:B------:R0:W-:Y:S04]  /*31010*/  STL [R1+0x3180], R21 ;  /* 0x0031801501007387 */ /* 0x0001e80000100800 */
[----:B------:R-:W3:Y:S04]  /*31020*/  LDL.LU R20, [R1+0x50] ;  /* 0x0000500001147983 */ /* 0x000ee80000300800 */
[----:B0-----:R-:W3:Y:S04]  /*31030*/  LDL.LU R21, [R1+0x54] ;  /* 0x0000540001157983 */ /* 0x001ee80000300800 */
[----:B------:R-:W4:Y:S01]  /*31040*/  LDL.LU R0, [R1+0x3188] ;  /* 0x0031880001007983 */ /* 0x000f220000300800 */
[----:B------:R-:W-:-:S02]  /*31050*/  IMAD.MOV.U32 R5, RZ, RZ, R23 ;  /* 0x000000ffff057224 */ /* 0x000fc400078e0017 */
        /* <DEDUP_REMOVED lines=9> */
[----:B0-----:R0:W-:Y:S04]  /*310f0*/  STL.64 [R1+0x10], R8 ;  /* 0x0000100801007387 */ /* 0x0011e80000100a00 */
[----:B------:R2:W-:Y:S04]  /*31100*/  STL.64 [R1+0x18], R10 ;  /* 0x0000180a01007387 */ /* 0x0005e80000100a00 */
[----:B-1----:R-:W-:Y:S04]  /*31110*/  STL.64 [R1], R4 ;  /* 0x0000000401007387 */ /* 0x002fe80000100a00 */
[----:B------:R-:W-:Y:S04]  /*31120*/  STL.64 [R1+0x8], R6 ;  /* 0x0000080601007387 */ /* 0x000fe80000100a00 */
[----:B----4-:R-:W1:Y:S01]  /*31130*/  LDSM.16.MT88.4 R4, [R0+UR7+0x11800] ;  /* 0x011800070004783b */ /* 0x010e620008004200 */
[----:B0-----:R-:W-:-:S02]  /*31140*/  IMAD.MOV.U32 R8, RZ, RZ, R13 ;  /* 0x000000ffff087224 */ /* 0x001fc400078e000d */
[----:B------:R-:W-:Y:S02]  /*31150*/  IMAD.MOV.U32 R9, RZ, RZ, R15 ;  /* 0x000000ffff097224 */ /* 0x000fe400078e000f */
[----:B--2---:R-:W-:Y:S02]  /*31160*/  IMAD.MOV.U32 R10, RZ, RZ, R25 ;  /* 0x000000ffff0a7224 */ /* 0x004fe400078e0019 */
[----:B------:R-:W-:-:S07]  /*31170*/  IMAD.MOV.U32 R11, RZ, RZ, R27 ;  /* 0x000000ffff0b7224 */ /* 0x000fce00078e001b */
[----:B---3--:R-:W-:Y:S01]  /*31180*/  HMMA.16816.F32 R8, R8, R2, R20 ;  /* 0x000000020808723c */ /* 0x008fe20000001814 */
[----:B-1----:R0:W-:Y:S04]  /*31190*/  STL [R1+0x3134], R5 ;  /* 0x0031340501007387 */ /* 0x0021e80000100800 */
[----:B0-----:R-:W2:Y:S04]  /*311a0*/  LDL.LU R5, [R1+0x108] ;  /* 0x0001080001057983 */ /* 0x001ea80000300800 */
[----:B------:R0:W-:Y:S04]  /*311b0*/  STL [R1+0x3130], R7 ;  /* 0x0031300701007387 */ /* 0x0001e80000100800 */
[----:B0-----:R-:W3:Y:S04]  /*311c0*/  LDL.LU R7, [R1+0x10c] ;  /* 0x00010c0001077983 */ /* 0x001ee80000300800 */
[----:B------:R-:W4:Y:S04]  /*311d0*/  LDL.LU R23, [R1+0x3184] ;  /* 0x0031840001177983 */ /* 0x000f280000300800 */
[----:B------:R-:W5:Y:S01]  /*311e0*/  LDL.LU R21, [R1+0x3180] ;  /* 0x0031800001157983 */ /* 0x000f620000300800 */
[----:B------:R-:W-:-:S02]  /*311f0*/  IMAD.MOV.U32 R29, RZ, RZ, R10 ;  /* 0x000000ffff1d7224 */ /* 0x000fc400078e000a */
[----:B------:R-:W-:Y:S01]  /*31200*/  IMAD.MOV.U32 R28, RZ, RZ, R11 ;  /* 0x000000ffff1c7224 */ /* 0x000fe200078e000b */
[----:B------:R-:W-:Y:S04]  /*31210*/  STL.64 [R1+0x50], R8 ;  /* 0x0000500801007387 */ /* 0x000fe80000100a00 */
[----:B------:R-:W0:Y:S04]  /*31220*/  LDSM.16.MT88.4 R8, [R0+UR7+0x11c00] ;  /* 0x011c00070008783b */ /* 0x000e280008004200 */
[----:B------:R-:W2:Y:S04]  /*31230*/  LDL.LU R2, [R1+0xe0] ;  /* 0x0000e00001027983 */ /* 0x000ea80000300800 */
[----:B------:R-:W3:Y:S01]  /*31240*/  LDL.LU R3, [R1+0xe4] ;  /* 0x0000e40001037983 */ /* 0x000ee20000300800 */
[----:B------:R-:W-:-:S03]  /*31250*/  IMAD.MOV.U32 R22, RZ, RZ, R17 ;  /* 0x000000ffff167224 */ /* 0x000fc600078e0011 */
[----:B0-----:R0:W-:Y:S04]  /*31260*/  STL [R1+0x313c], R9 ;  /* 0x00313c0901007387 */ /* 0x0011e80000100800 */
[----:B0-----:R-:W3:Y:S04]  /*31270*/  LDL.LU R9, [R1] ;  /* 0x0000000001097983 */ /* 0x001ee80000300800 */
[----:B------:R0:W-:Y:S04]  /*31280*/  STL [R1+0x3138], R11 ;  /* 0x0031380b01007387 */ /* 0x0001e80000100800 */
[----:B0-----:R-:W3:Y:S04]  /*31290*/  LDL.LU R11, [R1+0x8] ;  /* 0x00000800010b7983 */ /* 0x001ee80000300800 */
[----:B------:R-:W-:Y:S04]  /*312a0*/  STL [R1+0x30f8], R0 ;  /* 0x0030f80001007387 */ /* 0x000fe80000100800 */
[----:B------:R-:W3:Y:S01]  /*312b0*/  LDL.LU R17, [R1+0xb4] ;  /* 0x0000b40001117983 */ /* 0x000ee20000300800 */
[----:B-----5:R-:W-:-:S02]  /*312c0*/  IMAD.MOV.U32 R20, RZ, RZ, R21 ;  /* 0x000000ffff147224 */ /* 0x020fc400078e0015 */
[----:B----4-:R-:W-:Y:S02]  /*312d0*/  IMAD.MOV.U32 R21, RZ, RZ, R23 ;  /* 0x000000ffff157224 */ /* 0x010fe400078e0017 */
[----:B------:R-:W-:Y:S02]  /*312e0*/  IMAD.MOV.U32 R23, RZ, RZ, R19 ;  /* 0x000000ffff177224 */ /* 0x000fe400078e0013 */
[----:B------:R-:W4:Y:S01]  /*312f0*/  LDL.LU R19, [R1+0xbc] ;  /* 0x0000bc0001137983 */ /* 0x000f220000300800 */
[----:B--2---:R-:W-:Y:S02]  /*31300*/  F2FP.F16.E4M3.UNPACK_B R2, R2.H1 ;  /* 0x00000002ff02723e */ /* 0x004fe400030006ff */
[----:B---3--:R-:W-:-:S07]  /*31310*/  F2FP.F16.E4M3.UNPACK_B R3, R3.H1 ;  /* 0x00000003ff03723e */ /* 0x008fce00030006ff */
[----:B----4-:R-:W-:Y:S01]  /*31320*/  HMMA.16816.F32 R16, R20, R2, R16 ;  /* 0x000000021410723c */ /* 0x010fe20000001810 */
[----:B------:R-:W2:Y:S04]  /*31330*/  LDL.LU R20, [R1+0xa0] ;  /* 0x0000a00001147983 */ /* 0x000ea80000300800 */
[----:B------:R-:W2:Y:S04]  /*31340*/  LDL.LU R21, [R1+0xa4] ;  /* 0x0000a40001157983 */ /* 0x000ea80000300800 */
[----:B------:R-:W2:Y:S04]  /*31350*/  LDL.LU R22, [R1+0xa8] ;  /* 0x0000a80001167983 */ /* 0x000ea80000300800 */
[----:B------:R-:W2:Y:S06]  /*31360*/  LDL.LU R23, [R1+0xac] ;  /* 0x0000ac0001177983 */ /* 0x000eac0000300800 */
[----:B------:R0:W-:Y:S04]  /*31370*/  STL [R1+0x3154], R16 ;  /* 0x0031541001007387 */ /* 0x0001e80000100800 */
[----:B------:R1:W-:Y:S04]  /*31380*/  STL [R1+0x3150], R17 ;  /* 0x0031501101007387 */ /* 0x0003e80000100800 */
[----:B------:R-:W-:Y:S04]  /*31390*/  STL [R1+0x314c], R18 ;  /* 0x00314c1201007387 */ /* 0x000fe80000100800 */
[----:B------:R3:W-:Y:S04]  /*313a0*/  STL [R1+0x3148], R19 ;  /* 0x0031481301007387 */ /* 0x0007e80000100800 */
[----:B0-----:R-:W4:Y:S04]  /*313b0*/  LDL.LU R16, [R1+0x80] ;  /* 0x0000800001107983 */ /* 0x001f280000300800 */
[----:B-1----:R-:W4:Y:S01]  /*313c0*/  LDL.LU R17, [R1+0x84] ;  /* 0x0000840001117983 */ /* 0x002f220000300800 */
[----:B---3--:R-:W-:-:S02]  /*313d0*/  IMAD.MOV.U32 R19, RZ, RZ, R12 ;  /* 0x000000ffff137224 */ /* 0x008fc400078e000c */
[----:B------:R-:W-:Y:S01]  /*313e0*/  IMAD.MOV.U32 R12, RZ, RZ, R13 ;  /* 0x000000ffff0c7224 */ /* 0x000fe200078e000d */
[----:B------:R-:W3:Y:S01]  /*313f0*/  LDL R0, [R1+0xdc] ;  /* 0x0000dc0001007983 */ /* 0x000ee20000100800 */
[----:B------:R-:W-:Y:S02]  /*31400*/  IMAD.MOV.U32 R18, RZ, RZ, R14 ;  /* 0x000000ffff127224 */ /* 0x000fe400078e000e */
[----:B------:R-:W-:Y:S02]  /*31410*/  IMAD.MOV.U32 R13, RZ, RZ, R15 ;  /* 0x000000ffff0d7224 */ /* 0x000fe400078e000f */
[----:B------:R-:W-:Y:S02]  /*31420*/  IMAD.MOV.U32 R14, RZ, RZ, R25 ;  /* 0x000000ffff0e7224 */ /* 0x000fe400078e0019 */
[----:B------:R-:W-:-:S07]  /*31430*/  IMAD.MOV.U32 R15, RZ, RZ, R27 ;  /* 0x000000ffff0f7224 */ /* 0x000fce00078e001b */
[----:B----4-:R-:W-:Y:S01]  /*31440*/  HMMA.16816.F32 R12, R12, R2, R16 ;  /* 0x000000020c0c723c */ /* 0x010fe20000001810 */
[----:B------:R-:W4:Y:S01]  /*31450*/  LDL R16, [R1+0xd8] ;  /* 0x0000d80001107983 */ /* 0x000f220000100800 */
[----:B------:R-:W-:Y:S02]  /*31460*/  F2FP.F16.E4M3.UNPACK_B R2, R5 ;  /* 0x00000005ff02723e */ /* 0x000fe400020006ff */
[----:B------:R-:W-:-:S15]  /*31470*/  F2FP.F16.E4M3.UNPACK_B R3, R7 ;  /* 0x00000007ff03723e */ /* 0x000fde00020006ff */
[----:B------:R-:W-:Y:S04]  /*31480*/  STL.64 [R1+0x40], R12 ;  /* 0x0000400c01007387 */ /* 0x000fe80000100a00 */
[----:B------:R-:W-:Y:S04]  /*31490*/  STL.64 [R1+0x48], R14 ;  /* 0x0000480e01007387 */ /* 0x000fe80000100a00 */
[----:B------:R0:W-:Y:S04]  /*314a0*/  STL [R1+0x3140], R5 ;  /* 0x0031400501007387 */ /* 0x0001e80000100800 */
[----:B0-----:R-:W5:Y:S04]  /*314b0*/  LDL.LU R5, [R1+0x18] ;  /* 0x0000180001057983 */ /* 0x001f680000300800 */
[----:B------:R0:W-:Y:S04]  /*314c0*/  STL [R1+0x3144], R7 ;  /* 0x0031440701007387 */ /* 0x0001e80000100800 */
[----:B0-----:R-:W2:Y:S04]  /*314d0*/  LDL.LU R7, [R1+0x10] ;  /* 0x0000100001077983 */ /* 0x001ea80000300800 */
[----:B------:R-:W3:Y:S04]  /*314e0*/  LDL.LU R25, [R1+0x64] ;  /* 0x0000640001197983 */ /* 0x000ee80000300800 */
[----:B------:R-:W3:Y:S01]  /*314f0*/  LDL.LU R27, [R1+0x6c] ;  /* 0x00006c00011b7983 */ /* 0x000ee20000300800 */
[----:B------:R-:W-:-:S02]  /*31500*/  IMAD.MOV.U32 R14, RZ, RZ, R9 ;  /* 0x000000ffff0e7224 */ /* 0x000fc400078e0009 */
[----:B------:R-:W-:Y:S02]  /*31510*/  IMAD.MOV.U32 R15, RZ, RZ, R11 ;  /* 0x000000ffff0f7224 */ /* 0x000fe400078e000b */
[----:B-----5:R-:W-:Y:S02]  /*31520*/  IMAD.MOV.U32 R13, RZ, RZ, R5 ;  /* 0x000000ffff0d7224 */ /* 0x020fe400078e0005 */
[----:B--2---:R-:W-:-:S07]  /*31530*/  IMAD.MOV.U32 R12, RZ, RZ, R7 ;  /* 0x000000ffff0c7224 */ /* 0x004fce00078e0007 */
[----:B------:R-:W-:Y:S01]  /*31540*/  HMMA.16816.F32 R20, R12, R2, R20 ;  /* 0x000000020c14723c */ /* 0x000fe20000001814 */
[----:B---3--:R-:W-:Y:S04]  /*31550*/  STL.64 [R1+0x3178], R26 ;  /* 0x0031781a01007387 */ /* 0x008fe80000100a00 */
        /* <DEDUP_REMOVED lines=16> */
[----:B----4-:R-:W-:Y:S01]  /*31660*/  F2FP.F16.E4M3.UNPACK_B R2, R16 ;  /* 0x00000010ff02723e */ /* 0x010fe200020006ff */
[----:B------:R-:W-:Y:S01]  /*31670*/  IMAD.MOV.U32 R12, RZ, RZ, R7 ;  /* 0x000000ffff0c7224 */ /* 0x000fe200078e0007 */
[----:B------:R-:W-:Y:S01]  /*31680*/  F2FP.F16.E4M3.UNPACK_B R3, R0 ;  /* 0x00000000ff03723e */ /* 0x000fe200020006ff */
[----:B------:R-:W-:Y:S02]  /*31690*/  IMAD.MOV.U32 R13, RZ, RZ, R5 ;  /* 0x000000ffff0d7224 */ /* 0x000fe400078e0005 */
[----:B------:R-:W-:Y:S02]  /*316a0*/  IMAD.MOV.U32 R14, RZ, RZ, R9 ;  /* 0x000000ffff0e7224 */ /* 0x000fe400078e0009 */
[----:B------:R-:W-:-:S07]  /*316b0*/  IMAD.MOV.U32 R15, RZ, RZ, R11 ;  /* 0x000000ffff0f7224 */ /* 0x000fce00078e000b */
[----:B--2---:R-:W-:Y:S04]  /*316c0*/  HMMA.16816.F32 R12, R12, R2, R24 ;  /* 0x000000020c0c723c */ /* 0x004fe80000001818 */
[----:B------:R-:W-:Y:S01]  /*316d0*/  IMAD.MOV.U32 R17, RZ, RZ, R20 ;  /* 0x000000ffff117224 */ /* 0x000fe200078e0014 */
[----:B------:R0:W-:Y:S01]  /*316e0*/  STL [R1+0x2c], R23 ;  /* 0x00002c1701007387 */ /* 0x0001e20000100800 */
[----:B------:R-:W-:Y:S02]  /*316f0*/  IMAD.MOV.U32 R18, RZ, RZ, R21 ;  /* 0x000000ffff127224 */ /* 0x000fe400078e0015 */
[----:B------:R-:W-:Y:S01]  /*31700*/  IMAD.MOV.U32 R19, RZ, RZ, R22 ;  /* 0x000000ffff137224 */ /* 0x000fe200078e0016 */
[----:B------:R-:W2:Y:S04]  /*31710*/  LDL.LU R20, [R1+0x90] ;  /* 0x0000900001147983 */ /* 0x000ea80000300800 */
[----:B------:R-:W2:Y:S04]  /*31720*/  LDL.LU R21, [R1+0x94] ;  /* 0x0000940001157983 */ /* 0x000ea80000300800 */
[----:B------:R-:W2:Y:S04]  /*31730*/  LDL.LU R22, [R1+0x98] ;  /* 0x0000980001167983 */ /* 0x000ea80000300800 */
[----:B0-----:R-:W2:Y:S04]  /*31740*/  LDL.LU R23, [R1+0x9c] ;  /* 0x00009c0001177983 */ /* 0x001ea80000300800 */
[----:B------:R-:W3:Y:S04]  /*31750*/  LDL.LU.64 R26, [R1+0x3178] ;  /* 0x00317800011a7983 */ /* 0x000ee80000300a00 */
[----:B------:R-:W3:Y:S01]  /*31760*/  LDL.LU.64 R24, [R1+0x3170] ;  /* 0x0031700001187983 */ /* 0x000ee20000300a00 */
[----:B------:R-:W-:-:S03]  /*31770*/  IMAD.MOV.U32 R16, RZ, RZ, R15 ;  /* 0x000000ffff107224 */ /* 0x000fc600078e000f */
[----:B------:R-:W-:Y:S04]  /*31780*/  STL.64 [R1+0x30], R12 ;  /* 0x0000300c01007387 */ /* 0x000fe80000100a00 */
[----:B------:R-:W-:Y:S04]  /*31790*/  STL [R1+0x38], R14 ;  /* 0x0000380e01007387 */ /* 0x000fe80000100800 */
[----:B------:R0:W-:Y:S04]  /*317a0*/  STL.64 [R1+0x3160], R18 ;  /* 0x0031601201007387 */ /* 0x0001e80000100a00 */
[----:B------:R1:W-:Y:S01]  /*317b0*/  STL.64 [R1+0x3158], R16 ;  /* 0x0031581001007387 */ /* 0x0003e20000100a00 */
[----:B0-----:R-:W-:-:S02]  /*317c0*/  IMAD.MOV.U32 R18, RZ, RZ, R29 ;  /* 0x000000ffff127224 */ /* 0x001fc400078e001d */
[----:B------:R-:W-:Y:S01]  /*317d0*/  IMAD.MOV.U32 R19, RZ, RZ, R28 ;  /* 0x000000ffff137224 */ /* 0x000fe200078e001c */
[----:B-1----:R-:W4:Y:S04]  /*317e0*/  LDL.LU R16, [R1+0x50] ;  /* 0x0000500001107983 */ /* 0x002f280000300800 */
[----:B------:R-:W4:Y:S04]  /*317f0*/  LDL.LU R17, [R1+0x54] ;  /* 0x0000540001117983 */ /* 0x000f280000300800 */
[----:B------:R-:W5:Y:S04]  /*31800*/  LDL.LU R29, [R1+0x316c] ;  /* 0x00316c00011d7983 */ /* 0x000f680000300800 */
[----:B------:R-:W2:Y:S01]  /*31810*/  LDL.LU R28, [R1+0x3168] ;  /* 0x00316800011c7983 */ /* 0x000ea20000300800 */
[----:B------:R-:W-:-:S02]  /*31820*/  IMAD.MOV.U32 R12, RZ, RZ, R4 ;  /* 0x000000ffff0c7224 */ /* 0x000fc400078e0004 */
[----:B------:R-:W-:Y:S01]  /*31830*/  IMAD.MOV.U32 R13, RZ, RZ, R6 ;  /* 0x000000ffff0d7224 */ /* 0x000fe200078e0006 */
[----:B------:R-:W4:Y:S01]  /*31840*/  LDL R0, [R1+0x1c] ;  /* 0x00001c0001007983 */ /* 0x000f220000100800 */
[----:B------:R-:W-:Y:S02]  /*31850*/  IMAD.MOV.U32 R14, RZ, RZ, R8 ;  /* 0x000000ffff0e7224 */ /* 0x000fe400078e0008 */
[----:B------:R-:W-:-:S07]  /*31860*/  IMAD.MOV.U32 R15, RZ, RZ, R10 ;  /* 0x000000ffff0f7224 */ /* 0x000fce00078e000a */
[----:B---3--:R-:W-:-:S15]  /*31870*/  HMMA.16816.F32 R24, R12, R2, R24 ;  /* 0x000000020c18723c */ /* 0x008fde0000001818 */
[----:B------:R-:W-:-:S04]  /*31880*/  NOP ;  /* 0x0000000000007918 */ /* 0x000fc80000000000 */
[----:B------:R0:W-:Y:S04]  /*31890*/  STL.64 [R1+0x3108], R26 ;  /* 0x0031081a01007387 */ /* 0x0001e80000100a00 */
[----:B0-----:R-:W3:Y:S01]  /*318a0*/  LDL R26, [R1+0xe8] ;  /* 0x0000e800011a7983 */ /* 0x001ee20000100800 */
[----:B------:R-:W-:Y:S02]  /*318b0*/  IMAD.MOV.U32 R12, RZ, RZ, R7 ;  /* 0x000000ffff0c7224 */ /* 0x000fe400078e0007 */
[----:B------:R-:W-:Y:S01]  /*318c0*/  IMAD.MOV.U32 R13, RZ, RZ, R5 ;  /* 0x000000ffff0d7224 */ /* 0x000fe200078e0005 */
[----:B------:R-:W3:Y:S01]  /*318d0*/  LDL R27, [R1+0xec] ;  /* 0x0000ec00011b7983 */ /* 0x000ee20000100800 */
[----:B-----5:R-:W-:Y:S01]  /*318e0*/  F2FP.F16.E4M3.UNPACK_B R3, R29 ;  /* 0x0000001dff03723e */ /* 0x020fe200020006ff */
[----:B------:R-:W-:-:S02]  /*318f0*/  IMAD.MOV.U32 R14, RZ, RZ, R9 ;  /* 0x000000ffff0e7224 */ /* 0x000fc400078e0009 */
[----:B------:R-:W-:Y:S01]  /*31900*/  IMAD.MOV.U32 R15, RZ, RZ, R11 ;  /* 0x000000ffff0f7224 */ /* 0x000fe200078e000b */
[----:B--2---:R-:W-:-:S07]  /*31910*/  F2FP.F16.E4M3.UNPACK_B R2, R28 ;  /* 0x0000001cff02723e */ /* 0x004fce00020006ff */
[----:B------:R-:W-:Y:S01]  /*31920*/  HMMA.16816.F32 R12, R12, R2, R20 ;  /* 0x000000020c0c723c */ /* 0x000fe20000001814 */
[----:B------:R-:W-:Y:S04]  /*31930*/  STL.64 [R1+0x3100], R24 ;  /* 0x0031001801007387 */ /* 0x000fe80000100a00 */
[----:B------:R-:W2:-:S14]  /*31940*/  LDL.LU R20, [R1+0x40] ;  /* 0x0000400001147983 */ /* 0x000e9c0000300800 */
        /* <DEDUP_REMOVED lines=9> */
[----:B----4-:R-:W-:Y:S01]  /*319e0*/  HMMA.16816.F32 R12, R12, R2, R16 ;  /* 0x000000020c0c723c */ /* 0x010fe20000001810 */
[----:B------:R-:W4:Y:S04]  /*319f0*/  LDL.LU.64 R18, [R1+0x3160] ;  /* 0x0031600001127983 */ /* 0x000f280000300a00 */
[----:B------:R-:W5:-:S14]  /*31a00*/  LDL.LU.64 R16, [R1+0x3158] ;  /* 0x0031580001107983 */ /* 0x000f5c0000300a00 */
[----:B------:R0:W-:Y:S04]  /*31a10*/  STL.64 [R1+0x80], R12 ;  /* 0x0000800c01007387 */ /* 0x0001e80000100a00 */
[----:B------:R-:W-:Y:S04]  /*31a20*/  STL.64 [R1+0x88], R14 ;  /* 0x0000880e01007387 */ /* 0x000fe80000100a00 */
[----:B------:R-:W2:Y:S04]  /*31a30*/  LDL.LU R24, [R1+0x30] ;  /* 0x0000300001187983 */ /* 0x000ea80000300800 */
[----:B------:R-:W2:Y:S01]  /*31a40*/  LDL.LU R25, [R1+0x34] ;  /* 0x0000340001197983 */ /* 0x000ea20000300800 */
[----:B---3--:R-:W-:-:S03]  /*31a50*/  F2FP.F16.E4M3.UNPACK_B R2, R26 ;  /* 0x0000001aff02723e */ /* 0x008fc600020006ff */
[----:B------:R-:W3:Y:S01]  /*31a60*/  LDL.LU R26, [R1+0x38] ;  /* 0x00003800011a7983 */ /* 0x000ee20000300800 */
[----:B------:R-:W-:Y:S01]  /*31a70*/  F2FP.F16.E4M3.UNPACK_B R3, R27 ;  /* 0x0000001bff03723e */ /* 0x000fe200020006ff */
[----:B0-----:R-:W-:Y:S02]  /*31a80*/  IMAD.MOV.U32 R12, RZ, RZ, R7 ;  /* 0x000000ffff0c7224 */ /* 0x001fe400078e0007 */
[----:B------:R-:W-:Y:S02]  /*31a90*/  IMAD.MOV.U32 R13, RZ, RZ, R5 ;  /* 0x000000ffff0d7224 */ /* 0x000fe400078e0005 */
[----:B-----5:R-:W-:Y:S02]  /*31aa0*/  IMAD.MOV.U32 R27, RZ, RZ, R16 ;  /* 0x000000ffff1b7224 */ /* 0x020fe400078e0010 */
[----:B------:R-:W5:Y:S04]  /*31ab0*/  LDL.LU R16, [R1+0x3154] ;  /* 0x0031540001107983 */ /* 0x000f680000300800 */
[----:B---3--:R4:W-:Y:S04]  /*31ac0*/  STL.64 [R1+0x3118], R26 ;  /* 0x0031181a01007387 */ /* 0x0089e80000100a00 */
[----:B--2---:R0:W-:Y:S01]  /*31ad0*/  STL.64 [R1+0x3110], R24 ;  /* 0x0031101801007387 */ /* 0x0041e20000100a00 */
[----:B----4-:R-:W-:-:S02]  /*31ae0*/  IMAD.MOV.U32 R26, RZ, RZ, R19 ;  /* 0x000000ffff1a7224 */ /* 0x010fc400078e0013 */
[----:B0-----:R-:W-:Y:S02]  /*31af0*/  IMAD.MOV.U32 R24, RZ, RZ, R17 ;  /* 0x000000ffff187224 */ /* 0x001fe400078e0011 */
[----:B------:R-:W5:Y:S01]  /*31b00*/  LDL.LU R17, [R1+0x3150] ;  /* 0x0031500001117983 */ /* 0x000f620000300800 */
[----:B------:R-:W-:-:S03]  /*31b10*/  IMAD.MOV.U32 R25, RZ, RZ, R18 ;  /* 0x000000ffff197224 */ /* 0x000fc600078e0012 */
[----:B------:R-:W5:Y:S04]  /*31b20*/  LDL.LU R18, [R1+0x314c] ;  /* 0x00314c0001127983 */ /* 0x000f680000300800 */
[----:B------:R-:W5:Y:S04]  /*31b30*/  LDL.LU R19, [R1+0x3148] ;  /* 0x0031480001137983 */ /* 0x000f680000300800 */
[----:B------:R-:W2:Y:S04]  /*31b40*/  LDL.LU R27, [R1+0x2c] ;  /* 0x00002c00011b7983 */ /* 0x000ea80000300800 */
[----:B------:R-:W3:Y:S04]  /*31b50*/  LDL.LU R7, [R1+0x3144] ;  /* 0x0031440001077983 */ /* 0x000ee80000300800 */
[----:B------:R-:W4:Y:S01]  /*31b60*/  LDL.LU R5, [R1+0x3140] ;  /* 0x0031400001057983 */ /* 0x000f220000300800 */
[----:B------:R-:W-:-:S02]  /*31b70*/  IMAD.MOV.U32 R14, RZ, RZ, R9 ;  /* 0x000000ffff0e7224 */ /* 0x000fc400078e0009 */
[----:B------:R-:W-:Y:S01]  /*31b80*/  IMAD.MOV.U32 R15, RZ, RZ, R11 ;  /* 0x000000ffff0f7224 */ /* 0x000fe200078e000b */
[----:B------:R-:W2:Y:S04]  /*31b90*/  LDL.LU R9, [R1+0x313c] ;  /* 0x00313c0001097983 */ /* 0x000ea80000300800 */
[----:B------:R-:W2:Y:S02]  /*31ba0*/  LDL.LU R11, [R1+0x3138] ;  /* 0x00313800010b7983 */ /* 0x000ea40000300800 */
[----:B-----5:R-:W-:Y:S02]  /*31bb0*/  HMMA.16816.F32 R12, R12, R2, R16 ;  /* 0x000000020c0c723c */ /* 0x020fe40000001810 */
[----:B------:R-:W5:Y:S04]  /*31bc0*/  LDL R18, [R1+0x4] ;  /* 0x0000040001127983 */ /* 0x000f680000100800 */
[----:B------:R-:W2:-:S13]  /*31bd0*/  LDL R19, [R1+0xc] ;  /* 0x00000c0001137983 */ /* 0x000e9a0000100800 */
[----:B------:R0:W-:Y:S04]  /*31be0*/  STL.64 [R1+0xb0], R12 ;  /* 0x0000b00c01007387 */ /* 0x0001e80000100a00 */
[----:B------:R1:W-:Y:S01]  /*31bf0*/  STL.64 [R1+0xb8], R14 ;  /* 0x0000b80e01007387 */ /* 0x0003e20000100a00 */
[----:B0-----:R-:W-:Y:S02]  /*31c00*/  IMAD.MOV.U32 R12, RZ, RZ, R4 ;  /* 0x000000ffff0c7224 */ /* 0x001fe400078e0004 */
[----:B------:R-:W-:Y:S02]  /*31c10*/  IMAD.MOV.U32 R13, RZ, RZ, R6 ;  /* 0x000000ffff0d7224 */ /* 0x000fe400078e0006 */
[----:B-1----:R-:W-:Y:S02]  /*31c20*/  IMAD.MOV.U32 R14, RZ, RZ, R8 ;  /* 0x000000ffff0e7224 */ /* 0x002fe400078e0008 */
[----:B------:R-:W-:Y:S01]  /*31c30*/  IMAD.MOV.U32 R15, RZ, RZ, R10 ;  /* 0x000000ffff0f7224 */ /* 0x000fe200078e000a */
[----:B------:R-:W2:Y:S01]  /*31c40*/  LDL.LU R8, [R1+0xdc] ;  /* 0x0000dc0001087983 */ /* 0x000ea20000300800 */
[----:B----4-:R-:W-:-:S02]  /*31c50*/  F2FP.F16.E4M3.UNPACK_B R16, R5.H1 ;  /* 0x00000005ff10723e */ /* 0x010fc400030006ff */
[----:B---3--:R-:W-:Y:S01]  /*31c60*/  F2FP.F16.E4M3.UNPACK_B R17, R7.H1 ;  /* 0x00000007ff11723e */ /* 0x008fe200030006ff */
[----:B------:R-:W3:Y:S02]  /*31c70*/  LDL.LU R10, [R1+0xd8] ;  /* 0x0000d800010a7983 */ /* 0x000ee40000300800 */
[----:B------:R-:W-:Y:S02]  /*31c80*/  HMMA.16816.F32 R12, R12, R2, R20 ;  /* 0x000000020c0c723c */ /* 0x000fe40000001814 */
[----:B------:R-:W4:Y:S04]  /*31c90*/  LDL.LU R5, [R1+0x3134] ;  /* 0x0031340001057983 */ /* 0x000f280000300800 */
[----:B------:R-:W3:Y:S04]  /*31ca0*/  LDL.LU R7, [R1+0x3130] ;  /* 0x0031300001077983 */ /* 0x000ee80000300800 */
[----:B------:R-:W3:Y:S04]  /*31cb0*/  LDL.LU.64 R22, [R1+0x3128] ;  /* 0x0031280001167983 */ /* 0x000ee80000300a00 */
[----:B------:R-:W3:Y:S05]  /*31cc0*/  LDL.LU.64 R20, [R1+0x3120] ;  /* 0x0031200001147983 */ /* 0x000eea0000300a00 */
[----:B------:R0:W-:Y:S04]  /*31cd0*/  STL.64 [R1+0x40], R12 ;  /* 0x0000400c01007387 */ /* 0x0001e80000100a00 */
[----:B------:R5:W-:Y:S04]  /*31ce0*/  STL.64 [R1+0x48], R14 ;  /* 0x0000480e01007387 */ /* 0x000be80000100a00 */
[----:B------:R-:W3:Y:S04]  /*31cf0*/  LDL R6, [R1+0x114] ;  /* 0x0001140001067983 */ /* 0x000ee80000100800 */
[----:B0-----:R-:W3:Y:S01]  /*31d00*/  LDL R12, [R1+0x14] ;  /* 0x00001400010c7983 */ /* 0x001ee20000100800 */
[----:B------:R-:W-:-:S02]  /*31d10*/  IMAD.MOV.U32 R13, RZ, RZ, R0 ;  /* 0x000000ffff0d7224 */ /* 0x000fc400078e0000 */
[----:B-----5:R-:W-:Y:S02]  /*31d20*/  IMAD.MOV.U32 R14, RZ, RZ, R18 ;  /* 0x000000ffff0e7224 */ /* 0x020fe400078e0012 */
[----:B--2---:R-:W-:-:S07]  /*31d30*/  IMAD.MOV.U32 R15, RZ, RZ, R19 ;  /* 0x000000ffff0f7224 */ /* 0x004fce00078e0013 */
[----:B---3--:R-:W-:Y:S01]  /*31d40*/  HMMA.16816.F32 R12, R12, R16, R20 ;  /* 0x000000100c0c723c */ /* 0x008fe20000001814 */
[----:B------:R-:W2:-:S15]  /*31d50*/  LDL R23, [R1+0x14] ;  /* 0x0000140001177983 */ /* 0x000e9e0000100800 */
[----:B------:R-:W-:-:S03]  /*31d60*/  NOP ;  /* 0x0000000000007918 */ /* 0x000fc60000000000 */
[----:B------:R4:W-:Y:S04]  /*31d70*/  STL.64 [R1+0xa0], R12 ;  /* 0x0000a00c01007387 */ /* 0x0009e80000100a00 */
[----:B------:R0:W-:Y:S04]  /*31d80*/  STL.64 [R1+0xa8], R14 ;  /* 0x0000a80e01007387 */ /* 0x0001e80000100a00 */
[----:B------:R-:W3:Y:S01]  /*31d90*/  LDL R4, [R1+0x110] ;  /* 0x0001100001047983 */ /* 0x000ee20000100800 */
[----:B----4-:R-:W-:Y:S02]  /*31da0*/  IMAD.MOV.U32 R12, RZ, RZ, R5 ;  /* 0x000000ffff0c7224 */ /* 0x010fe400078e0005 */
[----:B------:R-:W-:-:S02]  /*31db0*/  IMAD.MOV.U32 R13, RZ, RZ, R7 ;  /* 0x000000ffff0d7224 */ /* 0x000fc400078e0007 */
[----:B0-----:R-:W-:Y:S02]  /*31dc0*/  IMAD.MOV.U32 R14, RZ, RZ, R9 ;  /* 0x000000ffff0e7224 */ /* 0x001fe400078e0009 */
[----:B------:R-:W-:-:S07]  /*31dd0*/  IMAD.MOV.U32 R15, RZ, RZ, R11 ;  /* 0x000000ffff0f7224 */ /* 0x000fce00078e000b */
[----:B------:R-:W-:Y:S01]  /*31de0*/  HMMA.16816.F32 R12, R12, R16, R24 ;  /* 0x000000100c0c723c */ /* 0x000fe20000001818 */
[----:B------:R-:W4:Y:S04]  /*31df0*/  LDL.LU.64 R26, [R1+0x3118] ;  /* 0x00311800011a7983 */ /* 0x000f280000300a00 */
[----:B------:R-:W4:Y:S01]  /*31e00*/  LDL.LU.64 R24, [R1+0x3110] ;  /* 0x0031100001187983 */ /* 0x000f220000300a00 */
[----:B------:R-:W-:Y:S02]  /*31e10*/  F2FP.F16.E4M3.UNPACK_B R2, R10.H1 ;  /* 0x0000000aff02723e */ /* 0x000fe400030006ff */
[----:B------:R-:W-:-:S11]  /*31e20*/  F2FP.F16.E4M3.UNPACK_B R3, R8.H1 ;  /* 0x00000008ff03723e */ /* 0x000fd600030006ff */
[----:B------:R0:W-:Y:S04]  /*31e30*/  STL.64 [R1+0x60], R12 ;  /* 0x0000600c01007387 */ /* 0x0001e80000100a00 */
[----:B------:R1:W-:Y:S01]  /*31e40*/  STL.64 [R1+0x68], R14 ;  /* 0x0000680e01007387 */ /* 0x0003e20000100a00 */
[----:B0-----:R-:W-:Y:S02]  /*31e50*/  IMAD.MOV.U32 R13, RZ, RZ, R0 ;  /* 0x000000ffff0d7224 */ /* 0x001fe400078e0000 */
[----:B-1----:R-:W-:Y:S02]  /*31e60*/  IMAD.MOV.U32 R14, RZ, RZ, R18 ;  /* 0x000000ffff0e7224 */ /* 0x002fe400078e0012 */
[----:B------:R-:W-:Y:S02]  /*31e70*/  IMAD.MOV.U32 R15, RZ, RZ, R19 ;  /* 0x000000ffff0f7224 */ /* 0x000fe400078e0013 */
        /* <DEDUP_REMOVED lines=9> */
[----:B------:R-:W-:-:S02]  /*31f10*/  IMAD.MOV.U32 R15, RZ, RZ, R11 ;  /* 0x000000ffff0f7224 */ /* 0x000fc400078e000b */
[----:B------:R-:W-:Y:S02]  /*31f20*/  IMAD.MOV.U32 R17, RZ, RZ, R0 ;  /* 0x000000ffff117224 */ /* 0x000fe400078e0000 */
[----:B------:R-:W-:Y:S02]  /*31f30*/  IMAD.MOV.U32 R16, RZ, RZ, R23 ;  /* 0x000000ffff107224 */ /* 0x000fe400078e0017 */
[----:B---3--:R-:W0:Y:S01]  /*31f40*/  LDSM.16.MT88.4 R20, [R4+UR7+0x12000] ;  /* 0x012000070414783b */ /* 0x008e220008004200 */
[----:B--2---:R-:W-:-:S15]  /*31f50*/  HMMA.16816.F32 R12, R12, R2, R24 ;  /* 0x000000020c0c723c */ /* 0x004fde0000001818 */
[----:B------:R-:W-:-:S04]  /*31f60*/  NOP ;  /* 0x0000000000007918 */ /* 0x000fc80000000000 */
[----:B------:R-:W-:Y:S04]  /*31f70*/  STL [R1+0x54], R13 ;  /* 0x0000540d01007387 */ /* 0x000fe80000100800 */
[----:B------:R-:W-:Y:S04]  /*31f80*/  STL [R1+0x5c], R15 ;  /* 0x00005c0f01007387 */ /* 0x000fe80000100800 */
[----:B------:R-:W2:Y:S04]  /*31f90*/  LDL.LU R24, [R1+0x70] ;  /* 0x0000700001187983 */ /* 0x000ea80000300800 */
[----:B------:R-:W2:Y:S04]  /*31fa0*/  LDL.LU R25, [R1+0x74] ;  /* 0x0000740001197983 */ /* 0x000ea80000300800 */
[----:B------:R-:W2:Y:S04]  /*31fb0*/  LDL.LU R26, [R1+0x78] ;  /* 0x00007800011a7983 */ /* 0x000ea80000300800 */
[----:B------:R-:W2:Y:S04]  /*31fc0*/  LDL.LU R27, [R1+0x7c] ;  /* 0x00007c00011b7983 */ /* 0x000ea80000300800 */
[----:B------:R-:W3:Y:S01]  /*31fd0*/  LDL.LU R0, [R1+0x30f8] ;  /* 0x0030f80001007983 */ /* 0x000ee20000300800 */
[----:B------:R-:W-:-:S02]  /*31fe0*/  IMAD.MOV.U32 R8, RZ, RZ, R12 ;  /* 0x000000ffff087224 */ /* 0x000fc400078e000c */
[----:B------:R-:W-:Y:S02]  /*31ff0*/  IMAD.MOV.U32 R10, RZ, RZ, R14 ;  /* 0x000000ffff0a7224 */ /* 0x000fe400078e000e */
[----:B------:R-:W1:Y:S04]  /*32000*/  LDSM.16.M88.4 R12, [R6+UR7+0x80] ;  /* 0x00008007060c783b */ /* 0x000e680008000200 */
[----:B0-----:R-:W-:Y:S01]  /*32010*/  STL [R1+0x308c], R21 ;  /* 0x00308c1501007387 */ /* 0x001fe20000100800 */
[----:B------:R-:W-:Y:S02]  /*32020*/  F2FP.F16.E4M3.UNPACK_B R28, R28.H1 ;  /* 0x0000001cff1c723e */ /* 0x000fe400030006ff */
[----:B------:R-:W-:Y:S01]  /*32030*/  F2FP.F16.E4M3.UNPACK_B R29, R29.H1 ;  /* 0x0000001dff1d723e */ /* 0x000fe200030006ff */
[----:B-1----:R-:W-:Y:S04]  /*32040*/  STL.64 [R1+0x100], R12 ;  /* 0x0001000c01007387 */ /* 0x002fe80000100a00 */
[----:B------:R-:W-:Y:S04]  /*32050*/  STL.64 [R1+0x108], R14 ;  /* 0x0001080e01007387 */ /* 0x000fe80000100a00 */
[----:B------:R-:W0:Y:S04]  /*32060*/  LDSM.16.MT88.4 R12, [R4+UR7+0x12400] ;  /* 0x01240007040c783b */ /* 0x000e280008004200 */
[----:B------:R1:W-:Y:S04]  /*32070*/  STL [R1+0x3088], R23 ;  /* 0x0030881701007387 */ /* 0x0003e80000100800 */
[----:B------:R-:W4:Y:S04]  /*32080*/  LDL.LU R2, [R1+0xe8] ;  /* 0x0000e80001027983 */ /* 0x000f280000300800 */
[----:B------:R-:W5:Y:S04]  /*32090*/  LDL.LU R3, [R1+0xec] ;  /* 0x0000ec0001037983 */ /* 0x000f680000300800 */
[----:B0-----:R0:W-:Y:S04]  /*320a0*/  STL [R1+0x3044], R13 ;  /* 0x0030440d01007387 */ /* 0x0011e80000100800 */
[----:B------:R-:W-:Y:S04]  /*320b0*/  STL [R1+0x3040], R15 ;  /* 0x0030400f01007387 */ /* 0x000fe80000100800 */
[----:B------:R-:W-:Y:S04]  /*320c0*/  STL [R1+0x30ec], R14 ;  /* 0x0030ec0e01007387 */ /* 0x000fe80000100800 */
[----:B------:R0:W-:Y:S04]  /*320d0*/  STL [R1+0x30e8], R12 ;  /* 0x0030e80c01007387 */ /* 0x0001e80000100800 */
[----:B-1----:R-:W4:Y:S01]  /*320e0*/  LDL R23, [R1+0x114] ;  /* 0x0001140001177983 */ /* 0x002f220000100800 */
[----:B0-----:R-:W-:-:S02]  /*320f0*/  IMAD.MOV.U32 R13, RZ, RZ, R7 ;  /* 0x000000ffff0d7224 */ /* 0x001fc400078e0007 */
[----:B------:R-:W-:Y:S01]  /*32100*/  IMAD.MOV.U32 R12, RZ, RZ, R5 ;  /* 0x000000ffff0c7224 */ /* 0x000fe200078e0005 */
[----:B--2---:R-:W-:Y:S01]  /*32110*/  HMMA.16816.F32 R16, R16, R28, R24 ;  /* 0x0000001c1010723c */ /* 0x004fe20000001818 */
[----:B---3--:R-:W-:-:S15]  /*32120*/  LDSM.16.MT88.4 R24, [R0+UR7+0x12400] ;  /* 0x012400070018783b */ /* 0x008fde0008004200 */
[----:B------:R-:W-:-:S03]  /*32130*/  NOP ;  /* 0x0000000000007918 */ /* 0x000fc60000000000 */
[----:B------:R-:W-:Y:S04]  /*32140*/  STL.64 [R1+0x90], R16 ;  /* 0x0000901001007387 */ /* 0x000fe80000100a00 */
[----:B------:R-:W-:Y:S04]  /*32150*/  STL.64 [R1+0x98], R18 ;  /* 0x0000981201007387 */ /* 0x000fe80000100a00 */
[----:B------:R-:W0:Y:S04]  /*32160*/  LDSM.16.MT88.4 R16, [R0+UR7+0x12000] ;  /* 0x012000070010783b */ /* 0x000e280008004200 */
[----:B------:R-:W-:Y:S04]  /*32170*/  STL [R1+0x30f4], R7 ;  /* 0x0030f40701007387 */ /* 0x000fe80000100800 */
[----:B------:R1:W-:Y:S04]  /*32180*/  STL [R1+0x30f0], R5 ;  /* 0x0030f00501007387 */ /* 0x0003e80000100800 */
[----:B------:R-:W2:Y:S04]  /*32190*/  LDL.LU R4, [R1+0xb0] ;  /* 0x0000b00001047983 */ /* 0x000ea80000300800 */
[----:B-1----:R-:W2:Y:S04]  /*321a0*/  LDL.LU R5, [R1+0xb4] ;  /* 0x0000b40001057983 */ /* 0x002ea80000300800 */
[----:B------:R-:W2:Y:S04]  /*321b0*/  LDL.LU R6, [R1+0xb8] ;  /* 0x0000b80001067983 */ /* 0x000ea80000300800 */
[----:B------:R-:W2:Y:S04]  /*321c0*/  LDL.LU R7, [R1+0xbc] ;  /* 0x0000bc0001077983 */ /* 0x000ea80000300800 */
[----:B0-----:R0:W-:Y:S04]  /*321d0*/  STL [R1+0x3034], R17 ;  /* 0x0030341101007387 */ /* 0x0011e80000100800 */
[----:B0-----:R-:W3:Y:S04]  /*321e0*/  LDL.LU R17, [R1+0x100] ;  /* 0x0001000001117983 */ /* 0x001ee80000300800 */
[----:B------:R0:W-:Y:S04]  /*321f0*/  STL [R1+0x3030], R19 ;  /* 0x0030301301007387 */ /* 0x0001e80000100800 */
[----:B0-----:R-:W2:Y:S04]  /*32200*/  LDL.LU R19, [R1+0x104] ;  /* 0x0001040001137983 */ /* 0x001ea80000300800 */
[----:B------:R-:W-:Y:S04]  /*32210*/  STL [R1+0x304c], R25 ;  /* 0x00304c1901007387 */ /* 0x000fe80000100800 */
        /* <DEDUP_REMOVED lines=8> */
[----:B------:R-:W-:Y:S01]  /*322a0*/  IMAD.MOV.U32 R15, RZ, RZ, R11 ;  /* 0x000000ffff0f7224 */ /* 0x000fe200078e000b */
[----:B------:R-:W-:Y:S06]  /*322b0*/  STL [R1+0x2ffc], R0 ;  /* 0x002ffc0001007387 */ /* 0x000fec0000100800 */
[----:B--2---:R-:W-:Y:S01]  /*322c0*/  HMMA.16816.F32 R12, R12, R28, R24 ;  /* 0x0000001c0c0c723c */ /* 0x004fe20000001818 */
[----:B----4-:R-:W0:-:S15]  /*322d0*/  LDSM.16.M88.4 R24, [R23+UR7+0x4080] ;  /* 0x004080071718783b */ /* 0x010e1e0008000200 */
[----:B------:R-:W-:-:S03]  /*322e0*/  NOP ;  /* 0x0000000000007918 */ /* 0x000fc60000000000 */
[----:B------:R-:W-:Y:S01]  /*322f0*/  IMAD.MOV.U32 R21, RZ, RZ, R15 ;  /* 0x000000ffff157224 */ /* 0x000fe200078e000f */
[----:B------:R1:W-:Y:S04]  /*32300*/  STL.64 [R1+0x70], R12 ;  /* 0x0000700c01007387 */ /* 0x0003e80000100a00 */
[----:B------:R2:W-:Y:S04]  /*32310*/  STL [R1+0x78], R14 ;  /* 0x0000780e01007387 */ /* 0x0005e80000100800 */
[----:B------:R-:W-:Y:S04]  /*32320*/  STL [R1+0x3090], R21 ;  /* 0x0030901501007387 */ /* 0x000fe80000100800 */
[----:B-1----:R-:W4:Y:S04]  /*32330*/  LDL.LU R12, [R1+0x14] ;  /* 0x00001400010c7983 */ /* 0x002f280000300800 */
[----:B------:R-:W4:Y:S04]  /*32340*/  LDL.LU R13, [R1+0x1c] ;  /* 0x00001c00010d7983 */ /* 0x000f280000300800 */
[----:B--2---:R-:W4:Y:S04]  /*32350*/  LDL.LU R14, [R1+0x4] ;  /* 0x00000400010e7983 */ /* 0x004f280000300800 */
[----:B------:R-:W4:Y:S04]  /*32360*/  LDL.LU R15, [R1+0xc] ;  /* 0x00000c00010f7983 */ /* 0x000f280000300800 */
[----:B0-----:R0:W-:Y:S04]  /*32370*/  STL.64 [R1+0xe0], R24 ;  /* 0x0000e01801007387 */ /* 0x0011e80000100a00 */
[----:B------:R1:W-:Y:S04]  /*32380*/  STL.64 [R1+0xe8], R26 ;  /* 0x0000e81a01007387 */ /* 0x0003e80000100a00 */
[----:B0-----:R-:W2:Y:S04]  /*32390*/  LDL.LU R24, [R1+0xa0] ;  /* 0x0000a00001187983 */ /* 0x001ea80000300800 */
[----:B------:R-:W2:Y:S04]  /*323a0*/  LDL.LU R25, [R1+0xa4] ;  /* 0x0000a40001197983 */ /* 0x000ea80000300800 */
[----:B-1----:R-:W2:Y:S04]  /*323b0*/  LDL.LU R26, [R1+0xa8] ;  /* 0x0000a800011a7983 */ /* 0x002ea80000300800 */
[----:B------:R-:W2:Y:S01]  /*323c0*/  LDL.LU R27, [R1+0xac] ;  /* 0x0000ac00011b7983 */ /* 0x000ea20000300800 */
[----:B------:R-:W-:-:S02]  /*323d0*/  F2FP.F16.E4M3.UNPACK_B R2, R2.H1 ;  /* 0x00000002ff02723e */ /* 0x000fc400030006ff */
[----:B-----5:R-:W-:-:S07]  /*323e0*/  F2FP.F16.E4M3.UNPACK_B R3, R3.H1 ;  /* 0x00000003ff03723e */ /* 0x020fce00030006ff */
[----:B----4-:R-:W-:Y:S01]  /*323f0*/  HMMA.16816.F32 R12, R12, R2, R4 ;  /* 0x000000020c0c723c */ /* 0x010fe20000001804 */
[----:B--2---:R-:W-:Y:S04]  /*32400*/  STL.64 [R1+0x30e0], R26 ;  /* 0x0030e01a01007387 */ /* 0x004fe80000100a00 */
[----:B------:R0:W-:-:S14]  /*32410*/  STL.64 [R1+0x30d8], R24 ;  /* 0x0030d81801007387 */ /* 0x0001dc0000100a00 */
[----:B------:R-:W-:Y:S01]  /*32420*/  IMAD.MOV.U32 R21, RZ, RZ, R14 ;  /* 0x000000ffff157224 */ /* 0x000fe200078e000e */
[----:B0-----:R-:W2:Y:S04]  /*32430*/  LDL.LU R24, [R1+0x40] ;  /* 0x0000400001187983 */ /* 0x001ea80000300800 */
[----:B------:R-:W2:Y:S04]  /*32440*/  LDL.LU R25, [R1+0x44] ;  /* 0x0000440001197983 */ /* 0x000ea80000300800 */
[----:B------:R-:W2:Y:S04]  /*32450*/  LDL.LU R26, [R1+0x48] ;  /* 0x00004800011a7983 */ /* 0x000ea80000300800 */
[----:B------:R-:W2:Y:S04]  /*32460*/  LDL.LU R27, [R1+0x4c] ;  /* 0x00004c00011b7983 */ /* 0x000ea80000300800 */
[----:B------:R-:W4:Y:S04]  /*32470*/  LDL.LU R7, [R1+0x30f4] ;  /* 0x0030f40001077983 */ /* 0x000f280000300800 */
[----:B------:R-:W5:Y:S04]  /*32480*/  LDL.LU R5, [R1+0x30f0] ;  /* 0x0030f00001057983 */ /* 0x000f680000300800 */
[----:B------:R0:W-:Y:S04]  /*32490*/  STL.64 [R1+0x80], R12 ;  /* 0x0000800c01007387 */ /* 0x0001e80000100a00 */
[----:B------:R-:W-:Y:S04]  /*324a0*/  STL [R1+0x8c], R15 ;  /* 0x00008c0f01007387 */ /* 0x000fe80000100800 */
[----:B------:R-:W2:Y:S04]  /*324b0*/  LDL.LU R14, [R1+0x30ec] ;  /* 0x0030ec00010e7983 */ /* 0x000ea80000300800 */
[----:B0-----:R-:W2:Y:S04]  /*324c0*/  LDL.LU R12, [R1+0x30e8] ;  /* 0x0030e800010c7983 */ /* 0x001ea80000300800 */
[----:B------:R0:W-:Y:S04]  /*324d0*/  STL [R1+0x30b8], R21 ;  /* 0x0030b81501007387 */ /* 0x0001e80000100800 */
[----:B0-----:R-:W2:Y:S01]  /*324e0*/  LDL R21, [R1+0x114] ;  /* 0x0001140001157983 */ /* 0x001ea20000100800 */
[----:B------:R-:W-:-:S03]  /*324f0*/  IMAD.MOV.U32 R6, RZ, RZ, R9 ;  /* 0x000000ffff067224 */ /* 0x000fc600078e0009 */
[----:B---3--:R-:W-:Y:S01]  /*32500*/  STL [R1+0x3050], R17 ;  /* 0x0030501101007387 */ /* 0x008fe20000100800 */
[----:B-----5:R-:W-:Y:S02]  /*32510*/  IMAD.MOV.U32 R4, RZ, RZ, R5 ;  /* 0x000000ffff047224 */ /* 0x020fe400078e0005 */
[----:B----4-:R-:W-:Y:S02]  /*32520*/  IMAD.MOV.U32 R5, RZ, RZ, R7 ;  /* 0x000000ffff057224 */ /* 0x010fe400078e0007 */
[----:B------:R-:W-:-:S07]  /*32530*/  IMAD.MOV.U32 R7, RZ, RZ, R11 ;  /* 0x000000ffff077224 */ /* 0x000fce00078e000b */
[----:B--2---:R-:W-:Y:S01]  /*32540*/  HMMA.16816.F32 R4, R4, R2, R24 ;  /* 0x000000020404723c */ /* 0x004fe20000001818 */
[----:B------:R-:W0:-:S15]  /*32550*/  LDSM.16.M88.4 R24, [R21+UR7+0x8080] ;  /* 0x008080071518783b */ /* 0x000e1e0008000200 */
[----:B------:R-:W-:-:S03]  /*32560*/  NOP ;  /* 0x0000000000007918 */ /* 0x000fc60000000000 */
[----:B------:R-:W-:Y:S04]  /*32570*/  STL.64 [R1+0x10], R4 ;  /* 0x0000100401007387 */ /* 0x000fe80000100a00 */
[----:B------:R-:W-:Y:S04]  /*32580*/  STL.64 [R1+0x18], R6 ;  /* 0x0000180601007387 */ /* 0x000fe80000100a00 */
[----:B------:R-:W-:Y:S01]  /*32590*/  STL [R1+0x3054], R19 ;  /* 0x0030541301007387 */ /* 0x000fe20000100800 */
[----:B0-----:R-:W-:-:S03]  /*325a0*/  IMAD.MOV.U32 R28, RZ, RZ, R26 ;  /* 0x000000ffff1c7224 */ /* 0x001fc600078e001a */
[----:B------:R0:W-:Y:S01]  /*325b0*/  STL.64 [R1+0xd0], R24 ;  /* 0x0000d01801007387 */ /* 0x0001e20000100a00 */
[----:B------:R-:W-:Y:S02]  /*325c0*/  IMAD.MOV.U32 R29, RZ, RZ, R27 ;  /* 0x000000ffff1d7224 */ /* 0x000fe400078e001b */
[----:B------:R-:W-:Y:S01]  /*325d0*/  IMAD.MOV.U32 R23, RZ, RZ, R24 ;  /* 0x000000ffff177224 */ /* 0x000fe200078e0018 */
[----:B------:R-:W2:Y:S01]  /*325e0*/  LDL.LU.64 R26, [R1+0x30e0] ;  /* 0x0030e000011a7983 */ /* 0x000ea20000300a00 */
[----:B------:R-:W-:-:S03]  /*325f0*/  IMAD.MOV.U32 R0, RZ, RZ, R25 ;  /* 0x000000ffff007224 */ /* 0x000fc600078e0019 */
[----:B0-----:R-:W2:Y:S01]  /*32600*/  LDL.LU.64 R24, [R1+0x30d8] ;  /* 0x0030d80001187983 */ /* 0x001ea20000300a00 */
[----:B------:R-:W-:Y:S01]  /*32610*/  F2FP.F16.E4M3.UNPACK_B R2, R17 ;  /* 0x00000011ff02723e */ /* 0x000fe200020006ff */
[----:B------:R-:W-:Y:S01]  /*32620*/  IMAD.MOV.U32 R4, RZ, RZ, R20 ;  /* 0x000000ffff047224 */ /* 0x000fe200078e0014 */
[----:B------:R-:W-:Y:S01]  /*32630*/  F2FP.F16.E4M3.UNPACK_B R3, R19 ;  /* 0x00000013ff03723e */ /* 0x000fe200020006ff */
[----:B------:R-:W-:Y:S01]  /*32640*/  STL.64 [R1+0x30c8], R22 ;  /* 0x0030c81601007387 */ /* 0x000fe20000100a00 */
[----:B------:R-:W-:Y:S02]  /*32650*/  IMAD.MOV.U32 R5, RZ, RZ, R22 ;  /* 0x000000ffff057224 */ /* 0x000fe400078e0016 */
[----:B------:R-:W-:Y:S01]  /*32660*/  IMAD.MOV.U32 R6, RZ, RZ, R12 ;  /* 0x000000ffff067224 */ /* 0x000fe200078e000c */
[----:B------:R0:W-:Y:S01]  /*32670*/  STL.64 [R1+0x30c0], R20 ;  /* 0x0030c01401007387 */ /* 0x0001e20000100a00 */
[----:B------:R-:W-:-:S03]  /*32680*/  IMAD.MOV.U32 R7, RZ, RZ, R14 ;  /* 0x000000ffff077224 */ /* 0x000fc600078e000e */
[----:B0-----:R-:W3:Y:S04]  /*32690*/  LDL.LU R20, [R1+0x60] ;  /* 0x0000600001147983 */ /* 0x001ee80000300800 */
[----:B------:R-:W3:Y:S04]  /*326a0*/  LDL.LU R21, [R1+0x64] ;  /* 0x0000640001157983 */ /* 0x000ee80000300800 */
[----:B------:R-:W3:Y:S04]  /*326b0*/  LDL.LU R22, [R1+0x68] ;  /* 0x0000680001167983 */ /* 0x000ee80000300800 */
[----:B------:R-:W3:Y:S04]  /*326c0*/  LDL.LU R23, [R1+0x6c] ;  /* 0x00006c0001177983 */ /* 0x000ee80000300800 */
[----:B------:R0:W-:Y:S04]  /*326d0*/  STL [R1+0x2fbc], R29 ;  /* 0x002fbc1d01007387 */ /* 0x0001e80000100800 */
[----:B0-----:R-:W4:Y:S04]  /*326e0*/  LDL R29, [R1+0xe4] ;  /* 0x0000e400011d7983 */ /* 0x001f280000100800 */
[----:B------:R-:W-:Y:S01]  /*326f0*/  STL [R1+0x2fb8], R28 ;  /* 0x002fb81c01007387 */ /* 0x000fe20000100800 */
[----:B--2---:R-:W-:Y:S03]  /*32700*/  HMMA.16816.F32 R4, R4, R2, R24 ;  /* 0x000000020404723c */ /* 0x004fe60000001818 */
[----:B------:R-:W2:Y:S04]  /*32710*/  LDL.LU R26, [R1+0x30d4] ;  /* 0x0030d400011a7983 */ /* 0x000ea80000300800 */
[----:B------:R-:W5:Y:S04]  /*32720*/  LDL.LU R24, [R1+0x30d0] ;  /* 0x0030d00001187983 */ /* 0x000f680000300800 */
        /* <DEDUP_REMOVED lines=11> */
[----:B------:R-:W-:Y:S02]  /*327e0*/  IMAD.MOV.U32 R28, RZ, RZ, R7 ;  /* 0x000000ffff1c7224 */ /* 0x000fe400078e0007 */
[----:B------:R-:W-:Y:S02]  /*327f0*/  IMAD.MOV.U32 R4, RZ, RZ, R16 ;  /* 0x000000ffff047224 */ /* 0x000fe400078e0010 */
[----:B------:R-:W-:Y:S02]  /*32800*/  IMAD.MOV.U32 R5, RZ, RZ, R18 ;  /* 0x000000ffff057224 */ /* 0x000fe400078e0012 */
[----:B-----5:R-:W-:-:S02]  /*32810*/  IMAD.MOV.U32 R6, RZ, RZ, R24 ;  /* 0x000000ffff067224 */ /* 0x020fc400078e0018 */
[----:B------:R-:W-:-:S07]  /*32820*/  IMAD.MOV.U32 R7, RZ, RZ, R26 ;  /* 0x000000ffff077224 */ /* 0x000fce00078e001a */
[----:B---3--:R-:W-:Y:S01]  /*32830*/  HMMA.16816.F32 R4, R4, R2, R20 ;  /* 0x000000020404723c */ /* 0x008fe20000001814 */
[----:B--2---:R0:W-:Y:S04]  /*32840*/  STL.64 [R1+0x30b0], R10 ;  /* 0x0030b00a01007387 */ /* 0x0041e80000100a00 */
[----:B0-----:R-:W2:Y:S04]  /*32850*/  LDL R11, [R1+0xe0] ;  /* 0x0000e000010b7983 */ /* 0x001ea80000100800 */
[----:B------:R-:W-:Y:S04]  /*32860*/  STL.64 [R1+0x30a8], R8 ;  /* 0x0030a80801007387 */ /* 0x000fe80000100a00 */
[----:B------:R-:W-:Y:S04]  /*32870*/  STL [R1+0x3064], R28 ;  /* 0x0030641c01007387 */ /* 0x000fe80000100800 */
[----:B------:R-:W-:Y:S04]  /*32880*/  STL [R1+0x3060], R15 ;  /* 0x0030600f01007387 */ /* 0x000fe80000100800 */
[----:B------:R-:W-:Y:S04]  /*32890*/  STL [R1+0x305c], R13 ;  /* 0x00305c0d01007387 */ /* 0x000fe80000100800 */
[----:B------:R-:W-:Y:S04]  /*328a0*/  STL [R1+0x3058], R27 ;  /* 0x0030581b01007387 */ /* 0x000fe80000100800 */
[----:B------:R-:W3:Y:S04]  /*328b0*/  LDL.LU.64 R22, [R1+0x30c8] ;  /* 0x0030c80001167983 */ /* 0x000ee80000300a00 */
[----:B------:R-:W5:Y:S01]  /*328c0*/  LDL.LU.64 R20, [R1+0x30c0] ;  /* 0x0030c00001147983 */ /* 0x000f620000300a00 */
[----:B----4-:R-:W-:-:S03]  /*328d0*/  F2FP.F16.E4M3.UNPACK_B R3, R29 ;  /* 0x0000001dff03723e */ /* 0x010fc600020006ff */
[----:B------:R-:W-:Y:S01]  /*328e0*/  STL [R1], R4 ;  /* 0x0000000401007387 */ /* 0x000fe20000100800 */
[----:B--2---:R-:W-:-:S03]  /*328f0*/  F2FP.F16.E4M3.UNPACK_B R2, R11 ;  /* 0x0000000bff02723e */ /* 0x004fc600020006ff */
[----:B-----5:R0:W1:Y:S04]  /*32900*/  LDSM.16.M88.4 R8, [R21+UR7+0xc080] ;  /* 0x00c080071508783b */ /* 0x0200680008000200 */
[----:B0-----:R-:W2:Y:S04]  /*32910*/  LDL.LU R21, [R1+0x30b8] ;  /* 0x0030b80001157983 */ /* 0x001ea80000300800 */
[----:B-1----:R-:W-:Y:S01]  /*32920*/  STL [R1+0xf0], R8 ;  /* 0x0000f00801007387 */ /* 0x002fe20000100800 */
[----:B------:R-:W-:-:S03]  /*32930*/  IMAD.MOV.U32 R29, RZ, RZ, R9 ;  /* 0x000000ffff1d7224 */ /* 0x000fc600078e0009 */
[----:B------:R0:W-:Y:S04]  /*32940*/  STL.64 [R1+0xf8], R10 ;  /* 0x0000f80a01007387 */ /* 0x0001e80000100a00 */
[----:B0-----:R-:W4:Y:S04]  /*32950*/  LDL.LU.64 R10, [R1+0x30b0] ;  /* 0x0030b000010a7983 */ /* 0x001f280000300a00 */
[----:B------:R-:W4:Y:S01]  /*32960*/  LDL.LU.64 R8, [R1+0x30a8] ;  /* 0x0030a80001087983 */ /* 0x000f220000300a00 */
[----:B------:R-:W-:Y:S02]  /*32970*/  IMAD.MOV.U32 R19, RZ, RZ, R5 ;  /* 0x000000ffff137224 */ /* 0x000fe400078e0005 */
[----:B------:R-:W-:-:S02]  /*32980*/  IMAD.MOV.U32 R17, RZ, RZ, R6 ;  /* 0x000000ffff117224 */ /* 0x000fc400078e0006 */
[----:B------:R-:W-:Y:S02]  /*32990*/  IMAD.MOV.U32 R25, RZ, RZ, R7 ;  /* 0x000000ffff197224 */ /* 0x000fe400078e0007 */
[----:B------:R-:W-:Y:S02]  /*329a0*/  IMAD.MOV.U32 R4, RZ, RZ, R20 ;  /* 0x000000ffff047224 */ /* 0x000fe400078e0014 */
[----:B---3--:R-:W-:Y:S02]  /*329b0*/  IMAD.MOV.U32 R5, RZ, RZ, R22 ;  /* 0x000000ffff057224 */ /* 0x008fe400078e0016 */
[----:B------:R-:W-:Y:S02]  /*329c0*/  IMAD.MOV.U32 R6, RZ, RZ, R12 ;  /* 0x000000ffff067224 */ /* 0x000fe400078e000c */
[----:B------:R-:W-:-:S07]  /*329d0*/  IMAD.MOV.U32 R7, RZ, RZ, R14 ;  /* 0x000000ffff077224 */ /* 0x000fce00078e000e */
[----:B----4-:R-:W-:Y:S01]  /*329e0*/  HMMA.16816.F32 R4, R4, R2, R8 ;  /* 0x000000020404723c */ /* 0x010fe20000001808 */
[----:B------:R-:W3:Y:S04]  /*329f0*/  LDL.LU.64 R10, [R1+0x30a0] ;  /* 0x0030a000010a7983 */ /* 0x000ee80000300a00 */
[----:B------:R-:W3:-:S14]  /*32a00*/  LDL.LU.64 R8, [R1+0x3098] ;  /* 0x0030980001087983 */ /* 0x000edc0000300a00 */
        /* <DEDUP_REMOVED lines=10> */
[----:B0-----:R-:W4:Y:S04]  /*32ab0*/  LDL.LU R16, [R1+0x90] ;  /* 0x0000900001107983 */ /* 0x001f280000300800 */
[----:B------:R-:W4:Y:S04]  /*32ac0*/  LDL.LU R17, [R1+0x94] ;  /* 0x0000940001117983 */ /* 0x000f280000300800 */
[----:B------:R-:W4:Y:S04]  /*32ad0*/  LDL.LU R18, [R1+0x98] ;  /* 0x0000980001127983 */ /* 0x000f280000300800 */
[----:B------:R-:W4:Y:S01]  /*32ae0*/  LDL.LU R19, [R1+0x9c] ;  /* 0x00009c0001137983 */ /* 0x000f220000300800 */
[----:B---3--:R-:W-:-:S15]  /*32af0*/  HMMA.16816.F32 R8, R4, R2, R8 ;  /* 0x000000020408723c */ /* 0x008fde0000001808 */
[----:B------:R-:W-:-:S04]  /*32b00*/  NOP ;  /* 0x0000000000007918 */ /* 0x000fc80000000000 */
[----:B------:R2:W-:Y:S04]  /*32b10*/  STL.64 [R1+0x3008], R10 ;  /* 0x0030080a01007387 */ /* 0x0005e80000100a00 */
[----:B------:R0:W-:Y:S01]  /*32b20*/  STL.64 [R1+0x3000], R8 ;  /* 0x0030000801007387 */ /* 0x0001e20000100a00 */
[----:B--2---:R-:W-:-:S03]  /*32b30*/  IMAD.MOV.U32 R10, RZ, RZ, R21 ;  /* 0x000000ffff0a7224 */ /* 0x004fc600078e0015 */
[----:B0-----:R-:W2:Y:S04]  /*32b40*/  LDL.LU R8, [R1+0x80] ;  /* 0x0000800001087983 */ /* 0x001ea80000300800 */
[----:B------:R-:W2:Y:S04]  /*32b50*/  LDL.LU R9, [R1+0x84] ;  /* 0x0000840001097983 */ /* 0x000ea80000300800 */
[----:B------:R-:W3:Y:S04]  /*32b60*/  LDL.LU R21, [R1+0x3090] ;  /* 0x0030900001157983 */ /* 0x000ee80000300800 */
[----:B------:R-:W5:Y:S01]  /*32b70*/  LDL.LU R11, [R1+0x8c] ;  /* 0x00008c00010b7983 */ /* 0x000f620000300800 */
[----:B------:R-:W-:Y:S01]  /*32b80*/  F2FP.F16.E4M3.UNPACK_B R2, R23 ;  /* 0x00000017ff02723e */ /* 0x000fe200020006ff */
[----:B------:R-:W-:Y:S01]  /*32b90*/  IMAD.MOV.U32 R4, RZ, RZ, R20 ;  /* 0x000000ffff047224 */ /* 0x000fe200078e0014 */
[----:B------:R-:W-:Y:S01]  /*32ba0*/  F2FP.F16.E4M3.UNPACK_B R3, R0 ;  /* 0x00000000ff03723e */ /* 0x000fe200020006ff */
[----:B------:R-:W-:-:S02]  /*32bb0*/  IMAD.MOV.U32 R5, RZ, RZ, R22 ;  /* 0x000000ffff057224 */ /* 0x000fc400078e0016 */
[----:B------:R-:W-:Y:S02]  /*32bc0*/  IMAD.MOV.U32 R6, RZ, RZ, R12 ;  /* 0x000000ffff067224 */ /* 0x000fe400078e000c */
[----:B------:R-:W-:-:S07]  /*32bd0*/  IMAD.MOV.U32 R7, RZ, RZ, R14 ;  /* 0x000000ffff077224 */ /* 0x000fce00078e000e */
[----:B----4-:R-:W-:Y:S01]  /*32be0*/  HMMA.16816.F32 R4, R4, R2, R16 ;  /* 0x000000020404723c */ /* 0x010fe20000001810 */
[----:B-----5:R3:W-:Y:S04]  /*32bf0*/  STL.64 [R1+0x3070], R10 ;  /* 0x0030700a01007387 */ /* 0x0207e80000100a00 */
[----:B--2---:R0:W-:Y:S01]  /*32c00*/  STL.64 [R1+0x3068], R8 ;  /* 0x0030680801007387 */ /* 0x0041e20000100a00 */
[----:B---3--:R-:W-:-:S03]  /*32c10*/  IMAD.MOV.U32 R11, RZ, RZ, R21 ;  /* 0x000000ffff0b7224 */ /* 0x008fc600078e0015 */
[----:B0-----:R-:W2:Y:S04]  /*32c20*/  LDL.LU R8, [R1+0x70] ;  /* 0x0000700001087983 */ /* 0x001ea80000300800 */
[----:B------:R-:W2:Y:S04]  /*32c30*/  LDL.LU R9, [R1+0x74] ;  /* 0x0000740001097983 */ /* 0x000ea80000300800 */
[----:B------:R-:W2:Y:S04]  /*32c40*/  LDL.LU R10, [R1+0x78] ;  /* 0x00007800010a7983 */ /* 0x000ea80000300800 */
[----:B------:R-:W3:Y:S04]  /*32c50*/  LDL.LU R21, [R1+0x308c] ;  /* 0x00308c0001157983 */ /* 0x000ee80000300800 */
[----:B------:R-:W4:Y:S04]  /*32c60*/  LDL.LU R23, [R1+0x3088] ;  /* 0x0030880001177983 */ /* 0x000f280000300800 */
[----:B------:R-:W5:Y:S04]  /*32c70*/  LDL.LU.64 R18, [R1+0x3080] ;  /* 0x0030800001127983 */ /* 0x000f680000300a00 */
[----:B------:R-:W2:Y:S04]  /*32c80*/  LDL.LU.64 R16, [R1+0x3078] ;  /* 0x0030780001107983 */ /* 0x000ea80000300a00 */
[----:B------:R-:W-:Y:S04]  /*32c90*/  STL.64 [R1+0x20], R4 ;  /* 0x0000200401007387 */ /* 0x000fe80000100a00 */
[----:B------:R0:W-:Y:S02]  /*32ca0*/  STL.64 [R1+0x28], R6 ;  /* 0x0000280601007387 */ /* 0x0001e40000100a00 */
[----:B0-----:R-:W-:-:S02]  /*32cb0*/  IMAD.MOV.U32 R6, RZ, RZ, R24 ;  /* 0x000000ffff067224 */ /* 0x001fc400078e0018 */
[----:B------:R-:W-:Y:S02]  /*32cc0*/  IMAD.MOV.U32 R7, RZ, RZ, R26 ;  /* 0x000000ffff077224 */ /* 0x000fe400078e001a */
[----:B-----5:R-:W-:Y:S02]  /*32cd0*/  IMAD.MOV.U32 R5, RZ, RZ, R18 ;  /* 0x000000ffff057224 */ /* 0x020fe400078e0012 */
[----:B--2---:R-:W-:-:S07]  /*32ce0*/  IMAD.MOV.U32 R4, RZ, RZ, R16 ;  /* 0x000000ffff047224 */ /* 0x004fce00078e0010 */
[----:B------:R-:W-:Y:S01]  /*32cf0*/  HMMA.16816.F32 R4, R4, R2, R8 ;  /* 0x000000020404723c */ /* 0x000fe20000001808 */
[----:B------:R-:W2:Y:S04]  /*32d00*/  LDL.LU.64 R10, [R1+0x3070] ;  /* 0x00307000010a7983 */ /* 0x000ea80000300a00 */
[----:B------:R-:W2:-:S14]  /*32d10*/  LDL.LU.64 R8, [R1+0x3068] ;  /* 0x0030680001087983 */ /* 0x000e9c0000300a00 */
[----:B------:R0:W-:Y:S04]  /*32d20*/  STL.64 [R1+0x50], R4 ;  /* 0x0000500401007387 */ /* 0x0001e80000100a00 */
[----:B------:R1:W-:Y:S04]  /*32d30*/  STL [R1+0x58], R6 ;  /* 0x0000580601007387 */ /* 0x0003e80000100800 */
[----:B------:R-:W5:Y:S01]  /*32d40*/  LDL R3, [R1+0xf0] ;  /* 0x0000f00001037983 */ /* 0x000f620000100800 */
[----:B------:R-:W-:Y:S02]  /*32d50*/  IMAD.MOV.U32 R0, RZ, RZ, R7 ;  /* 0x000000ffff007224 */ /* 0x000fe400078e0007 */
[----:B------:R-:W-:-:S02]  /*32d60*/  IMAD.MOV.U32 R7, RZ, RZ, R14 ;  /* 0x000000ffff077224 */ /* 0x000fc400078e000e */
[----:B0-----:R-:W-:Y:S02]  /*32d70*/  IMAD.MOV.U32 R4, RZ, RZ, R20 ;  /* 0x000000ffff047224 */ /* 0x001fe400078e0014 */
[----:B------:R-:W-:Y:S02]  /*32d80*/  IMAD.MOV.U32 R5, RZ, RZ, R22 ;  /* 0x000000ffff057224 */ /* 0x000fe400078e0016 */
[----:B-1----:R-:W-:Y:S01]  /*32d90*/  IMAD.MOV.U32 R6, RZ, RZ, R12 ;  /* 0x000000ffff067224 */ /* 0x002fe200078e000c */
[----:B------:R-:W-:Y:S04]  /*32da0*/  STL [R1+0x2ff8], R29 ;  /* 0x002ff81d01007387 */ /* 0x000fe80000100800 */
[----:B----4-:R-:W-:Y:S04]  /*32db0*/  STL [R1+0x303c], R23 ;  /* 0x00303c1701007387 */ /* 0x010fe80000100800 */
[----:B---3--:R0:W-:Y:S04]  /*32dc0*/  STL [R1+0x3038], R21 ;  /* 0x0030381501007387 */ /* 0x0081e80000100800 */
[----:B------:R-:W3:Y:S04]  /*32dd0*/  LDL.LU R20, [R1+0x10] ;  /* 0x0000100001147983 */ /* 0x000ee80000300800 */
[----:B0-----:R-:W3:Y:S04]  /*32de0*/  LDL.LU R21, [R1+0x14] ;  /* 0x0000140001157983 */ /* 0x001ee80000300800 */
[----:B------:R-:W3:Y:S04]  /*32df0*/  LDL.LU R22, [R1+0x18] ;  /* 0x0000180001167983 */ /* 0x000ee80000300800 */
[----:B------:R-:W3:Y:S01]  /*32e00*/  LDL.LU R23, [R1+0x1c] ;  /* 0x00001c0001177983 */ /* 0x000ee20000300800 */
[----:B-----5:R-:W-:-:S02]  /*32e10*/  F2FP.F16.E4M3.UNPACK_B R2, R3 ;  /* 0x00000003ff02723e */ /* 0x020fc400020006ff */
[----:B------:R-:W-:-:S07]  /*32e20*/  F2FP.F16.E4M3.UNPACK_B R3, R29 ;  /* 0x0000001dff03723e */ /* 0x000fce00020006ff */
[----:B--2---:R-:W-:Y:S01]  /*32e30*/  HMMA.16816.F32 R4, R4, R2, R8 ;  /* 0x000000020404723c */ /* 0x004fe20000001808 */
[----:B------:R-:W-:Y:S02]  /*32e40*/  IMAD.MOV.U32 R8, RZ, RZ, R28 ;  /* 0x000000ffff087224 */ /* 0x000fe400078e001c */
[----:B------:R-:W2:Y:S01]  /*32e50*/  LDL.LU R28, [R1+0x3064] ;  /* 0x00306400011c7983 */ /* 0x000ea20000300800 */
[----:B------:R-:W-:Y:S02]  /*32e60*/  IMAD.MOV.U32 R10, RZ, RZ, R13 ;  /* 0x000000ffff0a7224 */ /* 0x000fe400078e000d */
[----:B------:R-:W-:Y:S02]  /*32e70*/  IMAD.MOV.U32 R11, RZ, RZ, R27 ;  /* 0x000000ffff0b7224 */ /* 0x000fe400078e001b */
[----:B------:R-:W-:-:S11]  /*32e80*/  IMAD.MOV.U32 R9, RZ, RZ, R15 ;  /* 0x000000ffff097224 */ /* 0x000fd600078e000f */
[----:B------:R-:W-:Y:S04]  /*32e90*/  STL.64 [R1+0xc0], R4 ;  /* 0x0000c00401007387 */ /* 0x000fe80000100a00 */
[----:B------:R-:W-:Y:S04]  /*32ea0*/  STL.64 [R1+0xc8], R6 ;  /* 0x0000c80601007387 */ /* 0x000fe80000100a00 */
[----:B------:R-:W4:Y:S04]  /*32eb0*/  LDL.LU R15, [R1+0x3060] ;  /* 0x00306000010f7983 */ /* 0x000f280000300800 */
[----:B------:R-:W5:Y:S04]  /*32ec0*/  LDL.LU R13, [R1+0x305c] ;  /* 0x00305c00010d7983 */ /* 0x000f680000300800 */
[----:B------:R-:W2:Y:S04]  /*32ed0*/  LDL.LU R27, [R1+0x3058] ;  /* 0x00305800011b7983 */ /* 0x000ea80000300800 */
[----:B------:R-:W-:Y:S04]  /*32ee0*/  STL.64 [R1+0x3018], R10 ;  /* 0x0030180a01007387 */ /* 0x000fe80000100a00 */
[----:B------:R0:W-:Y:S04]  /*32ef0*/  STL.64 [R1+0x3010], R8 ;  /* 0x0030100801007387 */ /* 0x0001e80000100a00 */
[----:B0-----:R-:W2:Y:S01]  /*32f00*/  LDL.LU R8, [R1] ;  /* 0x0000000001087983 */ /* 0x001ea20000300800 */
[----:B------:R-:W-:-:S02]  /*32f10*/  IMAD.MOV.U32 R10, RZ, RZ, R17 ;  /* 0x000000ffff0a7224 */ /* 0x000fc400078e0011 */
[----:B------:R-:W-:Y:S02]  /*32f20*/  IMAD.MOV.U32 R11, RZ, RZ, R25 ;  /* 0x000000ffff0b7224 */ /* 0x000fe400078e0019 */
[----:B------:R-:W-:Y:S02]  /*32f30*/  IMAD.MOV.U32 R9, RZ, RZ, R19 ;  /* 0x000000ffff097224 */ /* 0x000fe400078e0013 */
[----:B------:R-:W5:Y:S01]  /*32f40*/  LDL.LU R19, [R1+0x3054] ;  /* 0x0030540001137983 */ /* 0x000f620000300800 */
[----:B------:R-:W-:-:S03]  /*32f50*/  IMAD.MOV.U32 R4, RZ, RZ, R16 ;  /* 0x000000ffff047224 */ /* 0x000fc600078e0010 */
[----:B------:R-:W5:Y:S01]  /*32f60*/  LDL.LU R17, [R1+0x3050] ;  /* 0x0030500001117983 */ /* 0x000f620000300800 */
[----:B------:R-:W-:Y:S02]  /*32f70*/  IMAD.MOV.U32 R5, RZ, RZ, R18 ;  /* 0x000000ffff057224 */ /* 0x000fe400078e0012 */
[----:B------:R-:W-:Y:S01]  /*32f80*/  IMAD.MOV.U32 R6, RZ, RZ, R24 ;  /* 0x000000ffff067224 */ /* 0x000fe200078e0018 */
[----:B------:R-:W5:Y:S01]  /*32f90*/  LDL.LU R25, [R1+0x304c] ;  /* 0x00304c0001197983 */ /* 0x000f620000300800 */
[----:B------:R-:W-:-:S03]  /*32fa0*/  IMAD.MOV.U32 R7, RZ, RZ, R26 ;  /* 0x000000ffff077224 */ /* 0x000fc600078e001a */
[----:B------:R4:W-:Y:S04]  /*32fb0*/  STL.64 [R1+0x3028], R10 ;  /* 0x0030280a01007387 */ /* 0x0009e80000100a00 */
[----:B---3--:R-:W-:Y:S01]  /*32fc0*/  HMMA.16816.F32 R4, R4, R2, R20 ;  /* 0x000000020404723c */ /* 0x008fe20000001814 */
[----:B----4-:R-:W-:Y:S01]  /*32fd0*/  IMAD.MOV.U32 R10, RZ, RZ, R15 ;  /* 0x000000ffff0a7224 */ /* 0x010fe200078e000f */
[----:B--2---:R0:W-:Y:S02]  /*32fe0*/  STL.64 [R1+0x3020], R8 ;  /* 0x0030200801007387 */ /* 0x0041e40000100a00 */
[----:B0-----:R-:W-:Y:S02]  /*32ff0*/  IMAD.MOV.U32 R8, RZ, RZ, R27 ;  /* 0x000000ffff087224 */ /* 0x001fe400078e001b */
[----:B------:R-:W2:Y:S01]  /*33000*/  LDL.LU R27, [R1+0x3048] ;  /* 0x00304800011b7983 */ /* 0x000ea20000300800 */
[----:B-----5:R-:W-:-:S03]  /*33010*/  IMAD.MOV.U32 R9, RZ, RZ, R13 ;  /* 0x000000ffff097224 */ /* 0x020fc600078e000d */
[----:B------:R-:W3:Y:S04]  /*33020*/  LDL.LU R13, [R1+0x3044] ;  /* 0x00304400010d7983 */ /* 0x000ee80000300800 */
[----:B------:R-:W4:Y:S04]  /*33030*/  LDL.LU R15, [R1+0x3040] ;  /* 0x00304000010f7983 */ /* 0x000f280000300800 */
[----:B------:R-:W5:Y:S04]  /*33040*/  LDL.LU R16, [R1+0xe4] ;  /* 0x0000e40001107983 */ /* 0x000f680000300800 */
[----:B------:R-:W2:Y:S04]  /*33050*/  LDL.LU R24, [R1+0xe0] ;  /* 0x0000e00001187983 */ /* 0x000ea80000300800 */
[----:B------:R-:W2:Y:S04]  /*33060*/  LDL.LU R23, [R1+0x303c] ;  /* 0x00303c0001177983 */ /* 0x000ea80000300800 */
[----:B------:R-:W5:Y:S01]  /*33070*/  LDL.LU R21, [R1+0x3038] ;  /* 0x0030380001157983 */ /* 0x000f620000300800 */
[----:B------:R-:W-:Y:S01]  /*33080*/  IMAD.MOV.U32 R11, RZ, RZ, R28 ;  /* 0x000000ffff0b7224 */ /* 0x000fe200078e001c */
[----:B------:R-:W-:Y:S01]  /*33090*/  F2FP.F16.E4M3.UNPACK_B R2, R17.H1 ;  /* 0x00000011ff02723e */ /* 0x000fe200030006ff */
[----:B------:R-:W-:Y:S01]  /*330a0*/  IMAD.MOV.U32 R29, RZ, RZ, R6 ;  /* 0x000000ffff1d7224 */ /* 0x000fe200078e0006 */
[----:B------:R2:W-:Y:S01]  /*330b0*/  STL.64 [R1+0x90], R4 ;  /* 0x0000900401007387 */ /* 0x0005e20000100a00 */
[----:B------:R-:W-:Y:S01]  /*330c0*/  IMAD.MOV.U32 R28, RZ, RZ, R7 ;  /* 0x000000ffff1c7224 */ /* 0x000fe200078e0007 */
[----:B------:R-:W-:-:S02]  /*330d0*/  F2FP.F16.E4M3.UNPACK_B R3, R19.H1 ;  /* 0x00000013ff03723e */ /* 0x000fc400030006ff */
[----:B------:R-:W5:Y:S04]  /*330e0*/  LDL.LU R17, [R1+0x3034] ;  /* 0x0030340001117983 */ /* 0x000f680000300800 */
[----:B------:R-:W5:Y:S04]  /*330f0*/  LDL.LU R19, [R1+0x3030] ;  /* 0x0030300001137983 */ /* 0x000f680000300800 */
[----:B------:R-:W5:Y:S04]  /*33100*/  LDL.LU R22, [R1+0xd0] ;  /* 0x0000d00001167983 */ /* 0x000f680000300800 */
[----:B------:R-:W5:Y:S01]  /*33110*/  LDL.LU R20, [R1+0xd4] ;  /* 0x0000d40001147983 */ /* 0x000f620000300800 */
[----:B---3--:R-:W-:-:S02]  /*33120*/  IMAD.MOV.U32 R6, RZ, RZ, R13 ;  /* 0x000000ffff067224 */ /* 0x008fc400078e000d */
[----:B----4-:R-:W-:Y:S02]  /*33130*/  IMAD.MOV.U32 R7, RZ, RZ, R15 ;  /* 0x000000ffff077224 */ /* 0x010fe400078e000f */
[----:B--2---:R-:W-:Y:S02]  /*33140*/  IMAD.MOV.U32 R5, RZ, RZ, R23 ;  /* 0x000000ffff057224 */ /* 0x004fe400078e0017 */
[----:B-----5:R-:W-:-:S07]  /*33150*/  IMAD.MOV.U32 R4, RZ, RZ, R21 ;  /* 0x000000ffff047224 */ /* 0x020fce00078e0015 */
[----:B------:R-:W-:Y:S01]  /*33160*/  HMMA.16816.F32 R4, R4, R2, R8 ;  /* 0x000000020404723c */ /* 0x000fe20000001808 */
[----:B------:R-:W2:Y:S04]  /*33170*/  LDL.LU.64 R10, [R1+0x3028] ;  /* 0x00302800010a7983 */ /* 0x000ea80000300a00 */
[----:B------:R-:W2:-:S14]  /*33180*/  LDL.LU.64 R8, [R1+0x3020] ;  /* 0x0030200001087983 */ /* 0x000e9c0000300a00 */
[----:B------:R-:W-:Y:S01]  /*33190*/  IMAD.MOV.U32 R14, RZ, RZ, R6 ;  /* 0x000000ffff0e7224 */ /* 0x000fe200078e0006 */
[----:B------:R0:W-:Y:S01]  /*331a0*/  STL.64 [R1+0xb0], R4 ;  /* 0x0000b00401007387 */ /* 0x0001e20000100a00 */
[----:B------:R-:W-:Y:S02]  /*331b0*/  IMAD.MOV.U32 R12, RZ, RZ, R7 ;  /* 0x000000ffff0c7224 */ /* 0x000fe400078e0007 */
[----:B------:R-:W-:Y:S01]  /*331c0*/  IMAD.MOV.U32 R6, RZ, RZ, R25 ;  /* 0x000000ffff067224 */ /* 0x000fe200078e0019 */
[----:B------:R-:W3:Y:S01]  /*331d0*/  LDL R18, [R1+0x110] ;  /* 0x0001100001127983 */ /* 0x000ee20000100800 */
[----:B------:R-:W-:Y:S02]  /*331e0*/  IMAD.MOV.U32 R7, RZ, RZ, R27 ;  /* 0x000000ffff077224 */ /* 0x000fe400078e001b */
[----:B0-----:R-:W-:Y:S02]  /*331f0*/  IMAD.MOV.U32 R4, RZ, RZ, R17 ;  /* 0x000000ffff047224 */ /* 0x001fe400078e0011 */
[----:B------:R-:W-:-:S07]  /*33200*/  IMAD.MOV.U32 R5, RZ, RZ, R19 ;  /* 0x000000ffff057224 */ /* 0x000fce00078e0013 */
        /* <DEDUP_REMOVED lines=13> */
[----:B------:R-:W2:Y:S04]  /*332e0*/  LDL.LU.64 R8, [R1+0x3000] ;  /* 0x0030000001087983 */ /* 0x000ea80000300a00 */
[----:B------:R-:W4:Y:S10]  /*332f0*/  LDL.LU R16, [R1+0x108] ;  /* 0x0001080001107983 */ /* 0x000f340000300800 */
[----:B------:R0:W-:Y:S04]  /*33300*/  STL.64 [R1+0x30], R4 ;  /* 0x0000300401007387 */ /* 0x0001e80000100a00 */
[----:B------:R1:W-:Y:S01]  /*33310*/  STL.64 [R1+0x38], R6 ;  /* 0x0000380601007387 */ /* 0x0003e20000100a00 */
[----:B0-----:R-:W-:-:S02]  /*33320*/  IMAD.MOV.U32 R4, RZ, RZ, R17 ;  /* 0x000000ffff047224 */ /* 0x001fc400078e0011 */
        /* <DEDUP_REMOVED lines=15> */
[----:B------:R0:W-:Y:S01]  /*33420*/  STL [R1+0x2ff4], R23 ;  /* 0x002ff41701007387 */ /* 0x0001e20000100800 */
[----:B------:R-:W-:Y:S01]  /*33430*/  F2FP.F16.E4M3.UNPACK_B R2, R22.H1 ;  /* 0x00000016ff02723e */ /* 0x000fe200030006ff */
[----:B------:R-:W-:Y:S02]  /*33440*/  IMAD.MOV.U32 R5, RZ, RZ, R23 ;  /* 0x000000ffff057224 */ /* 0x000fe400078e0017 */
[----:B------:R1:W-:Y:S04]  /*33450*/  STL [R1+0x2ff0], R21 ;  /* 0x002ff01501007387 */ /* 0x0003e80000100800 */
[----:B------:R-:W5:Y:S01]  /*33460*/  LDL.LU R20, [R1+0x50] ;  /* 0x0000500001147983 */ /* 0x000f620000300800 */
[----:B0-----:R-:W-:-:S03]  /*33470*/  IMAD.MOV.U32 R23, RZ, RZ, R0 ;  /* 0x000000ffff177224 */ /* 0x001fc600078e0000 */
[----:B-1----:R-:W5:Y:S04]  /*33480*/  LDL.LU R21, [R1+0x54] ;  /* 0x0000540001157983 */ /* 0x002f680000300800 */
[----:B------:R-:W5:Y:S04]  /*33490*/  LDL.LU R22, [R1+0x58] ;  /* 0x0000580001167983 */ /* 0x000f680000300800 */
[----:B------:R-:W4:Y:S01]  /*334a0*/  LDL.LU R0, [R1+0x2ffc] ;  /* 0x002ffc0001007983 */ /* 0x000f220000300800 */
[----:B------:R-:W-:Y:S02]  /*334b0*/  IMAD.MOV.U32 R6, RZ, RZ, R13 ;  /* 0x000000ffff067224 */ /* 0x000fe400078e000d */
[----:B------:R-:W-:-:S07]  /*334c0*/  IMAD.MOV.U32 R7, RZ, RZ, R15 ;  /* 0x000000ffff077224 */ /* 0x000fce00078e000f */
[----:B--2---:R-:W-:Y:S01]  /*334d0*/  HMMA.16816.F32 R4, R4, R2, R8 ;  /* 0x000000020404723c */ /* 0x004fe20000001808 */
[----:B---3--:R-:W-:-:S15]  /*334e0*/  LDSM.16.MT88.4 R8, [R18+UR7+0x12800] ;  /* 0x012800071208783b */ /* 0x008fde0008004200 */
[----:B------:R-:W-:-:S03]  /*334f0*/  NOP ;  /* 0x0000000000007918 */ /* 0x000fc60000000000 */
[----:B------:R-:W-:Y:S04]  /*33500*/  STL.64 [R1+0xa0], R4 ;  /* 0x0000a00401007387 */ /* 0x000fe80000100a00 */
[----:B------:R-:W-:Y:S04]  /*33510*/  STL.64 [R1+0xa8], R6 ;  /* 0x0000a80601007387 */ /* 0x000fe80000100a00 */
[----:B------:R-:W0:Y:S04]  /*33520*/  LDSM.16.MT88.4 R4, [R18+UR7+0x12c00] ;  /* 0x012c00071204783b */ /* 0x000e280008004200 */
[----:B0-----:R-:W-:Y:S01]  /*33530*/  STL.64 [R1], R4 ;  /* 0x0000000401007387 */ /* 0x001fe20000100a00 */
[----:B------:R-:W-:-:S03]  /*33540*/  IMAD.MOV.U32 R18, RZ, RZ, R5 ;  /* 0x000000ffff127224 */ /* 0x000fc600078e0005 */
[----:B------:R0:W-:Y:S04]  /*33550*/  STL.64 [R1+0x10], R8 ;  /* 0x0000100801007387 */ /* 0x0001e80000100a00 */
[----:B------:R-:W-:Y:S04]  /*33560*/  STL.64 [R1+0x18], R10 ;  /* 0x0000180a01007387 */ /* 0x000fe80000100a00 */
[----:B------:R-:W-:Y:S04]  /*33570*/  STL.64 [R1+0x8], R6 ;  /* 0x0000080601007387 */ /* 0x000fe80000100a00 */
[----:B----4-:R-:W1:Y:S01]  /*33580*/  LDSM.16.MT88.4 R4, [R0+UR7+0x12800] ;  /* 0x012800070004783b */ /* 0x010e620008004200 */
[----:B0-----:R-:W-:-:S03]  /*33590*/  IMAD.MOV.U32 R8, RZ, RZ, R17 ;  /* 0x000000ffff087224 */ /* 0x001fc600078e0011 */
[----:B------:R-:W-:Y:S01]  /*335a0*/  STL.64 [R1+0x2fe8], R18 ;  /* 0x002fe81201007387 */ /* 0x000fe20000100a00 */
[----:B------:R-:W-:-:S03]  /*335b0*/  IMAD.MOV.U32 R9, RZ, RZ, R19 ;  /* 0x000000ffff097224 */ /* 0x000fc600078e0013 */
[----:B------:R0:W-:Y:S04]  /*335c0*/  STL.64 [R1+0x2fe0], R16 ;  /* 0x002fe01001007387 */ /* 0x0001e80000100a00 */
[----:B0-----:R-:W2:Y:S04]  /*335d0*/  LDL.LU R16, [R1+0xc0] ;  /* 0x0000c00001107983 */ /* 0x001ea80000300800 */
[----:B------:R-:W2:Y:S04]  /*335e0*/  LDL.LU R17, [R1+0xc4] ;  /* 0x0000c40001117983 */ /* 0x000ea80000300800 */
[----:B------:R-:W2:Y:S04]  /*335f0*/  LDL.LU R18, [R1+0xc8] ;  /* 0x0000c80001127983 */ /* 0x000ea80000300800 */
[----:B------:R-:W2:Y:S04]  /*33600*/  LDL.LU R19, [R1+0xcc] ;  /* 0x0000cc0001137983 */ /* 0x000ea80000300800 */
[----:B-1----:R0:W-:Y:S04]  /*33610*/  STL [R1+0x2f9c], R5 ;  /* 0x002f9c0501007387 */ /* 0x0021e80000100800 */
[----:B0-----:R-:W3:Y:S04]  /*33620*/  LDL.LU R5, [R1] ;  /* 0x0000000001057983 */ /* 0x001ee80000300800 */
[----:B------:R0:W-:Y:S04]  /*33630*/  STL [R1+0x2f98], R7 ;  /* 0x002f980701007387 */ /* 0x0001e80000100800 */
[----:B0-----:R-:W4:Y:S01]  /*33640*/  LDL.LU R7, [R1+0x8] ;  /* 0x0000080001077983 */ /* 0x001f220000300800 */
[----:B------:R-:W-:-:S02]  /*33650*/  IMAD.MOV.U32 R10, RZ, RZ, R25 ;  /* 0x000000ffff0a7224 */ /* 0x000fc400078e0019 */
[----:B------:R-:W-:-:S07]  /*33660*/  IMAD.MOV.U32 R11, RZ, RZ, R27 ;  /* 0x000000ffff0b7224 */ /* 0x000fce00078e001b */
[----:B-----5:R-:W-:Y:S01]  /*33670*/  HMMA.16816.F32 R8, R8, R2, R20 ;  /* 0x000000020808723c */ /* 0x020fe20000001814 */
[----:B----4-:R0:W-:Y:S04]  /*33680*/  STL.64 [R1+0x2fd8], R6 ;  /* 0x002fd80601007387 */ /* 0x0101e80000100a00 */
[----:B---3--:R1:W-:Y:S01]  /*33690*/  STL.64 [R1+0x2fd0], R4 ;  /* 0x002fd00401007387 */ /* 0x0083e20000100a00 */
[----:B0-----:R-:W-:-:S03]  /*336a0*/  IMAD.MOV.U32 R6, RZ, RZ, R29 ;  /* 0x000000ffff067224 */ /* 0x001fc600078e001d */
[----:B-1----:R-:W3:Y:S04]  /*336b0*/  LDL.LU R4, [R1+0x90] ;  /* 0x0000900001047983 */ /* 0x002ee80000300800 */
[----:B------:R-:W3:Y:S04]  /*336c0*/  LDL.LU R5, [R1+0x94] ;  /* 0x0000940001057983 */ /* 0x000ee80000300800 */
[----:B------:R-:W4:Y:S04]  /*336d0*/  LDL.LU R29, [R1+0x2ff8] ;  /* 0x002ff800011d7983 */ /* 0x000f280000300800 */
[----:B------:R-:W5:Y:S04]  /*336e0*/  LDL.LU R23, [R1+0x2ff4] ;  /* 0x002ff40001177983 */ /* 0x000f680000300800 */
[----:B------:R-:W2:Y:S04]  /*336f0*/  LDL.LU R21, [R1+0x2ff0] ;  /* 0x002ff00001157983 */ /* 0x000ea80000300800 */
[----:B------:R-:W-:Y:S04]  /*33700*/  STL [R1+0x64], R9 ;  /* 0x0000640901007387 */ /* 0x000fe80000100800 */
[----:B------:R-:W-:Y:S04]  /*33710*/  STL.64 [R1+0x68], R10 ;  /* 0x0000680a01007387 */ /* 0x000fe80000100a00 */
[----:B------:R-:W3:Y:S01]  /*33720*/  LDL.LU R3, [R1+0xf0] ;  /* 0x0000f00001037983 */ /* 0x000ee20000300800 */
[----:B------:R-:W-:-:S02]  /*33730*/  IMAD.MOV.U32 R7, RZ, RZ, R28 ;  /* 0x000000ffff077224 */ /* 0x000fc400078e001c */
[----:B------:R-:W-:Y:S02]  /*33740*/  IMAD.MOV.U32 R28, RZ, RZ, R8 ;  /* 0x000000ffff1c7224 */ /* 0x000fe400078e0008 */
[----:B------:R-:W0:Y:S01]  /*33750*/  LDSM.16.MT88.4 R8, [R0+UR7+0x12c00] ;  /* 0x012c00070008783b */ /* 0x000e220008004200 */
[----:B------:R-:W-:-:S03]  /*33760*/  IMAD.MOV.U32 R22, RZ, RZ, R13 ;  /* 0x000000ffff167224 */ /* 0x000fc600078e000d */
[----:B0-----:R0:W-:Y:S04]  /*33770*/  STL [R1+0x2fa4], R9 ;  /* 0x002fa40901007387 */ /* 0x0011e80000100800 */
[----:B0-----:R-:W4:Y:S04]  /*33780*/  LDL.LU R9, [R1+0x10] ;  /* 0x0000100001097983 */ /* 0x001f280000300800 */
[----:B------:R0:W-:Y:S04]  /*33790*/  STL [R1+0x2fa0], R11 ;  /* 0x002fa00b01007387 */ /* 0x0001e80000100800 */
[----:B0-----:R-:W4:Y:S04]  /*337a0*/  LDL.LU R11, [R1+0x18] ;  /* 0x00001800010b7983 */ /* 0x001f280000300800 */
[----:B------:R-:W-:Y:S01]  /*337b0*/  STL [R1+0x2f50], R0 ;  /* 0x002f500001007387 */ /* 0x000fe20000100800 */
[----:B--2---:R-:W-:-:S02]  /*337c0*/  IMAD.MOV.U32 R20, RZ, RZ, R21 ;  /* 0x000000ffff147224 */ /* 0x004fc400078e0015 */
[----:B-----5:R-:W-:Y:S02]  /*337d0*/  IMAD.MOV.U32 R21, RZ, RZ, R23 ;  /* 0x000000ffff157224 */ /* 0x020fe400078e0017 */
[----:B------:R-:W-:Y:S01]  /*337e0*/  IMAD.MOV.U32 R23, RZ, RZ, R15 ;  /* 0x000000ffff177224 */ /* 0x000fe200078e000f */
[----:B---3--:R-:W-:Y:S02]  /*337f0*/  F2FP.F16.E4M3.UNPACK_B R2, R3.H1 ;  /* 0x00000003ff02723e */ /* 0x008fe400030006ff */
[----:B----4-:R-:W-:-:S07]  /*33800*/  F2FP.F16.E4M3.UNPACK_B R3, R29.H1 ;  /* 0x0000001dff03723e */ /* 0x010fce00030006ff */
[----:B------:R-:W-:Y:S01]  /*33810*/  HMMA.16816.F32 R20, R20, R2, R16 ;  /* 0x000000021414723c */ /* 0x000fe20000001810 */
[----:B------:R-:W2:Y:S04]  /*33820*/  LDL.LU.64 R18, [R1+0x2fe8] ;  /* 0x002fe80001127983 */ /* 0x000ea80000300a00 */
[----:B------:R-:W3:Y:S01]  /*33830*/  LDL.LU.64 R16, [R1+0x2fe0] ;  /* 0x002fe00001107983 */ /* 0x000ee20000300a00 */
[----:B------:R-:W-:-:S13]  /*33840*/  IMAD.MOV.U32 R15, RZ, RZ, R27 ;  /* 0x000000ffff0f7224 */ /* 0x000fda00078e001b */
[----:B------:R0:W-:Y:S01]  /*33850*/  STL.64 [R1+0x50], R20 ;  /* 0x0000501401007387 */ /* 0x0001e20000100a00 */
[----:B------:R-:W-:Y:S02]  /*33860*/  IMAD.MOV.U32 R29, RZ, RZ, R23 ;  /* 0x000000ffff1d7224 */ /* 0x000fe400078e0017 */
[----:B------:R-:W-:Y:S01]  /*33870*/  IMAD.MOV.U32 R23, RZ, RZ, R12 ;  /* 0x000000ffff177224 */ /* 0x000fe200078e000c */
[----:B------:R1:W-:Y:S04]  /*33880*/  STL [R1+0x58], R22 ;  /* 0x0000581601007387 */ /* 0x0003e80000100800 */
[----:B0-----:R-:W4:Y:S01]  /*33890*/  LDL.LU R20, [R1+0xb0] ;  /* 0x0000b00001147983 */ /* 0x001f220000300800 */
[----:B-1----:R-:W-:Y:S02]  /*338a0*/  IMAD.MOV.U32 R22, RZ, RZ, R14 ;  /* 0x000000ffff167224 */ /* 0x002fe400078e000e */
[----:B------:R-:W-:Y:S01]  /*338b0*/  IMAD.MOV.U32 R14, RZ, RZ, R25 ;  /* 0x000000ffff0e7224 */ /* 0x000fe200078e0019 */
[----:B------:R-:W4:Y:S04]  /*338c0*/  LDL.LU R21, [R1+0xb4] ;  /* 0x0000b40001157983 */ /* 0x000f280000300800 */
[----:B------:R-:W5:Y:S01]  /*338d0*/  LDL R0, [R1+0xec] ;  /* 0x0000ec0001007983 */ /* 0x000f620000100800 */
[----:B--2---:R-:W-:-:S02]  /*338e0*/  IMAD.MOV.U32 R13, RZ, RZ, R19 ;  /* 0x000000ffff0d7224 */ /* 0x004fc400078e0013 */
[----:B---3--:R-:W-:Y:S02]  /*338f0*/  IMAD.MOV.U32 R12, RZ, RZ, R17 ;  /* 0x000000ffff0c7224 */ /* 0x008fe400078e0011 */
[----:B------:R-:W2:Y:S04]  /*33900*/  LDL.LU R17, [R1+0x10c] ;  /* 0x00010c0001117983 */ /* 0x000ea80000300800 */
[----:B------:R-:W3:Y:S01]  /*33910*/  LDL R19, [R1+0xe8] ;  /* 0x0000e80001137983 */ /* 0x000ee20000100800 */
[----:B------:R-:W-:Y:S03]  /*33920*/  HMMA.16816.F32 R12, R12, R2, R4 ;  /* 0x000000020c0c723c */ /* 0x000fe60000001804 */
[----:B------:R-:W3:Y:S04]  /*33930*/  LDL.LU.64 R6, [R1+0x2fd8] ;  /* 0x002fd80001067983 */ /* 0x000ee80000300a00 */
[----:B------:R-:W4:Y:S04]  /*33940*/  LDL.LU.64 R4, [R1+0x2fd0] ;  /* 0x002fd00001047983 */ /* 0x000f280000300a00 */
[----:B------:R-:W5:Y:S08]  /*33950*/  LDL.LU R25, [R1+0x74] ;  /* 0x0000740001197983 */ /* 0x000f700000300800 */
[----:B------:R0:W-:Y:S04]  /*33960*/  STL.64 [R1+0x40], R12 ;  /* 0x0000400c01007387 */ /* 0x0001e80000100a00 */
[----:B------:R3:W-:Y:S04]  /*33970*/  STL.64 [R1+0x48], R14 ;  /* 0x0000480e01007387 */ /* 0x0007e80000100a00 */
[----:B------:R-:W5:Y:S01]  /*33980*/  LDL.LU R27, [R1+0x7c] ;  /* 0x00007c00011b7983 */ /* 0x000f620000300800 */
[----:B------:R-:W-:Y:S01]  /*33990*/  F2FP.F16.E4M3.UNPACK_B R2, R16 ;  /* 0x00000010ff02723e */ /* 0x000fe200020006ff */
[----:B0-----:R-:W-:-:S02]  /*339a0*/  IMAD.MOV.U32 R12, RZ, RZ, R9 ;  /* 0x000000ffff0c7224 */ /* 0x001fc400078e0009 */
[----:B------:R-:W-:Y:S01]  /*339b0*/  IMAD.MOV.U32 R13, RZ, RZ, R11 ;  /* 0x000000ffff0d7224 */ /* 0x000fe200078e000b */
[----:B--2---:R-:W-:Y:S01]  /*339c0*/  F2FP.F16.E4M3.UNPACK_B R3, R17 ;  /* 0x00000011ff03723e */ /* 0x004fe200020006ff */
[----:B---3--:R-:W-:Y:S02]  /*339d0*/  IMAD.MOV.U32 R15, RZ, RZ, R7 ;  /* 0x000000ffff0f7224 */ /* 0x008fe400078e0007 */
[----:B----4-:R-:W-:-:S07]  /*339e0*/  IMAD.MOV.U32 R14, RZ, RZ, R5 ;  /* 0x000000ffff0e7224 */ /* 0x010fce00078e0005 */
[----:B------:R-:W-:Y:S01]  /*339f0*/  HMMA.16816.F32 R20, R12, R2, R20 ;  /* 0x000000020c14723c */ /* 0x000fe20000001814 */
        /* <DEDUP_REMOVED lines=17> */
[----:B------:R-:W-:Y:S02]  /*33b10*/  F2FP.F16.E4M3.UNPACK_B R2, R19 ;  /* 0x00000013ff02723e */ /* 0x000fe400020006ff */
[----:B------:R-:W-:-:S15]  /*33b20*/  F2FP.F16.E4M3.UNPACK_B R3, R0 ;  /* 0x00000000ff03723e */ /* 0x000fde00020006ff */
[----:B------:R-:W-:Y:S01]  /*33b30*/  NOP ;  /* 0x0000000000007918 */ /* 0x000fe20000000000 */
[----:B------:R0:W-:Y:S04]  /*33b40*/  STL.64 [R1+0x20], R12 ;  /* 0x0000200c01007387 */ /* 0x0001e80000100a00 */
[----:B------:R1:W-:Y:S04]  /*33b50*/  STL.64 [R1+0x28], R14 ;  /* 0x0000280e01007387 */ /* 0x0003e80000100a00 */
[----:B------:R-:W3:Y:S01]  /*33b60*/  LDL.LU R20, [R1+0xa0] ;  /* 0x0000a00001147983 */ /* 0x000ee20000300800 */
[----:B0-----:R-:W-:-:S03]  /*33b70*/  IMAD.MOV.U32 R12, RZ, RZ, R9 ;  /* 0x000000ffff0c7224 */ /* 0x001fc600078e0009 */
[----:B------:R-:W3:Y:S01]  /*33b80*/  LDL.LU R21, [R1+0xa4] ;  /* 0x0000a40001157983 */ /* 0x000ee20000300800 */
[----:B------:R-:W-:Y:S02]  /*33b90*/  IMAD.MOV.U32 R13, RZ, RZ, R11 ;  /* 0x000000ffff0d7224 */ /* 0x000fe400078e000b */
[----:B-1----:R-:W-:Y:S01]  /*33ba0*/  IMAD.MOV.U32 R14, RZ, RZ, R5 ;  /* 0x000000ffff0e7224 */ /* 0x002fe200078e0005 */
[----:B------:R-:W3:Y:S01]  /*33bb0*/  LDL.LU R22, [R1+0xa8] ;  /* 0x0000a80001167983 */ /* 0x000ee20000300800 */
[----:B------:R-:W-:-:S03]  /*33bc0*/  IMAD.MOV.U32 R15, RZ, RZ, R7 ;  /* 0x000000ffff0f7224 */ /* 0x000fc600078e0007 */
[----:B------:R-:W3:Y:S04]  /*33bd0*/  LDL.LU R23, [R1+0xac] ;  /* 0x0000ac0001177983 */ /* 0x000ee80000300800 */
[----:B--2---:R-:W-:Y:S01]  /*33be0*/  HMMA.16816.F32 R12, R12, R2, R24 ;  /* 0x000000020c0c723c */ /* 0x004fe20000001818 */
[----:B------:R-:W2:Y:S04]  /*33bf0*/  LDL.LU.64 R26, [R1+0x2fc8] ;  /* 0x002fc800011a7983 */ /* 0x000ea80000300a00 */
[----:B------:R-:W2:Y:S04]  /*33c00*/  LDL.LU.64 R24, [R1+0x2fc0] ;  /* 0x002fc00001187983 */ /* 0x000ea80000300a00 */
[----:B------:R-:W4:Y:S04]  /*33c10*/  LDL R19, [R1+0xc] ;  /* 0x00000c0001137983 */ /* 0x000f280000100800 */
[----:B------:R-:W5:Y:S06]  /*33c20*/  LDL R0, [R1+0x1c] ;  /* 0x00001c0001007983 */ /* 0x000f6c0000100800 */
[----:B------:R-:W-:Y:S04]  /*33c30*/  STL.64 [R1+0x30], R12 ;  /* 0x0000300c01007387 */ /* 0x000fe80000100a00 */
[----:B------:R-:W-:Y:S04]  /*33c40*/  STL.64 [R1+0x38], R14 ;  /* 0x0000380e01007387 */ /* 0x000fe80000100a00 */
[----:B----4-:R-:W-:Y:S04]  /*33c50*/  STL.64 [R1+0x2f90], R18 ;  /* 0x002f901201007387 */ /* 0x010fe80000100a00 */
[----:B------:R0:W-:Y:S04]  /*33c60*/  STL.64 [R1+0x2f88], R16 ;  /* 0x002f881001007387 */ /* 0x0001e80000100a00 */
[----:B0-----:R-:W4:Y:S04]  /*33c70*/  LDL.LU R16, [R1+0x50] ;  /* 0x0000500001107983 */ /* 0x001f280000300800 */
[----:B------:R-:W4:Y:S04]  /*33c80*/  LDL.LU R17, [R1+0x54] ;  /* 0x0000540001117983 */ /* 0x000f280000300800 */
[----:B------:R-:W3:Y:S01]  /*33c90*/  LDL.LU R18, [R1+0x58] ;  /* 0x0000580001127983 */ /* 0x000ee20000300800 */
[----:B------:R-:W-:-:S03]  /*33ca0*/  IMAD.MOV.U32 R19, RZ, RZ, R29 ;  /* 0x000000ffff137224 */ /* 0x000fc600078e001d */
[----:B------:R-:W4:Y:S01]  /*33cb0*/  LDL.LU R29, [R1+0x2fbc] ;  /* 0x002fbc00011d7983 */ /* 0x000f220000300800 */
[----:B------:R-:W-:Y:S02]  /*33cc0*/  IMAD.MOV.U32 R12, RZ, RZ, R4 ;  /* 0x000000ffff0c7224 */ /* 0x000fe400078e0004 */
[----:B------:R-:W-:Y:S02]  /*33cd0*/  IMAD.MOV.U32 R13, RZ, RZ, R6 ;  /* 0x000000ffff0d7224 */ /* 0x000fe400078e0006 */
[----:B------:R-:W-:Y:S02]  /*33ce0*/  IMAD.MOV.U32 R14, RZ, RZ, R8 ;  /* 0x000000ffff0e7224 */ /* 0x000fe400078e0008 */
[----:B------:R-:W-:-:S07]  /*33cf0*/  IMAD.MOV.U32 R15, RZ, RZ, R10 ;  /* 0x000000ffff0f7224 */ /* 0x000fce00078e000a */
[----:B--2---:R-:W-:Y:S01]  /*33d00*/  HMMA.16816.F32 R24, R12, R2, R24 ;  /* 0x000000020c18723c */ /* 0x004fe20000001818 */
[----:B---3--:R-:W-:Y:S04]  /*33d10*/  STL.64 [R1+0x2fb0], R18 ;  /* 0x002fb01201007387 */ /* 0x008fe80000100a00 */
[----:B----4-:R0:W-:Y:S02]  /*33d20*/  STL.64 [R1+0x2fa8], R16 ;  /* 0x002fa81001007387 */ /* 0x0101e40000100a00 */
[----:B0-----:R-:W-:Y:S02]  /*33d30*/  IMAD.MOV.U32 R16, RZ, RZ, R28 ;  /* 0x000000ffff107224 */ /* 0x001fe400078e001c */
[----:B------:R-:W2:Y:S04]  /*33d40*/  LDL.LU R28, [R1+0x2fb8] ;  /* 0x002fb800011c7983 */ /* 0x000ea80000300800 */
[----:B------:R-:W3:Y:S04]  /*33d50*/  LDL.LU R17, [R1+0x64] ;  /* 0x0000640001117983 */ /* 0x000ee80000300800 */
[----:B------:R-:W3:Y:S04]  /*33d60*/  LDL.LU R18, [R1+0x68] ;  /* 0x0000680001127983 */ /* 0x000ee80000300800 */
[----:B------:R-:W3:Y:S04]  /*33d70*/  LDL.LU R19, [R1+0x6c] ;  /* 0x00006c0001137983 */ /* 0x000ee80000300800 */
[----:B------:R0:W-:Y:S04]  /*33d80*/  STL.64 [R1+0x2f60], R26 ;  /* 0x002f601a01007387 */ /* 0x0001e80000100a00 */
[----:B0-----:R-:W4:Y:S04]  /*33d90*/  LDL R26, [R1+0xf8] ;  /* 0x0000f800011a7983 */ /* 0x001f280000100800 */
[----:B------:R-:W3:Y:S01]  /*33da0*/  LDL R27, [R1+0xfc] ;  /* 0x0000fc00011b7983 */ /* 0x000ee20000100800 */
[----:B------:R-:W-:Y:S01]  /*33db0*/  F2FP.F16.E4M3.UNPACK_B R3, R29 ;  /* 0x0000001dff03723e */ /* 0x000fe200020006ff */
[----:B------:R-:W-:-:S02]  /*33dc0*/  IMAD.MOV.U32 R12, RZ, RZ, R9 ;  /* 0x000000ffff0c7224 */ /* 0x000fc400078e0009 */
[----:B------:R-:W-:Y:S02]  /*33dd0*/  IMAD.MOV.U32 R13, RZ, RZ, R11 ;  /* 0x000000ffff0d7224 */ /* 0x000fe400078e000b */
[----:B------:R-:W-:Y:S02]  /*33de0*/  IMAD.MOV.U32 R14, RZ, RZ, R5 ;  /* 0x000000ffff0e7224 */ /* 0x000fe400078e0005 */
[----:B------:R-:W-:Y:S01]  /*33df0*/  IMAD.MOV.U32 R15, RZ, RZ, R7 ;  /* 0x000000ffff0f7224 */ /* 0x000fe200078e0007 */
[----:B------:R-:W-:Y:S01]  /*33e00*/  STL.64 [R1+0x2f58], R24 ;  /* 0x002f581801007387 */ /* 0x000fe20000100a00 */
[----:B--2---:R-:W-:-:S07]  /*33e10*/  F2FP.F16.E4M3.UNPACK_B R2, R28 ;  /* 0x0000001cff02723e */ /* 0x004fce00020006ff */
        /* <DEDUP_REMOVED lines=12> */
[----:B---3--:R-:W-:Y:S01]  /*33ee0*/  HMMA.16816.F32 R12, R12, R2, R16 ;  /* 0x000000020c0c723c */ /* 0x008fe20000001810 */
[----:B------:R-:W3:Y:S04]  /*33ef0*/  LDL.LU.64 R18, [R1+0x2fb0] ;  /* 0x002fb00001127983 */ /* 0x000ee80000300a00 */
[----:B------:R-:W3:Y:S01]  /*33f00*/  LDL.LU.64 R16, [R1+0x2fa8] ;  /* 0x002fa80001107983 */ /* 0x000ee20000300a00 */
[----:B----4-:R-:W-:Y:S02]  /*33f10*/  F2FP.F16.E4M3.UNPACK_B R2, R26 ;  /* 0x0000001aff02723e */ /* 0x010fe400020006ff */
[----:B------:R-:W-:-:S11]  /*33f20*/  F2FP.F16.E4M3.UNPACK_B R3, R27 ;  /* 0x0000001bff03723e */ /* 0x000fd600020006ff */
[----:B------:R0:W-:Y:S04]  /*33f30*/  STL.64 [R1+0x80], R12 ;  /* 0x0000800c01007387 */ /* 0x0001e80000100a00 */
[----:B------:R1:W-:Y:S04]  /*33f40*/  STL.64 [R1+0x88], R14 ;  /* 0x0000880e01007387 */ /* 0x0003e80000100a00 */
[----:B------:R-:W4:Y:S04]  /*33f50*/  LDL.LU R24, [R1+0x30] ;  /* 0x0000300001187983 */ /* 0x000f280000300800 */
[----:B------:R-:W4:Y:S04]  /*33f60*/  LDL.LU R25, [R1+0x34] ;  /* 0x0000340001197983 */ /* 0x000f280000300800 */
[----:B------:R-:W2:Y:S04]  /*33f70*/  LDL.LU R26, [R1+0x38] ;  /* 0x00003800011a7983 */ /* 0x000ea80000300800 */
[----:B------:R-:W2:Y:S01]  /*33f80*/  LDL.LU R27, [R1+0x3c] ;  /* 0x00003c00011b7983 */ /* 0x000ea20000300800 */
[----:B0-----:R-:W-:-:S02]  /*33f90*/  IMAD.MOV.U32 R12, RZ, RZ, R9 ;  /* 0x000000ffff0c7224 */ /* 0x001fc400078e0009 */
[----:B------:R-:W-:Y:S02]  /*33fa0*/  IMAD.MOV.U32 R13, RZ, RZ, R11 ;  /* 0x000000ffff0d7224 */ /* 0x000fe400078e000b */
[----:B-1----:R-:W-:Y:S02]  /*33fb0*/  IMAD.MOV.U32 R14, RZ, RZ, R5 ;  /* 0x000000ffff0e7224 */ /* 0x002fe400078e0005 */
[----:B------:R-:W-:-:S07]  /*33fc0*/  IMAD.MOV.U32 R15, RZ, RZ, R7 ;  /* 0x000000ffff0f7224 */ /* 0x000fce00078e0007 */
[----:B---3--:R-:W-:Y:S01]  /*33fd0*/  HMMA.16816.F32 R12, R12, R2, R16 ;  /* 0x000000020c0c723c */ /* 0x008fe20000001810 */
[----:B--2---:R-:W-:Y:S04]  /*33fe0*/  STL.64 [R1+0x2f70], R26 ;  /* 0x002f701a01007387 */ /* 0x004fe80000100a00 */
[----:B----4-:R0:W-:Y:S04]  /*33ff0*/  STL.64 [R1+0x2f68], R24 ;  /* 0x002f681801007387 */ /* 0x0101e80000100a00 */
[----:B0-----:R-:W2:Y:S04]  /*34000*/  LDL.LU R24, [R1+0x20] ;  /* 0x0000200001187983 */ /* 0x001ea80000300800 */
[----:B------:R-:W2:Y:S04]  /*34010*/  LDL.LU R25, [R1+0x24] ;  /* 0x0000240001197983 */ /* 0x000ea80000300800 */
[----:B------:R-:W2:Y:S04]  /*34020*/  LDL.LU R26, [R1+0x28] ;  /* 0x00002800011a7983 */ /* 0x000ea80000300800 */
[----:B------:R-:W2:Y:S04]  /*34030*/  LDL.LU R27, [R1+0x2c] ;  /* 0x00002c00011b7983 */ /* 0x000ea80000300800 */
[----:B------:R-:W3:Y:S04]  /*34040*/  LDL.LU R9, [R1+0x2fa4] ;  /* 0x002fa40001097983 */ /* 0x000ee80000300800 */
[----:B------:R-:W4:Y:S04]  /*34050*/  LDL.LU R11, [R1+0x2fa0] ;  /* 0x002fa000010b7983 */ /* 0x000f280000300800 */
[----:B------:R-:W2:Y:S04]  /*34060*/  LDL.LU R5, [R1+0x2f9c] ;  /* 0x002f9c0001057983 */ /* 0x000ea80000300800 */
[----:B------:R-:W2:Y:S04]  /*34070*/  LDL.LU R7, [R1+0x2f98] ;  /* 0x002f980001077983 */ /* 0x000ea80000300800 */
[----:B------:R-:W2:Y:S04]  /*34080*/  LDL.LU.64 R18, [R1+0x2f90] ;  /* 0x002f900001127983 */ /* 0x000ea80000300a00 */
[----:B------:R-:W3:Y:S04]  /*34090*/  LDL.LU.64 R16, [R1+0x2f88] ;  /* 0x002f880001107983 */ /* 0x000ee80000300a00 */
[----:B------:R0:W-:Y:S04]  /*340a0*/  STL.64 [R1+0xb0], R12 ;  /* 0x0000b00c01007387 */ /* 0x0001e80000100a00 */
[----:B------:R1:W-:Y:S01]  /*340b0*/  STL.64 [R1+0xb8], R14 ;  /* 0x0000b80e01007387 */ /* 0x0003e20000100a00 */
[----:B0-----:R-:W-:-:S02]  /*340c0*/  IMAD.MOV.U32 R12, RZ, RZ, R4 ;  /* 0x000000ffff0c7224 */ /* 0x001fc400078e0004 */
[----:B------:R-:W-:Y:S02]  /*340d0*/  IMAD.MOV.U32 R13, RZ, RZ, R6 ;  /* 0x000000ffff0d7224 */ /* 0x000fe400078e0006 */
[----:B-1----:R-:W-:Y:S02]  /*340e0*/  IMAD.MOV.U32 R14, RZ, RZ, R8 ;  /* 0x000000ffff0e7224 */ /* 0x002fe400078e0008 */
[----:B------:R-:W-:Y:S01]  /*340f0*/  IMAD.MOV.U32 R15, RZ, RZ, R10 ;  /* 0x000000ffff0f7224 */ /* 0x000fe200078e000a */
[----:B------:R-:W4:Y:S04]  /*34100*/  LDL.LU R8, [R1+0xec] ;  /* 0x0000ec0001087983 */ /* 0x000f280000300800 */
[----:B------:R-:W4:Y:S02]  /*34110*/  LDL.LU R10, [R1+0xe8] ;  /* 0x0000e800010a7983 */ /* 0x000f240000300800 */
[----:B------:R-:W-:Y:S02]  /*34120*/  HMMA.16816.F32 R12, R12, R2, R20 ;  /* 0x000000020c0c723c */ /* 0x000fe40000001814 */
[----:B------:R-:W4:Y:S04]  /*34130*/  LDL.LU.64 R22, [R1+0x2f80] ;  /* 0x002f800001167983 */ /* 0x000f280000300a00 */
[----:B------:R-:W4:-:S13]  /*34140*/  LDL.LU.64 R20, [R1+0x2f78] ;  /* 0x002f780001147983 */ /* 0x000f1a0000300a00 */
[----:B------:R0:W-:Y:S04]  /*34150*/  STL.64 [R1+0x40], R12 ;  /* 0x0000400c01007387 */ /* 0x0001e80000100a00 */
[----:B------:R2:W-:Y:S04]  /*34160*/  STL.64 [R1+0x48], R14 ;  /* 0x0000480e01007387 */ /* 0x0005e80000100a00 */
[----:B------:R-:W4:Y:S04]  /*34170*/  LDL R6, [R1+0x118] ;  /* 0x0001180001067983 */ /* 0x000f280000100800 */
[----:B0-----:R-:W4:Y:S01]  /*34180*/  LDL R12, [R1+0x14] ;  /* 0x00001400010c7983 */ /* 0x001f220000100800 */
[----:B-----5:R-:W-:-:S02]  /*34190*/  IMAD.MOV.U32 R13, RZ, RZ, R0 ;  /* 0x000000ffff0d7224 */ /* 0x020fc400078e0000 */
[----:B--2---:R-:W-:Y:S02]  /*341a0*/  IMAD.MOV.U32 R14, RZ, RZ, R18 ;  /* 0x000000ffff0e7224 */ /* 0x004fe400078e0012 */
[----:B------:R-:W-:Y:S01]  /*341b0*/  IMAD.MOV.U32 R15, RZ, RZ, R19 ;  /* 0x000000ffff0f7224 */ /* 0x000fe200078e0013 */
[----:B---3--:R-:W-:Y:S02]  /*341c0*/  F2FP.F16.E4M3.UNPACK_B R16, R16.H1 ;  /* 0x00000010ff10723e */ /* 0x008fe400030006ff */
[----:B------:R-:W-:-:S07]  /*341d0*/  F2FP.F16.E4M3.UNPACK_B R17, R17.H1 ;  /* 0x00000011ff11723e */ /* 0x000fce00030006ff */
[----:B----4-:R-:W-:Y:S01]  /*341e0*/  HMMA.16816.F32 R12, R12, R16, R20 ;  /* 0x000000100c0c723c */ /* 0x010fe20000001814 */
[----:B------:R-:W2:-:S15]  /*341f0*/  LDL R23, [R1+0x14] ;  /* 0x0000140001177983 */ /* 0x000e9e0000100800 */
[----:B------:R-:W-:-:S03]  /*34200*/  NOP ;  /* 0x0000000000007918 */ /* 0x000fc60000000000 */
[----:B------:R0:W-:Y:S04]  /*34210*/  STL.64 [R1+0xa0], R12 ;  /* 0x0000a00c01007387 */ /* 0x0001e80000100a00 */
[----:B------:R1:W-:Y:S04]  /*34220*/  STL.64 [R1+0xa8], R14 ;  /* 0x0000a80e01007387 */ /* 0x0003e80000100a00 */
[----:B------:R-:W3:Y:S01]  /*34230*/  LDL R4, [R1+0x110] ;  /* 0x0001100001047983 */ /* 0x000ee20000100800 */
[----:B0-----:R-:W-:Y:S02]  /*34240*/  IMAD.MOV.U32 R12, RZ, RZ, R5 ;  /* 0x000000ffff0c7224 */ /* 0x001fe400078e0005 */
[----:B------:R-:W-:-:S02]  /*34250*/  IMAD.MOV.U32 R13, RZ, RZ, R7 ;  /* 0x000000ffff0d7224 */ /* 0x000fc400078e0007 */
[----:B-1----:R-:W-:Y:S02]  /*34260*/  IMAD.MOV.U32 R14, RZ, RZ, R9 ;  /* 0x000000ffff0e7224 */ /* 0x002fe400078e0009 */
        /* <DEDUP_REMOVED lines=1300> */
[----:B------:R-:W-:Y:S02]  /*393b0*/  IMAD.MOV.U32 R23, RZ, RZ, R24 ;  /* 0x000000ffff177224 */ /* 0x000fe400078e0018 */
[----:B------:R-:W-:Y:S01]  /*393c0*/  IMAD.MOV.U32 R0, RZ, RZ, R25 ;  /* 0x000000ffff007224 */ /* 0x000fe200078e0019 */
[----:B------:R-:W2:Y:S04]  /*393d0*/  LDL.LU.64 R26, [R1+0x2be8] ;  /* 0x002be800011a7983 */ /* 0x000ea80000300a00 */
[----:B0-----:R-:W2:Y:S01]  /*393e0*/  LDL.LU.64 R24, [R1+0x2be0] ;  /* 0x002be00001187983 */ /* 0x001ea20000300a00 */
[----:B------:R-:W-:-:S02]  /*393f0*/  F2FP.F16.E4M3.UNPACK_B R2, R17 ;  /* 0x00000011ff02723e */ /* 0x000fc400020006ff */
[----:B------:R-:W-:Y:S01]  /*39400*/  F2FP.F16.E4M3.UNPACK_B R3, R19 ;  /* 0x00000013ff03723e */ /* 0x000fe200020006ff */
[----:B------:R-:W-:Y:S02]  /*39410*/  IMAD.MOV.U32 R4, RZ, RZ, R20 ;  /* 0x000000ffff047224 */ /* 0x000fe400078e0014 */
[----:B------:R-:W-:Y:S02]  /*39420*/  IMAD.MOV.U32 R5, RZ, RZ, R22 ;  /* 0x000000ffff057224 */ /* 0x000fe400078e0016 */
[----:B------:R-:W-:Y:S02]  /*39430*/  IMAD.MOV.U32 R6, RZ, RZ, R12 ;  /* 0x000000ffff067224 */ /* 0x000fe400078e000c */
[----:B------:R-:W-:Y:S01]  /*39440*/  IMAD.MOV.U32 R7, RZ, RZ, R14 ;  /* 0x000000ffff077224 */ /* 0x000fe200078e000e */
[----:B------:R-:W-:Y:S04]  /*39450*/  STL.64 [R1+0x2bd0], R22 ;  /* 0x002bd01601007387 */ /* 0x000fe80000100a00 */
[----:B------:R0:W-:Y:S04]  /*39460*/  STL.64 [R1+0x2bc8], R20 ;  /* 0x002bc81401007387 */ /* 0x0001e80000100a00 */
[----:B0-----:R-:W3:Y:S04]  /*39470*/  LDL.LU R20, [R1+0x60] ;  /* 0x0000600001147983 */ /* 0x001ee80000300800 */
[----:B------:R-:W3:Y:S04]  /*39480*/  LDL.LU R21, [R1+0x64] ;  /* 0x0000640001157983 */ /* 0x000ee80000300800 */
[----:B------:R-:W3:Y:S04]  /*39490*/  LDL.LU R22, [R1+0x68] ;  /* 0x0000680001167983 */ /* 0x000ee80000300800 */
[----:B------:R-:W3:Y:S04]  /*394a0*/  LDL.LU R23, [R1+0x6c] ;  /* 0x00006c0001177983 */ /* 0x000ee80000300800 */
[----:B------:R-:W-:Y:S04]  /*394b0*/  STL [R1+0x2acc], R28 ;  /* 0x002acc1c01007387 */ /* 0x000fe80000100800 */
[----:B------:R-:W-:Y:S01]  /*394c0*/  STL [R1+0x2ac8], R29 ;  /* 0x002ac81d01007387 */ /* 0x000fe20000100800 */
[----:B--2---:R-:W-:Y:S03]  /*394d0*/  HMMA.16816.F32 R4, R4, R2, R24 ;  /* 0x000000020404723c */ /* 0x004fe60000001818 */
[----:B------:R-:W2:Y:S04]  /*394e0*/  LDL.LU R26, [R1+0x2bdc] ;  /* 0x002bdc00011a7983 */ /* 0x000ea80000300800 */
[----:B------:R-:W4:Y:S04]  /*394f0*/  LDL.LU R24, [R1+0x2bd8] ;  /* 0x002bd80001187983 */ /* 0x000f280000300800 */
[----:B------:R-:W5:Y:S04]  /*39500*/  LDL.LU R9, [R1+0x54] ;  /* 0x0000540001097983 */ /* 0x000f680000300800 */
[----:B------:R-:W2:Y:S04]  /*39510*/  LDL.LU R11, [R1+0x5c] ;  /* 0x00005c00010b7983 */ /* 0x000ea80000300800 */
[----:B--2---:R-:W-:Y:S04]  /*39520*/  STL.64 [R1+0x2ba8], R10 ;  /* 0x002ba80a01007387 */ /* 0x004fe80000100a00 */
[----:B-----5:R0:W-:Y:S04]  /*39530*/  STL.64 [R1+0x2ba0], R8 ;  /* 0x002ba00801007387 */ /* 0x0201e80000100a00 */
[----:B0-----:R-:W2:Y:S04]  /*39540*/  LDL.LU R8, [R1+0x30] ;  /* 0x0000300001087983 */ /* 0x001ea80000300800 */
[----:B------:R-:W2:Y:S04]  /*39550*/  LDL.LU R9, [R1+0x34] ;  /* 0x0000340001097983 */ /* 0x000ea80000300800 */
[----:B------:R-:W5:Y:S04]  /*39560*/  LDL.LU R10, [R1+0x38] ;  /* 0x00003800010a7983 */ /* 0x000f680000300800 */
[----:B------:R-:W5:Y:S01]  /*39570*/  LDL.LU R11, [R1+0x3c] ;  /* 0x00003c00010b7983 */ /* 0x000f620000300800 */
[----:B------:R-:W-:-:S02]  /*39580*/  IMAD.MOV.U32 R13, RZ, RZ, R4 ;  /* 0x000000ffff0d7224 */ /* 0x000fc400078e0004 */
[----:B------:R-:W-:Y:S02]  /*39590*/  IMAD.MOV.U32 R15, RZ, RZ, R5 ;  /* 0x000000ffff0f7224 */ /* 0x000fe400078e0005 */
[----:B------:R-:W-:Y:S02]  /*395a0*/  IMAD.MOV.U32 R29, RZ, RZ, R6 ;  /* 0x000000ffff1d7224 */ /* 0x000fe400078e0006 */
[----:B------:R-:W-:Y:S02]  /*395b0*/  IMAD.MOV.U32 R28, RZ, RZ, R7 ;  /* 0x000000ffff1c7224 */ /* 0x000fe400078e0007 */
[----:B------:R-:W-:Y:S02]  /*395c0*/  IMAD.MOV.U32 R4, RZ, RZ, R16 ;  /* 0x000000ffff047224 */ /* 0x000fe400078e0010 */
[----:B------:R-:W-:Y:S02]  /*395d0*/  IMAD.MOV.U32 R5, RZ, RZ, R18 ;  /* 0x000000ffff057224 */ /* 0x000fe400078e0012 */
[----:B----4-:R-:W-:-:S02]  /*395e0*/  IMAD.MOV.U32 R6, RZ, RZ, R24 ;  /* 0x000000ffff067224 */ /* 0x010fc400078e0018 */
[----:B------:R-:W-:-:S07]  /*395f0*/  IMAD.MOV.U32 R7, RZ, RZ, R26 ;  /* 0x000000ffff077224 */ /* 0x000fce00078e001a */
[----:B---3--:R-:W-:Y:S01]  /*39600*/  HMMA.16816.F32 R4, R4, R2, R20 ;  /* 0x000000020404723c */ /* 0x008fe20000001814 */
[----:B-----5:R0:W-:Y:S04]  /*39610*/  STL.64 [R1+0x2bb8], R10 ;  /* 0x002bb80a01007387 */ /* 0x0201e80000100a00 */
[----:B0-----:R-:W3:Y:S04]  /*39620*/  LDL R10, [R1+0xe0] ;  /* 0x0000e000010a7983 */ /* 0x001ee80000100800 */
[----:B------:R-:W4:Y:S04]  /*39630*/  LDL R11, [R1+0xe4] ;  /* 0x0000e400010b7983 */ /* 0x000f280000100800 */
[----:B--2---:R-:W-:Y:S04]  /*39640*/  STL.64 [R1+0x2bb0], R8 ;  /* 0x002bb00801007387 */ /* 0x004fe80000100a00 */
[----:B------:R-:W-:Y:S04]  /*39650*/  STL [R1+0x2b6c], R28 ;  /* 0x002b6c1c01007387 */ /* 0x000fe80000100800 */
[----:B------:R-:W-:Y:S04]  /*39660*/  STL [R1+0x2b68], R29 ;  /* 0x002b681d01007387 */ /* 0x000fe80000100800 */
[----:B------:R-:W-:Y:S04]  /*39670*/  STL [R1+0x2b64], R15 ;  /* 0x002b640f01007387 */ /* 0x000fe80000100800 */
[----:B------:R-:W-:Y:S04]  /*39680*/  STL [R1+0x2b60], R13 ;  /* 0x002b600d01007387 */ /* 0x000fe80000100800 */
[----:B------:R-:W2:Y:S04]  /*39690*/  LDL.LU.64 R22, [R1+0x2bd0] ;  /* 0x002bd00001167983 */ /* 0x000ea80000300a00 */
[----:B------:R-:W5:Y:S01]  /*396a0*/  LDL.LU.64 R20, [R1+0x2bc8] ;  /* 0x002bc80001147983 */ /* 0x000f620000300a00 */
[----:B---3--:R-:W-:-:S02]  /*396b0*/  F2FP.F16.E4M3.UNPACK_B R2, R10 ;  /* 0x0000000aff02723e */ /* 0x008fc400020006ff */
[----:B----4-:R-:W-:Y:S02]  /*396c0*/  F2FP.F16.E4M3.UNPACK_B R3, R11 ;  /* 0x0000000bff03723e */ /* 0x010fe400020006ff */
[----:B-----5:R0:W1:Y:S04]  /*396d0*/  LDSM.16.M88.4 R8, [R21+UR7+0xc100] ;  /* 0x00c100071508783b */ /* 0x0200680008000200 */
[----:B0-----:R-:W3:Y:S04]  /*396e0*/  LDL.LU R21, [R1+0x2bc0] ;  /* 0x002bc00001157983 */ /* 0x001ee80000300800 */
[----:B-1----:R-:W-:Y:S04]  /*396f0*/  STL.64 [R1+0xf0], R8 ;  /* 0x0000f00801007387 */ /* 0x002fe80000100a00 */
[----:B------:R0:W-:Y:S04]  /*39700*/  STL.64 [R1+0xf8], R10 ;  /* 0x0000f80a01007387 */ /* 0x0001e80000100a00 */
[----:B0-----:R-:W4:Y:S04]  /*39710*/  LDL.LU.64 R10, [R1+0x2bb8] ;  /* 0x002bb800010a7983 */ /* 0x001f280000300a00 */
[----:B------:R-:W4:Y:S01]  /*39720*/  LDL.LU.64 R8, [R1+0x2bb0] ;  /* 0x002bb00001087983 */ /* 0x000f220000300a00 */
[----:B------:R-:W-:-:S02]  /*39730*/  IMAD.MOV.U32 R19, RZ, RZ, R4 ;  /* 0x000000ffff137224 */ /* 0x000fc400078e0004 */
[----:B------:R-:W-:Y:S02]  /*39740*/  IMAD.MOV.U32 R17, RZ, RZ, R5 ;  /* 0x000000ffff117224 */ /* 0x000fe400078e0005 */
[----:B------:R-:W-:Y:S02]  /*39750*/  IMAD.MOV.U32 R25, RZ, RZ, R6 ;  /* 0x000000ffff197224 */ /* 0x000fe400078e0006 */
[----:B------:R-:W-:Y:S02]  /*39760*/  IMAD.MOV.U32 R27, RZ, RZ, R7 ;  /* 0x000000ffff1b7224 */ /* 0x000fe400078e0007 */
[----:B------:R-:W-:Y:S02]  /*39770*/  IMAD.MOV.U32 R4, RZ, RZ, R20 ;  /* 0x000000ffff047224 */ /* 0x000fe400078e0014 */
[----:B--2---:R-:W-:Y:S02]  /*39780*/  IMAD.MOV.U32 R5, RZ, RZ, R22 ;  /* 0x000000ffff057224 */ /* 0x004fe400078e0016 */
[----:B------:R-:W-:-:S02]  /*39790*/  IMAD.MOV.U32 R6, RZ, RZ, R12 ;  /* 0x000000ffff067224 */ /* 0x000fc400078e000c */
[----:B------:R-:W-:-:S07]  /*397a0*/  IMAD.MOV.U32 R7, RZ, RZ, R14 ;  /* 0x000000ffff077224 */ /* 0x000fce00078e000e */
[----:B----4-:R-:W-:Y:S01]  /*397b0*/  HMMA.16816.F32 R4, R4, R2, R8 ;  /* 0x000000020404723c */ /* 0x010fe20000001808 */
        /* <DEDUP_REMOVED lines=16> */
[----:B--2---:R-:W-:-:S15]  /*398c0*/  HMMA.16816.F32 R8, R4, R2, R8 ;  /* 0x000000020408723c */ /* 0x004fde0000001808 */
[----:B------:R-:W-:-:S04]  /*398d0*/  NOP ;  /* 0x0000000000007918 */ /* 0x000fc80000000000 */
[----:B------:R3:W-:Y:S04]  /*398e0*/  STL.64 [R1+0x2b10], R10 ;  /* 0x002b100a01007387 */ /* 0x0007e80000100a00 */
[----:B------:R0:W-:Y:S01]  /*398f0*/  STL.64 [R1+0x2b08], R8 ;  /* 0x002b080801007387 */ /* 0x0001e20000100a00 */
[----:B---3--:R-:W-:-:S03]  /*39900*/  IMAD.MOV.U32 R10, RZ, RZ, R21 ;  /* 0x000000ffff0a7224 */ /* 0x008fc600078e0015 */
[----:B0-----:R-:W2:Y:S04]  /*39910*/  LDL.LU R8, [R1+0x80] ;  /* 0x0000800001087983 */ /* 0x001ea80000300800 */
[----:B------:R-:W2:Y:S04]  /*39920*/  LDL.LU R9, [R1+0x84] ;  /* 0x0000840001097983 */ /* 0x000ea80000300800 */
[----:B------:R-:W3:Y:S04]  /*39930*/  LDL.LU R21, [R1+0x2b98] ;  /* 0x002b980001157983 */ /* 0x000ee80000300800 */
[----:B------:R-:W5:Y:S01]  /*39940*/  LDL.LU R11, [R1+0x8c] ;  /* 0x00008c00010b7983 */ /* 0x000f620000300800 */
[----:B------:R-:W-:-:S02]  /*39950*/  F2FP.F16.E4M3.UNPACK_B R2, R23 ;  /* 0x00000017ff02723e */ /* 0x000fc400020006ff */
[----:B------:R-:W-:Y:S01]  /*39960*/  F2FP.F16.E4M3.UNPACK_B R3, R0 ;  /* 0x00000000ff03723e */ /* 0x000fe200020006ff */
[----:B------:R-:W-:Y:S02]  /*39970*/  IMAD.MOV.U32 R4, RZ, RZ, R20 ;  /* 0x000000ffff047224 */ /* 0x000fe400078e0014 */
[----:B------:R-:W-:Y:S02]  /*39980*/  IMAD.MOV.U32 R5, RZ, RZ, R22 ;  /* 0x000000ffff057224 */ /* 0x000fe400078e0016 */
[----:B------:R-:W-:Y:S02]  /*39990*/  IMAD.MOV.U32 R6, RZ, RZ, R12 ;  /* 0x000000ffff067224 */ /* 0x000fe400078e000c */
[----:B------:R-:W-:-:S07]  /*399a0*/  IMAD.MOV.U32 R7, RZ, RZ, R14 ;  /* 0x000000ffff077224 */ /* 0x000fce00078e000e */
[----:B----4-:R-:W-:Y:S01]  /*399b0*/  HMMA.16816.F32 R4, R4, R2, R16 ;  /* 0x000000020404723c */ /* 0x010fe20000001810 */
[----:B-----5:R-:W-:Y:S04]  /*399c0*/  STL.64 [R1+0x2b78], R10 ;  /* 0x002b780a01007387 */ /* 0x020fe80000100a00 */
[----:B--2---:R0:W-:Y:S04]  /*399d0*/  STL.64 [R1+0x2b70], R8 ;  /* 0x002b700801007387 */ /* 0x0041e80000100a00 */
[----:B0-----:R-:W2:Y:S04]  /*399e0*/  LDL.LU R8, [R1+0x70] ;  /* 0x0000700001087983 */ /* 0x001ea80000300800 */
[----:B------:R-:W2:Y:S04]  /*399f0*/  LDL.LU R9, [R1+0x74] ;  /* 0x0000740001097983 */ /* 0x000ea80000300800 */
[----:B------:R-:W2:Y:S01]  /*39a00*/  LDL.LU R10, [R1+0x78] ;  /* 0x00007800010a7983 */ /* 0x000ea20000300800 */
[----:B---3--:R-:W-:-:S03]  /*39a10*/  IMAD.MOV.U32 R11, RZ, RZ, R21 ;  /* 0x000000ffff0b7224 */ /* 0x008fc600078e0015 */
        /* <DEDUP_REMOVED lines=13> */
[----:B------:R-:W-:Y:S04]  /*39af0*/  STL.64 [R1+0x50], R4 ;  /* 0x0000500401007387 */ /* 0x000fe80000100a00 */
[----:B------:R0:W-:Y:S04]  /*39b00*/  STL [R1+0x58], R6 ;  /* 0x0000580601007387 */ /* 0x0001e80000100800 */
[----:B------:R-:W5:Y:S04]  /*39b10*/  LDL R2, [R1+0xf0] ;  /* 0x0000f00001027983 */ /* 0x000f680000100800 */
[----:B------:R-:W2:Y:S01]  /*39b20*/  LDL R3, [R1+0xf4] ;  /* 0x0000f40001037983 */ /* 0x000ea20000100800 */
[----:B------:R-:W-:-:S02]  /*39b30*/  IMAD.MOV.U32 R0, RZ, RZ, R7 ;  /* 0x000000ffff007224 */ /* 0x000fc400078e0007 */
[----:B------:R-:W-:Y:S02]  /*39b40*/  IMAD.MOV.U32 R7, RZ, RZ, R14 ;  /* 0x000000ffff077224 */ /* 0x000fe400078e000e */
[----:B0-----:R-:W-:Y:S02]  /*39b50*/  IMAD.MOV.U32 R6, RZ, RZ, R12 ;  /* 0x000000ffff067224 */ /* 0x001fe400078e000c */
[----:B------:R-:W-:Y:S02]  /*39b60*/  IMAD.MOV.U32 R4, RZ, RZ, R20 ;  /* 0x000000ffff047224 */ /* 0x000fe400078e0014 */
[----:B------:R-:W-:Y:S01]  /*39b70*/  IMAD.MOV.U32 R5, RZ, RZ, R22 ;  /* 0x000000ffff057224 */ /* 0x000fe200078e0016 */
[----:B----4-:R-:W-:Y:S04]  /*39b80*/  STL [R1+0x2b44], R23 ;  /* 0x002b441701007387 */ /* 0x010fe80000100800 */
[----:B---3--:R0:W-:Y:S04]  /*39b90*/  STL [R1+0x2b40], R21 ;  /* 0x002b401501007387 */ /* 0x0081e80000100800 */
[----:B------:R-:W3:Y:S04]  /*39ba0*/  LDL.LU R20, [R1+0x10] ;  /* 0x0000100001147983 */ /* 0x000ee80000300800 */
[----:B0-----:R-:W3:Y:S04]  /*39bb0*/  LDL.LU R21, [R1+0x14] ;  /* 0x0000140001157983 */ /* 0x001ee80000300800 */
[----:B------:R-:W3:Y:S04]  /*39bc0*/  LDL.LU R22, [R1+0x18] ;  /* 0x0000180001167983 */ /* 0x000ee80000300800 */
[----:B------:R-:W3:Y:S01]  /*39bd0*/  LDL.LU R23, [R1+0x1c] ;  /* 0x00001c0001177983 */ /* 0x000ee20000300800 */
[----:B-----5:R-:W-:-:S02]  /*39be0*/  F2FP.F16.E4M3.UNPACK_B R2, R2 ;  /* 0x00000002ff02723e */ /* 0x020fc400020006ff */
[----:B--2---:R-:W-:-:S07]  /*39bf0*/  F2FP.F16.E4M3.UNPACK_B R3, R3 ;  /* 0x00000003ff03723e */ /* 0x004fce00020006ff */
[----:B------:R-:W-:Y:S01]  /*39c00*/  HMMA.16816.F32 R4, R4, R2, R8 ;  /* 0x000000020404723c */ /* 0x000fe20000001808 */
[----:B------:R-:W-:Y:S02]  /*39c10*/  IMAD.MOV.U32 R8, RZ, RZ, R28 ;  /* 0x000000ffff087224 */ /* 0x000fe400078e001c */
[----:B------:R-:W2:Y:S01]  /*39c20*/  LDL.LU R28, [R1+0x2b6c] ;  /* 0x002b6c00011c7983 */ /* 0x000ea20000300800 */
[----:B------:R-:W-:Y:S02]  /*39c30*/  IMAD.MOV.U32 R9, RZ, RZ, R29 ;  /* 0x000000ffff097224 */ /* 0x000fe400078e001d */
[----:B------:R-:W-:Y:S02]  /*39c40*/  IMAD.MOV.U32 R10, RZ, RZ, R15 ;  /* 0x000000ffff0a7224 */ /* 0x000fe400078e000f */
[----:B------:R-:W-:-:S11]  /*39c50*/  IMAD.MOV.U32 R11, RZ, RZ, R13 ;  /* 0x000000ffff0b7224 */ /* 0x000fd600078e000d */
[----:B------:R0:W-:Y:S04]  /*39c60*/  STL.64 [R1+0xc0], R4 ;  /* 0x0000c00401007387 */ /* 0x0001e80000100a00 */
[----:B------:R-:W-:Y:S04]  /*39c70*/  STL.64 [R1+0xc8], R6 ;  /* 0x0000c80601007387 */ /* 0x000fe80000100a00 */
[----:B------:R-:W4:Y:S04]  /*39c80*/  LDL.LU R29, [R1+0x2b68] ;  /* 0x002b6800011d7983 */ /* 0x000f280000300800 */
[----:B------:R-:W5:Y:S04]  /*39c90*/  LDL.LU R15, [R1+0x2b64] ;  /* 0x002b6400010f7983 */ /* 0x000f680000300800 */
[----:B------:R-:W2:Y:S04]  /*39ca0*/  LDL.LU R13, [R1+0x2b60] ;  /* 0x002b6000010d7983 */ /* 0x000ea80000300800 */
[----:B------:R1:W-:Y:S04]  /*39cb0*/  STL.64 [R1+0x2b20], R10 ;  /* 0x002b200a01007387 */ /* 0x0003e80000100a00 */
[----:B------:R3:W-:Y:S01]  /*39cc0*/  STL.64 [R1+0x2b18], R8 ;  /* 0x002b180801007387 */ /* 0x0007e20000100a00 */
[----:B0-----:R-:W-:-:S02]  /*39cd0*/  IMAD.MOV.U32 R4, RZ, RZ, R16 ;  /* 0x000000ffff047224 */ /* 0x001fc400078e0010 */
[----:B------:R-:W-:Y:S02]  /*39ce0*/  IMAD.MOV.U32 R5, RZ, RZ, R18 ;  /* 0x000000ffff057224 */ /* 0x000fe400078e0012 */
[----:B-1----:R-:W-:Y:S02]  /*39cf0*/  IMAD.MOV.U32 R10, RZ, RZ, R25 ;  /* 0x000000ffff0a7224 */ /* 0x002fe400078e0019 */
[----:B---3--:R-:W-:Y:S02]  /*39d00*/  IMAD.MOV.U32 R8, RZ, RZ, R19 ;  /* 0x000000ffff087224 */ /* 0x008fe400078e0013 */
[----:B------:R-:W-:Y:S01]  /*39d10*/  IMAD.MOV.U32 R11, RZ, RZ, R27 ;  /* 0x000000ffff0b7224 */ /* 0x000fe200078e001b */
[----:B------:R-:W3:Y:S01]  /*39d20*/  LDL.LU R19, [R1+0x2b5c] ;  /* 0x002b5c0001137983 */ /* 0x000ee20000300800 */
[----:B------:R-:W-:-:S03]  /*39d30*/  IMAD.MOV.U32 R9, RZ, RZ, R17 ;  /* 0x000000ffff097224 */ /* 0x000fc600078e0011 */
[----:B------:R-:W3:Y:S04]  /*39d40*/  LDL.LU R17, [R1+0x2b58] ;  /* 0x002b580001117983 */ /* 0x000ee80000300800 */
[----:B------:R-:W3:Y:S04]  /*39d50*/  LDL.LU R25, [R1+0x2b54] ;  /* 0x002b540001197983 */ /* 0x000ee80000300800 */
[----:B------:R-:W3:Y:S01]  /*39d60*/  LDL.LU R27, [R1+0x2b50] ;  /* 0x002b5000011b7983 */ /* 0x000ee20000300800 */
[----:B------:R-:W-:Y:S02]  /*39d70*/  IMAD.MOV.U32 R6, RZ, RZ, R24 ;  /* 0x000000ffff067224 */ /* 0x000fe400078e0018 */
[----:B------:R-:W-:Y:S01]  /*39d80*/  IMAD.MOV.U32 R7, RZ, RZ, R26 ;  /* 0x000000ffff077224 */ /* 0x000fe200078e001a */
[----:B------:R-:W-:Y:S04]  /*39d90*/  STL.64 [R1+0x2b30], R10 ;  /* 0x002b300a01007387 */ /* 0x000fe80000100a00 */
[----:B------:R5:W-:Y:S02]  /*39da0*/  STL.64 [R1+0x2b28], R8 ;  /* 0x002b280801007387 */ /* 0x000be40000100a00 */
[----:B------:R-:W-:Y:S01]  /*39db0*/  HMMA.16816.F32 R4, R4, R2, R20 ;  /* 0x000000020404723c */ /* 0x000fe20000001814 */
[----:B-----5:R-:W-:-:S02]  /*39dc0*/  IMAD.MOV.U32 R9, RZ, RZ, R15 ;  /* 0x000000ffff097224 */ /* 0x020fc400078e000f */
[----:B--2---:R-:W-:Y:S02]  /*39dd0*/  IMAD.MOV.U32 R8, RZ, RZ, R13 ;  /* 0x000000ffff087224 */ /* 0x004fe400078e000d */
[----:B------:R-:W2:Y:S04]  /*39de0*/  LDL.LU R13, [R1+0x2b4c] ;  /* 0x002b4c00010d7983 */ /* 0x000ea80000300800 */
[----:B------:R-:W5:Y:S04]  /*39df0*/  LDL.LU R15, [R1+0x2b48] ;  /* 0x002b4800010f7983 */ /* 0x000f680000300800 */
[----:B------:R-:W5:Y:S04]  /*39e00*/  LDL.LU R16, [R1+0xe4] ;  /* 0x0000e40001107983 */ /* 0x000f680000300800 */
[----:B------:R-:W5:Y:S04]  /*39e10*/  LDL.LU R24, [R1+0xe0] ;  /* 0x0000e00001187983 */ /* 0x000f680000300800 */
[----:B------:R-:W5:Y:S04]  /*39e20*/  LDL.LU R23, [R1+0x2b44] ;  /* 0x002b440001177983 */ /* 0x000f680000300800 */
[----:B------:R-:W5:Y:S01]  /*39e30*/  LDL.LU R21, [R1+0x2b40] ;  /* 0x002b400001157983 */ /* 0x000f620000300800 */
[----:B----4-:R-:W-:-:S02]  /*39e40*/  IMAD.MOV.U32 R10, RZ, RZ, R29 ;  /* 0x000000ffff0a7224 */ /* 0x010fc400078e001d */
[----:B------:R-:W-:Y:S02]  /*39e50*/  IMAD.MOV.U32 R11, RZ, RZ, R28 ;  /* 0x000000ffff0b7224 */ /* 0x000fe400078e001c */
[----:B------:R-:W-:Y:S01]  /*39e60*/  IMAD.MOV.U32 R29, RZ, RZ, R6 ;  /* 0x000000ffff1d7224 */ /* 0x000fe200078e0006 */
[----:B------:R0:W-:Y:S01]  /*39e70*/  STL.64 [R1+0x90], R4 ;  /* 0x0000900401007387 */ /* 0x0001e20000100a00 */
[----:B------:R-:W-:-:S03]  /*39e80*/  IMAD.MOV.U32 R28, RZ, RZ, R7 ;  /* 0x000000ffff1c7224 */ /* 0x000fc600078e0007 */
[----:B------:R-:W4:Y:S01]  /*39e90*/  LDL R18, [R1+0x110] ;  /* 0x0001100001127983 */ /* 0x000f220000100800 */
[----:B---3--:R-:W-:Y:S02]  /*39ea0*/  F2FP.F16.E4M3.UNPACK_B R3, R19.H1 ;  /* 0x00000013ff03723e */ /* 0x008fe400030006ff */
[----:B------:R-:W-:Y:S02]  /*39eb0*/  F2FP.F16.E4M3.UNPACK_B R2, R17.H1 ;  /* 0x00000011ff02723e */ /* 0x000fe400030006ff */
[----:B------:R-:W3:Y:S04]  /*39ec0*/  LDL.LU R17, [R1+0x2b3c] ;  /* 0x002b3c0001117983 */ /* 0x000ee80000300800 */
[----:B------:R-:W3:Y:S04]  /*39ed0*/  LDL.LU R19, [R1+0x2b38] ;  /* 0x002b380001137983 */ /* 0x000ee80000300800 */
[----:B------:R-:W3:Y:S04]  /*39ee0*/  LDL.LU R22, [R1+0xd0] ;  /* 0x0000d00001167983 */ /* 0x000ee80000300800 */
[----:B------:R-:W3:Y:S01]  /*39ef0*/  LDL.LU R20, [R1+0xd4] ;  /* 0x0000d40001147983 */ /* 0x000ee20000300800 */
[----:B--2---:R-:W-:-:S02]  /*39f00*/  IMAD.MOV.U32 R6, RZ, RZ, R13 ;  /* 0x000000ffff067224 */ /* 0x004fc400078e000d */
[----:B-----5:R-:W-:Y:S02]  /*39f10*/  IMAD.MOV.U32 R7, RZ, RZ, R15 ;  /* 0x000000ffff077224 */ /* 0x020fe400078e000f */
[----:B0-----:R-:W-:Y:S02]  /*39f20*/  IMAD.MOV.U32 R5, RZ, RZ, R23 ;  /* 0x000000ffff057224 */ /* 0x001fe400078e0017 */
[----:B------:R-:W-:-:S07]  /*39f30*/  IMAD.MOV.U32 R4, RZ, RZ, R21 ;  /* 0x000000ffff047224 */ /* 0x000fce00078e0015 */
[----:B------:R-:W-:Y:S01]  /*39f40*/  HMMA.16816.F32 R4, R4, R2, R8 ;  /* 0x000000020404723c */ /* 0x000fe20000001808 */
[----:B------:R-:W2:Y:S04]  /*39f50*/  LDL.LU.64 R10, [R1+0x2b30] ;  /* 0x002b3000010a7983 */ /* 0x000ea80000300a00 */
[----:B------:R-:W2:-:S14]  /*39f60*/  LDL.LU.64 R8, [R1+0x2b28] ;  /* 0x002b280001087983 */ /* 0x000e9c0000300a00 */
[----:B------:R-:W-:Y:S01]  /*39f70*/  IMAD.MOV.U32 R14, RZ, RZ, R6 ;  /* 0x000000ffff0e7224 */ /* 0x000fe200078e0006 */
[----:B------:R3:W-:Y:S01]  /*39f80*/  STL.64 [R1+0xb0], R4 ;  /* 0x0000b00401007387 */ /* 0x0007e20000100a00 */
[----:B------:R-:W-:Y:S02]  /*39f90*/  IMAD.MOV.U32 R12, RZ, RZ, R7 ;  /* 0x000000ffff0c7224 */ /* 0x000fe400078e0007 */
[----:B------:R-:W-:Y:S02]  /*39fa0*/  IMAD.MOV.U32 R6, RZ, RZ, R25 ;  /* 0x000000ffff067224 */ /* 0x000fe400078e0019 */
[----:B------:R-:W-:Y:S02]  /*39fb0*/  IMAD.MOV.U32 R7, RZ, RZ, R27 ;  /* 0x000000ffff077224 */ /* 0x000fe400078e001b */
[----:B---3--:R-:W-:Y:S02]  /*39fc0*/  IMAD.MOV.U32 R4, RZ, RZ, R17 ;  /* 0x000000ffff047224 */ /* 0x008fe400078e0011 */
        /* <DEDUP_REMOVED lines=25> */
[----:B------:R1:W-:Y:S04]  /*3a160*/  STL [R1+0x7c], R11 ;  /* 0x00007c0b01007387 */ /* 0x0003e80000100800 */
[----:B------:R-:W2:Y:S01]  /*3a170*/  LDL.LU R8, [R1+0x20] ;  /* 0x0000200001087983 */ /* 0x000ea20000300800 */
[----:B------:R-:W-:-:S03]  /*3a180*/  IMAD.MOV.U32 R26, RZ, RZ, R10 ;  /* 0x000000ffff1a7224 */ /* 0x000fc600078e000a */
[----:B0-----:R-:W2:Y:S04]  /*3a190*/  LDL.LU R9, [R1+0x24] ;  /* 0x0000240001097983 */ /* 0x001ea80000300800 */
[----:B------:R-:W2:Y:S04]  /*3a1a0*/  LDL.LU R10, [R1+0x28] ;  /* 0x00002800010a7983 */ /* 0x000ea80000300800 */
[----:B-1----:R-:W2:Y:S04]  /*3a1b0*/  LDL.LU R11, [R1+0x2c] ;  /* 0x00002c00010b7983 */ /* 0x002ea80000300800 */
[----:B------:R-:W-:Y:S04]  /*3a1c0*/  STL [R1+0x2ae4], R24 ;  /* 0x002ae41801007387 */ /* 0x000fe80000100800 */
[----:B------:R-:W3:Y:S04]  /*3a1d0*/  LDL.LU R16, [R1+0x108] ;  /* 0x0001080001107983 */ /* 0x000ee80000300800 */
[----:B------:R0:W-:Y:S01]  /*3a1e0*/  STL [R1+0x2b00], R23 ;  /* 0x002b001701007387 */ /* 0x0001e20000100800 */
[----:B------:R-:W-:-:S03]  /*3a1f0*/  F2FP.F16.E4M3.UNPACK_B R3, R20.H1 ;  /* 0x00000014ff03723e */ /* 0x000fc600030006ff */
[----:B------:R1:W-:Y:S01]  /*3a200*/  STL [R1+0x2afc], R21 ;  /* 0x002afc1501007387 */ /* 0x0003e20000100800 */
[----:B------:R-:W-:-:S03]  /*3a210*/  IMAD.MOV.U32 R4, RZ, RZ, R21 ;  /* 0x000000ffff047224 */ /* 0x000fc600078e0015 */
[----:B------:R-:W5:Y:S01]  /*3a220*/  LDL.LU R20, [R1+0x50] ;  /* 0x0000500001147983 */ /* 0x000f620000300800 */
[----:B------:R-:W-:Y:S01]  /*3a230*/  F2FP.F16.E4M3.UNPACK_B R2, R22.H1 ;  /* 0x00000016ff02723e */ /* 0x000fe200030006ff */
[----:B------:R-:W-:Y:S02]  /*3a240*/  IMAD.MOV.U32 R5, RZ, RZ, R23 ;  /* 0x000000ffff057224 */ /* 0x000fe400078e0017 */
[----:B0-----:R-:W-:Y:S01]  /*3a250*/  IMAD.MOV.U32 R23, RZ, RZ, R0 ;  /* 0x000000ffff177224 */ /* 0x001fe200078e0000 */
[----:B-1----:R-:W5:Y:S04]  /*3a260*/  LDL.LU R21, [R1+0x54] ;  /* 0x0000540001157983 */ /* 0x002f680000300800 */
[----:B------:R-:W5:Y:S04]  /*3a270*/  LDL.LU R22, [R1+0x58] ;  /* 0x0000580001167983 */ /* 0x000f680000300800 */
[----:B------:R-:W3:Y:S01]  /*3a280*/  LDL.LU R0, [R1+0x2b04] ;  /* 0x002b040001007983 */ /* 0x000ee20000300800 */
[----:B------:R-:W-:-:S02]  /*3a290*/  IMAD.MOV.U32 R6, RZ, RZ, R13 ;  /* 0x000000ffff067224 */ /* 0x000fc400078e000d */
[----:B------:R-:W-:-:S07]  /*3a2a0*/  IMAD.MOV.U32 R7, RZ, RZ, R15 ;  /* 0x000000ffff077224 */ /* 0x000fce00078e000f */
[----:B--2---:R-:W-:Y:S01]  /*3a2b0*/  HMMA.16816.F32 R4, R4, R2, R8 ;  /* 0x000000020404723c */ /* 0x004fe20000001808 */
[----:B----4-:R-:W0:Y:S04]  /*3a2c0*/  LDSM.16.MT88.4 R8, [R18+UR7+0x15800] ;  /* 0x015800071208783b */ /* 0x010e280008004200 */
[----:B0-----:R-:W-:-:S14]  /*3a2d0*/  STL.64 [R1+0x10], R8 ;  /* 0x0000100801007387 */ /* 0x001fdc0000100a00 */
[----:B------:R0:W-:Y:S04]  /*3a2e0*/  STL.64 [R1+0xa0], R4 ;  /* 0x0000a00401007387 */ /* 0x0001e80000100a00 */
[----:B------:R1:W-:Y:S04]  /*3a2f0*/  STL.64 [R1+0xa8], R6 ;  /* 0x0000a80601007387 */ /* 0x0003e80000100a00 */
[----:B------:R-:W-:Y:S01]  /*3a300*/  STL.64 [R1+0x18], R10 ;  /* 0x0000180a01007387 */ /* 0x000fe20000100a00 */
[----:B------:R-:W-:-:S03]  /*3a310*/  IMAD.MOV.U32 R24, RZ, RZ, R8 ;  /* 0x000000ffff187224 */ /* 0x000fc600078e0008 */
[----:B------:R-:W2:Y:S04]  /*3a320*/  LDSM.16.MT88.4 R8, [R18+UR7+0x15c00] ;  /* 0x015c00071208783b */ /* 0x000ea80008004200 */
[----:B------:R-:W-:Y:S01]  /*3a330*/  STL [R1+0x2a64], R18 ;  /* 0x002a641201007387 */ /* 0x000fe20000100800 */
[----:B0-----:R-:W-:Y:S02]  /*3a340*/  IMAD.MOV.U32 R4, RZ, RZ, R17 ;  /* 0x000000ffff047224 */ /* 0x001fe400078e0011 */
[----:B------:R-:W-:Y:S02]  /*3a350*/  IMAD.MOV.U32 R5, RZ, RZ, R19 ;  /* 0x000000ffff057224 */ /* 0x000fe400078e0013 */
[----:B-1----:R-:W-:Y:S02]  /*3a360*/  IMAD.MOV.U32 R6, RZ, RZ, R25 ;  /* 0x000000ffff067224 */ /* 0x002fe400078e0019 */
[----:B------:R-:W-:Y:S01]  /*3a370*/  IMAD.MOV.U32 R7, RZ, RZ, R27 ;  /* 0x000000ffff077224 */ /* 0x000fe200078e001b */
[----:B--2---:R-:W-:Y:S04]  /*3a380*/  STL.64 [R1], R8 ;  /* 0x0000000801007387 */ /* 0x004fe80000100a00 */
[----:B------:R-:W-:Y:S04]  /*3a390*/  STL.64 [R1+0x8], R10 ;  /* 0x0000080a01007387 */ /* 0x000fe80000100a00 */
[----:B---3--:R-:W0:Y:S01]  /*3a3a0*/  LDSM.16.MT88.4 R8, [R0+UR7+0x15800] ;  /* 0x015800070008783b */ /* 0x008e220008004200 */
[----:B-----5:R-:W-:Y:S03]  /*3a3b0*/  HMMA.16816.F32 R4, R4, R2, R20 ;  /* 0x000000020404723c */ /* 0x020fe60000001814 */
[----:B------:R-:W-:Y:S04]  /*3a3c0*/  STL [R1+0x2af8], R19 ;  /* 0x002af81301007387 */ /* 0x000fe80000100800 */
[----:B------:R1:W-:Y:S04]  /*3a3d0*/  STL.64 [R1+0x2af0], R16 ;  /* 0x002af01001007387 */ /* 0x0003e80000100a00 */
[----:B-1----:R-:W2:Y:S04]  /*3a3e0*/  LDL.LU R16, [R1+0xc0] ;  /* 0x0000c00001107983 */ /* 0x002ea80000300800 */
[----:B------:R-:W2:Y:S04]  /*3a3f0*/  LDL.LU R17, [R1+0xc4] ;  /* 0x0000c40001117983 */ /* 0x000ea80000300800 */
[----:B------:R-:W2:Y:S04]  /*3a400*/  LDL.LU R18, [R1+0xc8] ;  /* 0x0000c80001127983 */ /* 0x000ea80000300800 */
[----:B------:R-:W2:Y:S04]  /*3a410*/  LDL.LU R19, [R1+0xcc] ;  /* 0x0000cc0001137983 */ /* 0x000ea80000300800 */
[----:B0-----:R-:W-:Y:S04]  /*3a420*/  STL [R1+0x2a90], R9 ;  /* 0x002a900901007387 */ /* 0x001fe80000100800 */
[----:B------:R-:W-:Y:S04]  /*3a430*/  STL [R1+0x2a7c], R11 ;  /* 0x002a7c0b01007387 */ /* 0x000fe80000100800 */
[----:B------:R-:W-:Y:S04]  /*3a440*/  STL [R1+0x2aec], R10 ;  /* 0x002aec0a01007387 */ /* 0x000fe80000100800 */
[----:B------:R0:W-:Y:S04]  /*3a450*/  STL [R1+0x2ae8], R8 ;  /* 0x002ae80801007387 */ /* 0x0001e80000100800 */
[----:B0-----:R-:W3:Y:S04]  /*3a460*/  LDL.LU R8, [R1+0x90] ;  /* 0x0000900001087983 */ /* 0x001ee80000300800 */
[----:B------:R-:W3:Y:S04]  /*3a470*/  LDL.LU R9, [R1+0x94] ;  /* 0x0000940001097983 */ /* 0x000ee80000300800 */
[----:B------:R-:W4:Y:S04]  /*3a480*/  LDL.LU R23, [R1+0x2b00] ;  /* 0x002b000001177983 */ /* 0x000f280000300800 */
[----:B------:R-:W5:Y:S04]  /*3a490*/  LDL.LU R21, [R1+0x2afc] ;  /* 0x002afc0001157983 */ /* 0x000f680000300800 */
[----:B------:R-:W-:Y:S04]  /*3a4a0*/  STL.64 [R1+0x60], R4 ;  /* 0x0000600401007387 */ /* 0x000fe80000100a00 */
[----:B------:R-:W2:Y:S04]  /*3a4b0*/  LDL.LU R2, [R1+0xf0] ;  /* 0x0000f00001027983 */ /* 0x000ea80000300800 */
[----:B------:R-:W3:Y:S01]  /*3a4c0*/  LDL.LU R3, [R1+0xf4] ;  /* 0x0000f40001037983 */ /* 0x000ee20000300800 */
[----:B------:R-:W-:-:S02]  /*3a4d0*/  IMAD.MOV.U32 R10, RZ, RZ, R29 ;  /* 0x000000ffff0a7224 */ /* 0x000fc400078e001d */
[----:B------:R-:W-:Y:S02]  /*3a4e0*/  IMAD.MOV.U32 R11, RZ, RZ, R28 ;  /* 0x000000ffff0b7224 */ /* 0x000fe400078e001c */
[----:B------:R-:W-:Y:S02]  /*3a4f0*/  IMAD.MOV.U32 R28, RZ, RZ, R6 ;  /* 0x000000ffff1c7224 */ /* 0x000fe400078e0006 */
[----:B------:R-:W-:Y:S02]  /*3a500*/  IMAD.MOV.U32 R29, RZ, RZ, R7 ;  /* 0x000000ffff1d7224 */ /* 0x000fe400078e0007 */
[----:B------:R-:W0:Y:S01]  /*3a510*/  LDSM.16.MT88.4 R4, [R0+UR7+0x15c00] ;  /* 0x015c00070004783b */ /* 0x000e220008004200 */
[----:B------:R-:W-:-:S03]  /*3a520*/  IMAD.MOV.U32 R22, RZ, RZ, R13 ;  /* 0x000000ffff167224 */ /* 0x000fc600078e000d */
[----:B------:R-:W-:Y:S04]  /*3a530*/  STL [R1+0x2ad4], R28 ;  /* 0x002ad41c01007387 */ /* 0x000fe80000100800 */
[----:B------:R-:W-:Y:S04]  /*3a540*/  STL [R1+0x2ad0], R29 ;  /* 0x002ad01d01007387 */ /* 0x000fe80000100800 */
[----:B0-----:R-:W-:Y:S04]  /*3a550*/  STL [R1+0x2a94], R5 ;  /* 0x002a940501007387 */ /* 0x001fe80000100800 */
[----:B------:R-:W-:Y:S04]  /*3a560*/  STL [R1+0x2a78], R7 ;  /* 0x002a780701007387 */ /* 0x000fe80000100800 */
[----:B------:R0:W-:Y:S04]  /*3a570*/  STL [R1+0x2a60], R0 ;  /* 0x002a600001007387 */ /* 0x0001e80000100800 */
[----:B0-----:R-:W3:Y:S01]  /*3a580*/  LDL.LU R0, [R1+0x8] ;  /* 0x0000080001007983 */ /* 0x001ee20000300800 */
[----:B-----5:R-:W-:-:S02]  /*3a590*/  IMAD.MOV.U32 R20, RZ, RZ, R21 ;  /* 0x000000ffff147224 */ /* 0x020fc400078e0015 */
[----:B----4-:R-:W-:Y:S02]  /*3a5a0*/  IMAD.MOV.U32 R21, RZ, RZ, R23 ;  /* 0x000000ffff157224 */ /* 0x010fe400078e0017 */
[----:B------:R-:W-:Y:S01]  /*3a5b0*/  IMAD.MOV.U32 R23, RZ, RZ, R15 ;  /* 0x000000ffff177224 */ /* 0x000fe200078e000f */
[----:B--2---:R-:W-:Y:S02]  /*3a5c0*/  F2FP.F16.E4M3.UNPACK_B R2, R2.H1 ;  /* 0x00000002ff02723e */ /* 0x004fe400030006ff */
[----:B---3--:R-:W-:-:S07]  /*3a5d0*/  F2FP.F16.E4M3.UNPACK_B R3, R3.H1 ;  /* 0x00000003ff03723e */ /* 0x008fce00030006ff */
[----:B------:R-:W-:Y:S01]  /*3a5e0*/  HMMA.16816.F32 R20, R20, R2, R16 ;  /* 0x000000021414723c */ /* 0x000fe20000001810 */
[----:B------:R-:W2:Y:S04]  /*3a5f0*/  LDL.LU R19, [R1+0x2af8] ;  /* 0x002af80001137983 */ /* 0x000ea80000300800 */
[----:B------:R-:W3:-:S14]  /*3a600*/  LDL.LU.64 R16, [R1+0x2af0] ;  /* 0x002af00001107983 */ /* 0x000edc0000300a00 */
[----:B------:R0:W-:Y:S04]  /*3a610*/  STL.64 [R1+0x50], R20 ;  /* 0x0000501401007387 */ /* 0x0001e80000100a00 */
[----:B------:R1:W-:Y:S01]  /*3a620*/  STL [R1+0x58], R22 ;  /* 0x0000581601007387 */ /* 0x0003e20000100800 */
[----:B------:R-:W-:Y:S02]  /*3a630*/  IMAD.MOV.U32 R18, RZ, RZ, R23 ;  /* 0x000000ffff127224 */ /* 0x000fe400078e0017 */
[----:B------:R-:W-:Y:S01]  /*3a640*/  IMAD.MOV.U32 R23, RZ, RZ, R12 ;  /* 0x000000ffff177224 */ /* 0x000fe200078e000c */
[----:B0-----:R-:W4:Y:S04]  /*3a650*/  LDL.LU R20, [R1+0xb0] ;  /* 0x0000b00001147983 */ /* 0x001f280000300800 */
[----:B------:R-:W4:Y:S01]  /*3a660*/  LDL.LU R21, [R1+0xb4] ;  /* 0x0000b40001157983 */ /* 0x000f220000300800 */
[----:B-1----:R-:W-:-:S02]  /*3a670*/  IMAD.MOV.U32 R22, RZ, RZ, R14 ;  /* 0x000000ffff167224 */ /* 0x002fc400078e000e */
[----:B---3--:R-:W-:Y:S02]  /*3a680*/  IMAD.MOV.U32 R12, RZ, RZ, R17 ;  /* 0x000000ffff0c7224 */ /* 0x008fe400078e0011 */
[----:B------:R-:W3:Y:S01]  /*3a690*/  LDL.LU R17, [R1+0x10c] ;  /* 0x00010c0001117983 */ /* 0x000ee20000300800 */
[----:B--2---:R-:W-:Y:S02]  /*3a6a0*/  IMAD.MOV.U32 R13, RZ, RZ, R19 ;  /* 0x000000ffff0d7224 */ /* 0x004fe400078e0013 */
[----:B------:R-:W-:Y:S02]  /*3a6b0*/  IMAD.MOV.U32 R14, RZ, RZ, R25 ;  /* 0x000000ffff0e7224 */ /* 0x000fe400078e0019 */
[----:B------:R-:W-:-:S07]  /*3a6c0*/  IMAD.MOV.U32 R15, RZ, RZ, R27 ;  /* 0x000000ffff0f7224 */ /* 0x000fce00078e001b */
[----:B------:R-:W-:Y:S01]  /*3a6d0*/  HMMA.16816.F32 R12, R12, R2, R8 ;  /* 0x000000020c0c723c */ /* 0x000fe20000001808 */
[----:B------:R-:W2:Y:S04]  /*3a6e0*/  LDL.LU R10, [R1+0x2aec] ;  /* 0x002aec00010a7983 */ /* 0x000ea80000300800 */
[----:B------:R-:W5:Y:S01]  /*3a6f0*/  LDL.LU R8, [R1+0x2ae8] ;  /* 0x002ae80001087983 */ /* 0x000f620000300800 */
[----:B------:R-:W-:-:S13]  /*3a700*/  F2FP.F16.E4M3.UNPACK_B R2, R16 ;  /* 0x00000010ff02723e */ /* 0x000fda00020006ff */
[----:B------:R-:W-:Y:S04]  /*3a710*/  STL [R1+0x40], R12 ;  /* 0x0000400c01007387 */ /* 0x000fe80000100800 */
[----:B------:R-:W-:Y:S04]  /*3a720*/  STL [R1+0x4c], R15 ;  /* 0x00004c0f01007387 */ /* 0x000fe80000100800 */
[----:B------:R-:W2:Y:S04]  /*3a730*/  LDL R7, [R1+0xe8] ;  /* 0x0000e80001077983 */ /* 0x000ea80000100800 */
[----:B------:R-:W2:Y:S04]  /*3a740*/  LDL R11, [R1+0xec] ;  /* 0x0000ec00010b7983 */ /* 0x000ea80000100800 */
[----:B------:R0:W-:Y:S04]  /*3a750*/  STL [R1+0x2a98], R16 ;  /* 0x002a981001007387 */ /* 0x0001e80000100800 */
[----:B0-----:R-:W2:Y:S01]  /*3a760*/  LDL.LU R16, [R1] ;  /* 0x0000000001107983 */ /* 0x001ea20000300800 */
[----:B---3--:R-:W-:-:S03]  /*3a770*/  F2FP.F16.E4M3.UNPACK_B R3, R17 ;  /* 0x00000011ff03723e */ /* 0x008fc600020006ff */
[----:B------:R0:W-:Y:S04]  /*3a780*/  STL [R1+0x2a9c], R17 ;  /* 0x002a9c1101007387 */ /* 0x0001e80000100800 */
[----:B0-----:R-:W3:Y:S01]  /*3a790*/  LDL.LU R17, [R1+0x18] ;  /* 0x0000180001117983 */ /* 0x001ee20000300800 */
[----:B------:R-:W-:-:S03]  /*3a7a0*/  IMAD.MOV.U32 R12, RZ, RZ, R24 ;  /* 0x000000ffff0c7224 */ /* 0x000fc600078e0018 */
[----:B------:R-:W4:Y:S01]  /*3a7b0*/  LDL.LU R24, [R1+0x2ae4] ;  /* 0x002ae40001187983 */ /* 0x000f220000300800 */
[----:B------:R-:W-:-:S03]  /*3a7c0*/  IMAD.MOV.U32 R29, RZ, RZ, R14 ;  /* 0x000000ffff1d7224 */ /* 0x000fc600078e000e */
[----:B------:R-:W-:Y:S01]  /*3a7d0*/  STL [R1+0x2ae0], R18 ;  /* 0x002ae01201007387 */ /* 0x000fe20000100800 */
[----:B------:R-:W-:Y:S02]  /*3a7e0*/  IMAD.MOV.U32 R28, RZ, RZ, R13 ;  /* 0x000000ffff1c7224 */ /* 0x000fe400078e000d */
[----:B--2---:R-:W-:Y:S01]  /*3a7f0*/  IMAD.MOV.U32 R14, RZ, RZ, R16 ;  /* 0x000000ffff0e7224 */ /* 0x004fe200078e0010 */
[----:B---3--:R0:W-:Y:S01]  /*3a800*/  STL.64 [R1+0x2ad8], R16 ;  /* 0x002ad81001007387 */ /* 0x0081e20000100a00 */
[----:B------:R-:W-:-:S03]  /*3a810*/  IMAD.MOV.U32 R13, RZ, RZ, R17 ;  /* 0x000000ffff0d7224 */ /* 0x000fc600078e0011 */
[----:B0-----:R-:W2:Y:S04]  /*3a820*/  LDL.LU R16, [R1+0x80] ;  /* 0x0000800001107983 */ /* 0x001ea80000300800 */
[----:B------:R-:W2:Y:S04]  /*3a830*/  LDL.LU R17, [R1+0x84] ;  /* 0x0000840001117983 */ /* 0x000ea80000300800 */
[----:B------:R-:W2:Y:S04]  /*3a840*/  LDL.LU R18, [R1+0x88] ;  /* 0x0000880001127983 */ /* 0x000ea80000300800 */
[----:B------:R-:W2:Y:S01]  /*3a850*/  LDL.LU R19, [R1+0x8c] ;  /* 0x00008c0001137983 */ /* 0x000ea20000300800 */
[----:B------:R-:W-:-:S03]  /*3a860*/  IMAD.MOV.U32 R15, RZ, RZ, R0 ;  /* 0x000000ffff0f7224 */ /* 0x000fc600078e0000 */
[----:B------:R-:W3:Y:S04]  /*3a870*/  LDL.LU R25, [R1+0x74] ;  /* 0x0000740001197983 */ /* 0x000ee80000300800 */
[----:B------:R-:W3:Y:S01]  /*3a880*/  LDL.LU R27, [R1+0x7c] ;  /* 0x00007c00011b7983 */ /* 0x000ee20000300800 */
[----:B----4-:R-:W-:Y:S01]  /*3a890*/  HMMA.16816.F32 R20, R12, R2, R20 ;  /* 0x000000020c14723c */ /* 0x010fe20000001814 */
[----:B-----5:R-:W-:Y:S02]  /*3a8a0*/  IMAD.MOV.U32 R12, RZ, RZ, R8 ;  /* 0x000000ffff0c7224 */ /* 0x020fe400078e0008 */
[----:B------:R-:W-:Y:S02]  /*3a8b0*/  IMAD.MOV.U32 R13, RZ, RZ, R10 ;  /* 0x000000ffff0d7224 */ /* 0x000fe400078e000a */
[----:B------:R-:W-:-:S02]  /*3a8c0*/  IMAD.MOV.U32 R14, RZ, RZ, R4 ;  /* 0x000000ffff0e7224 */ /* 0x000fc400078e0004 */
[----:B------:R-:W-:-:S12]  /*3a8d0*/  IMAD.MOV.U32 R15, RZ, RZ, R6 ;  /* 0x000000ffff0f7224 */ /* 0x000fd800078e0006 */
[----:B------:R-:W-:Y:S04]  /*3a8e0*/  STL.64 [R1+0x2a88], R22 ;  /* 0x002a881601007387 */ /* 0x000fe80000100a00 */
[----:B------:R0:W-:Y:S04]  /*3a8f0*/  STL.64 [R1+0x2a80], R20 ;  /* 0x002a801401007387 */ /* 0x0001e80000100a00 */
[----:B0-----:R-:W4:Y:S04]  /*3a900*/  LDL.LU R20, [R1+0x30] ;  /* 0x0000300001147983 */ /* 0x001f280000300800 */
[----:B------:R-:W4:Y:S04]  /*3a910*/  LDL.LU R21, [R1+0x34] ;  /* 0x0000340001157983 */ /* 0x000f280000300800 */
[----:B------:R-:W4:Y:S04]  /*3a920*/  LDL.LU R22, [R1+0x38] ;  /* 0x0000380001167983 */ /* 0x000f280000300800 */
[----:B------:R-:W4:Y:S01]  /*3a930*/  LDL.LU R23, [R1+0x3c] ;  /* 0x00003c0001177983 */ /* 0x000f220000300800 */
[----:B--2---:R-:W-:Y:S03]  /*3a940*/  HMMA.16816.F32 R12, R12, R2, R16 ;  /* 0x000000020c0c723c */ /* 0x004fe60000001810 */
[----:B------:R-:W2:Y:S04]  /*3a950*/  LDL.LU R18, [R1+0x2ae0] ;  /* 0x002ae00001127983 */ /* 0x000ea80000300800 */
[----:B------:R-:W5:-:S12]  /*3a960*/  LDL.LU.64 R16, [R1+0x2ad8] ;  /* 0x002ad80001107983 */ /* 0x000f580000300a00 */
[----:B------:R-:W-:Y:S01]  /*3a970*/  IMAD.MOV.U32 R5, RZ, RZ, R14 ;  /* 0x000000ffff057224 */ /* 0x000fe200078e000e */
[----:B------:R-:W-:Y:S04]  /*3a980*/  STL.64 [R1+0x20], R12 ;  /* 0x0000200c01007387 */ /* 0x000fe80000100a00 */
[----:B------:R0:W-:Y:S04]  /*3a990*/  STL [R1+0x2aa0], R5 ;  /* 0x002aa00501007387 */ /* 0x0001e80000100800 */
[----:B0-----:R-:W2:Y:S01]  /*3a9a0*/  LDL.LU R5, [R1+0x10] ;  /* 0x0000100001057983 */ /* 0x001ea20000300800 */
[----:B------:R-:W-:Y:S01]  /*3a9b0*/  IMAD.MOV.U32 R9, RZ, RZ, R15 ;  /* 0x000000ffff097224 */ /* 0x000fe200078e000f */
[----:B------:R-:W-:-:S02]  /*3a9c0*/  F2FP.F16.E4M3.UNPACK_B R2, R7 ;  /* 0x00000007ff02723e */ /* 0x000fc400020006ff */
[----:B------:R-:W-:Y:S01]  /*3a9d0*/  F2FP.F16.E4M3.UNPACK_B R3, R11 ;  /* 0x0000000bff03723e */ /* 0x000fe200020006ff */
[----:B------:R-:W-:Y:S02]  /*3a9e0*/  IMAD.MOV.U32 R15, RZ, RZ, R0 ;  /* 0x000000ffff0f7224 */ /* 0x000fe400078e0000 */
[----:B-----5:R-:W-:Y:S02]  /*3a9f0*/  IMAD.MOV.U32 R13, RZ, RZ, R17 ;  /* 0x000000ffff0d7224 */ /* 0x020fe400078e0011 */
[----:B------:R-:W-:Y:S02]  /*3aa00*/  IMAD.MOV.U32 R14, RZ, RZ, R16 ;  /* 0x000000ffff0e7224 */ /* 0x000fe400078e0010 */
[----:B--2---:R-:W-:-:S07]  /*3aa10*/  IMAD.MOV.U32 R12, RZ, RZ, R5 ;  /* 0x000000ffff0c7224 */ /* 0x004fce00078e0005 */
[----:B----4-:R-:W-:Y:S01]  /*3aa20*/  HMMA.16816.F32 R20, R12, R2, R20 ;  /* 0x000000020c14723c */ /* 0x010fe20000001814 */
[----:B------:R-:W-:Y:S02]  /*3aa30*/  IMAD.MOV.U32 R12, RZ, RZ, R8 ;  /* 0x000000ffff0c7224 */ /* 0x000fe400078e0008 */
[----:B------:R-:W-:-:S15]  /*3aa40*/  IMAD.MOV.U32 R13, RZ, RZ, R10 ;  /* 0x000000ffff0d7224 */ /* 0x000fde00078e000a */
[----:B------:R-:W-:Y:S01]  /*3aa50*/  NOP ;  /* 0x0000000000007918 */ /* 0x000fe20000000000 */
[----:B------:R-:W-:Y:S01]  /*3aa60*/  IMAD.MOV.U32 R11, RZ, RZ, R20 ;  /* 0x000000ffff0b7224 */ /* 0x000fe200078e0014 */
[----:B------:R0:W-:Y:S04]  /*3aa70*/  STL [R1+0x38], R22 ;  /* 0x0000381601007387 */ /* 0x0001e80000100800 */
[----:B------:R-:W-:Y:S04]  /*3aa80*/  STL.64 [R1+0x2ac0], R10 ;  /* 0x002ac00a01007387 */ /* 0x000fe80000100a00 */
[----:B------:R1:W-:Y:S01]  /*3aa90*/  STL.64 [R1+0x2ab8], R8 ;  /* 0x002ab80801007387 */ /* 0x0003e20000100a00 */
[----:B------:R-:W-:-:S02]  /*3aaa0*/  IMAD.MOV.U32 R7, RZ, RZ, R21 ;  /* 0x000000ffff077224 */ /* 0x000fc400078e0015 */
[----:B------:R-:W-:Y:S02]  /*3aab0*/  IMAD.MOV.U32 R21, RZ, RZ, R28 ;  /* 0x000000ffff157224 */ /* 0x000fe400078e001c */
[----:B------:R-:W-:Y:S02]  /*3aac0*/  IMAD.MOV.U32 R19, RZ, RZ, R23 ;  /* 0x000000ffff137224 */ /* 0x000fe400078e0017 */
[----:B0-----:R-:W-:Y:S01]  /*3aad0*/  IMAD.MOV.U32 R22, RZ, RZ, R29 ;  /* 0x000000ffff167224 */ /* 0x001fe200078e001d */
[----:B-1----:R-:W2:Y:S04]  /*3aae0*/  LDL.LU R8, [R1+0xa0] ;  /* 0x0000a00001087983 */ /* 0x002ea80000300800 */
[----:B------:R-:W2:Y:S04]  /*3aaf0*/  LDL.LU R9, [R1+0xa4] ;  /* 0x0000a40001097983 */ /* 0x000ea80000300800 */
[----:B------:R-:W2:Y:S04]  /*3ab00*/  LDL.LU R10, [R1+0xa8] ;  /* 0x0000a800010a7983 */ /* 0x000ea80000300800 */
[----:B------:R-:W2:Y:S04]  /*3ab10*/  LDL.LU R11, [R1+0xac] ;  /* 0x0000ac00010b7983 */ /* 0x000ea80000300800 */
[----:B------:R-:W4:Y:S04]  /*3ab20*/  LDL.LU R20, [R1+0x40] ;  /* 0x0000400001147983 */ /* 0x000f280000300800 */
[----:B------:R-:W5:Y:S04]  /*3ab30*/  LDL.LU R28, [R1+0x2ad4] ;  /* 0x002ad400011c7983 */ /* 0x000f680000300800 */
[----:B------:R-:W2:Y:S04]  /*3ab40*/  LDL.LU R29, [R1+0x2ad0] ;  /* 0x002ad000011d7983 */ /* 0x000ea80000300800 */
[----:B------:R-:W2:Y:S01]  /*3ab50*/  LDL.LU R23, [R1+0x4c] ;  /* 0x00004c0001177983 */ /* 0x000ea20000300800 */
[----:B------:R-:W-:-:S02]  /*3ab60*/  IMAD.MOV.U32 R14, RZ, RZ, R4 ;  /* 0x000000ffff0e7224 */ /* 0x000fc400078e0004 */
[----:B------:R-:W-:-:S07]  /*3ab70*/  IMAD.MOV.U32 R15, RZ, RZ, R6 ;  /* 0x000000ffff0f7224 */ /* 0x000fce00078e0006 */
[----:B---3--:R-:W-:Y:S01]  /*3ab80*/  HMMA.16816.F32 R24, R12, R2, R24 ;  /* 0x000000020c18723c */ /* 0x008fe20000001818 */
[----:B--2---:R5:W-:Y:S04]  /*3ab90*/  STL.64 [R1+0x2ab0], R22 ;  /* 0x002ab01601007387 */ /* 0x004be80000100a00 */
[----:B----4-:R0:W-:Y:S01]  /*3aba0*/  STL.64 [R1+0x2aa8], R20 ;  /* 0x002aa81401007387 */ /* 0x0101e20000100a00 */
[----:B-----5:R-:W-:-:S03]  /*3abb0*/  IMAD.MOV.U32 R22, RZ, RZ, R28 ;  /* 0x000000ffff167224 */ /* 0x020fc600078e001c */
[----:B0-----:R-:W2:Y:S04]  /*3abc0*/  LDL.LU R20, [R1+0x60] ;  /* 0x0000600001147983 */ /* 0x001ea80000300800 */
[----:B------:R-:W2:Y:S04]  /*3abd0*/  LDL.LU R21, [R1+0x64] ;  /* 0x0000640001157983 */ /* 0x000ea80000300800 */
[----:B------:R-:W3:Y:S01]  /*3abe0*/  LDL.LU R28, [R1+0x2acc] ;  /* 0x002acc00011c7983 */ /* 0x000ee20000300800 */
[----:B------:R-:W-:-:S03]  /*3abf0*/  IMAD.MOV.U32 R23, RZ, RZ, R29 ;  /* 0x000000ffff177224 */ /* 0x000fc600078e001d */
[----:B------:R-:W4:Y:S01]  /*3ac00*/  LDL.LU R29, [R1+0x2ac8] ;  /* 0x002ac800011d7983 */ /* 0x000f220000300800 */
[----:B------:R-:W-:Y:S02]  /*3ac10*/  IMAD.MOV.U32 R12, RZ, RZ, R5 ;  /* 0x000000ffff0c7224 */ /* 0x000fe400078e0005 */
[----:B------:R-:W-:Y:S02]  /*3ac20*/  IMAD.MOV.U32 R13, RZ, RZ, R17 ;  /* 0x000000ffff0d7224 */ /* 0x000fe400078e0011 */
[----:B------:R-:W-:Y:S02]  /*3ac30*/  IMAD.MOV.U32 R14, RZ, RZ, R16 ;  /* 0x000000ffff0e7224 */ /* 0x000fe400078e0010 */
[----:B------:R-:W-:Y:S01]  /*3ac40*/  IMAD.MOV.U32 R15, RZ, RZ, R0 ;  /* 0x000000ffff0f7224 */ /* 0x000fe200078e0000 */
[----:B------:R-:W-:Y:S04]  /*3ac50*/  STL.64 [R1+0x2a70], R26 ;  /* 0x002a701a01007387 */ /* 0x000fe80000100a00 */
[----:B------:R0:W-:Y:S04]  /*3ac60*/  STL.64 [R1+0x2a68], R24 ;  /* 0x002a681801007387 */ /* 0x0001e80000100a00 */
[----:B0-----:R-:W5:Y:S04]  /*3ac70*/  LDL.LU R24, [R1+0x50] ;  /* 0x0000500001187983 */ /* 0x001f680000300800 */
[----:B------:R-:W5:Y:S04]  /*3ac80*/  LDL.LU R25, [R1+0x54] ;  /* 0x0000540001197983 */ /* 0x000f680000300800 */
[----:B------:R-:W5:Y:S01]  /*3ac90*/  LDL.LU R26, [R1+0x58] ;  /* 0x00005800011a7983 */ /* 0x000f620000300800 */
[----:B---3--:R-:W-:-:S02]  /*3aca0*/  F2FP.F16.E4M3.UNPACK_B R2, R28 ;  /* 0x0000001cff02723e */ /* 0x008fc400020006ff */
[----:B----4-:R-:W-:-:S07]  /*3acb0*/  F2FP.F16.E4M3.UNPACK_B R3, R29 ;  /* 0x0000001dff03723e */ /* 0x010fce00020006ff */
[----:B------:R-:W-:Y:S01]  /*3acc0*/  HMMA.16816.F32 R12, R12, R2, R8 ;  /* 0x000000020c0c723c */ /* 0x000fe20000001808 */
[----:B------:R-:W3:Y:S04]  /*3acd0*/  LDL.LU.64 R10, [R1+0x2ac0] ;  /* 0x002ac000010a7983 */ /* 0x000ee80000300a00 */
[----:B------:R-:W4:Y:S01]  /*3ace0*/  LDL.LU.64 R8, [R1+0x2ab8] ;  /* 0x002ab80001087983 */ /* 0x000f220000300a00 */
[----:B------:R-:W-:-:S13]  /*3acf0*/  IMAD.MOV.U32 R27, RZ, RZ, R18 ;  /* 0x000000ffff1b7224 */ /* 0x000fda00078e0012 */
[----:B------:R-:W-:Y:S04]  /*3ad00*/  STL [R1+0x70], R12 ;  /* 0x0000700c01007387 */ /* 0x000fe80000100800 */
[----:B------:R0:W-:Y:S01]  /*3ad10*/  STL.64 [R1+0x78], R14 ;  /* 0x0000780e01007387 */ /* 0x0001e20000100a00 */
[----:B------:R-:W-:Y:S02]  /*3ad20*/  IMAD.MOV.U32 R18, RZ, RZ, R13 ;  /* 0x000000ffff127224 */ /* 0x000fe400078e000d */
[----:B0-----:R-:W-:Y:S02]  /*3ad30*/  IMAD.MOV.U32 R14, RZ, RZ, R4 ;  /* 0x000000ffff0e7224 */ /* 0x001fe400078e0004 */
[----:B------:R-:W-:Y:S02]  /*3ad40*/  IMAD.MOV.U32 R15, RZ, RZ, R6 ;  /* 0x000000ffff0f7224 */ /* 0x000fe400078e0006 */
[----:B---3--:R-:W-:-:S02]  /*3ad50*/  IMAD.MOV.U32 R13, RZ, RZ, R10 ;  /* 0x000000ffff0d7224 */ /* 0x008fc400078e000a */
[----:B----4-:R-:W-:-:S07]  /*3ad60*/  IMAD.MOV.U32 R12, RZ, RZ, R8 ;  /* 0x000000ffff0c7224 */ /* 0x010fce00078e0008 */
[----:B--2---:R-:W-:Y:S01]  /*3ad70*/  HMMA.16816.F32 R12, R12, R2, R20 ;  /* 0x000000020c0c723c */ /* 0x004fe20000001814 */
[----:B------:R-:W2:Y:S04]  /*3ad80*/  LDL.LU.64 R22, [R1+0x2ab0] ;  /* 0x002ab00001167983 */ /* 0x000ea80000300a00 */
[----:B------:R-:W2:Y:S04]  /*3ad90*/  LDL.LU.64 R20, [R1+0x2aa8] ;  /* 0x002aa80001147983 */ /* 0x000ea80000300a00 */
[----:B------:R-:W3:Y:S04]  /*3ada0*/  LDL R2, [R1+0xf8] ;  /* 0x0000f80001027983 */ /* 0x000ee80000100800 */
[----:B------:R-:W4:Y:S06]  /*3adb0*/  LDL R3, [R1+0xfc] ;  /* 0x0000fc0001037983 */ /* 0x000f2c0000100800 */
[----:B------:R0:W-:Y:S04]  /*3adc0*/  STL.64 [R1+0x80], R12 ;  /* 0x0000800c01007387 */ /* 0x0001e80000100a00 */
[----:B------:R1:W-:Y:S01]  /*3add0*/  STL.64 [R1+0x88], R14 ;  /* 0x0000880e01007387 */ /* 0x0003e20000100a00 */
[----:B0-----:R-:W-:-:S03]  /*3ade0*/  IMAD.MOV.U32 R12, RZ, RZ, R5 ;  /* 0x000000ffff0c7224 */ /* 0x001fc600078e0005 */
[----:B------:R-:W2:Y:S01]  /*3adf0*/  LDL.LU R5, [R1+0x2aa0] ;  /* 0x002aa00001057983 */ /* 0x000ea20000300800 */
[----:B------:R-:W-:Y:S02]  /*3ae00*/  IMAD.MOV.U32 R13, RZ, RZ, R17 ;  /* 0x000000ffff0d7224 */ /* 0x000fe400078e0011 */
[----:B-1----:R-:W-:Y:S02]  /*3ae10*/  IMAD.MOV.U32 R14, RZ, RZ, R16 ;  /* 0x000000ffff0e7224 */ /* 0x002fe400078e0010 */
[----:B------:R-:W-:Y:S01]  /*3ae20*/  IMAD.MOV.U32 R15, RZ, RZ, R0 ;  /* 0x000000ffff0f7224 */ /* 0x000fe200078e0000 */
[----:B------:R-:W2:Y:S04]  /*3ae30*/  LDL.LU R17, [R1+0x2a9c] ;  /* 0x002a9c0001117983 */ /* 0x000ea80000300800 */
[----:B------:R-:W2:Y:S01]  /*3ae40*/  LDL.LU R16, [R1+0x2a98] ;  /* 0x002a980001107983 */ /* 0x000ea20000300800 */
[----:B---3--:R-:W-:-:S02]  /*3ae50*/  F2FP.F16.E4M3.UNPACK_B R2, R2 ;  /* 0x00000002ff02723e */ /* 0x008fc400020006ff */
[----:B----4-:R-:W-:-:S07]  /*3ae60*/  F2FP.F16.E4M3.UNPACK_B R3, R3 ;  /* 0x00000003ff03723e */ /* 0x010fce00020006ff */
[----:B-----5:R-:W-:Y:S01]  /*3ae70*/  HMMA.16816.F32 R24, R12, R2, R24 ;  /* 0x000000020c18723c */ /* 0x020fe20000001818 */
[----:B------:R-:W-:Y:S02]  /*3ae80*/  IMAD.MOV.U32 R12, RZ, RZ, R8 ;  /* 0x000000ffff0c7224 */ /* 0x000fe400078e0008 */
[----:B------:R-:W-:Y:S02]  /*3ae90*/  IMAD.MOV.U32 R13, RZ, RZ, R10 ;  /* 0x000000ffff0d7224 */ /* 0x000fe400078e000a */
[----:B------:R-:W-:Y:S02]  /*3aea0*/  IMAD.MOV.U32 R14, RZ, RZ, R4 ;  /* 0x000000ffff0e7224 */ /* 0x000fe400078e0004 */
[----:B------:R-:W-:-:S07]  /*3aeb0*/  IMAD.MOV.U32 R15, RZ, RZ, R6 ;  /* 0x000000ffff0f7224 */ /* 0x000fce00078e0006 */
[----:B--2---:R-:W-:Y:S05]  /*3aec0*/  HMMA.16816.F32 R12, R12, R2, R20 ;  /* 0x000000020c0c723c */ /* 0x004fea0000001814 */
[----:B------:R-:W-:Y:S04]  /*3aed0*/  STL.64 [R1+0xc0], R24 ;  /* 0x0000c01801007387 */ /* 0x000fe80000100a00 */
[----:B------:R0:W-:Y:S01]  /*3aee0*/  STL [R1+0xc8], R26 ;  /* 0x0000c81a01007387 */ /* 0x0001e20000100800 */
[----:B------:R-:W-:-:S02]  /*3aef0*/  IMAD.MOV.U32 R0, RZ, RZ, R27 ;  /* 0x000000ffff007224 */ /* 0x000fc400078e001b */
[----:B------:R-:W-:Y:S02]  /*3af00*/  IMAD.MOV.U32 R27, RZ, RZ, R9 ;  /* 0x000000ffff1b7224 */ /* 0x000fe400078e0009 */
[----:B0-----:R-:W-:Y:S01]  /*3af10*/  IMAD.MOV.U32 R26, RZ, RZ, R5 ;  /* 0x000000ffff1a7224 */ /* 0x001fe200078e0005 */
[----:B------:R-:W2:Y:S04]  /*3af20*/  LDL.LU R24, [R1+0x20] ;  /* 0x0000200001187983 */ /* 0x000ea80000300800 */
[----:B------:R-:W2:Y:S04]  /*3af30*/  LDL.LU R25, [R1+0x24] ;  /* 0x0000240001197983 */ /* 0x000ea80000300800 */
[----:B------:R-:W3:Y:S04]  /*3af40*/  LDL.LU R5, [R1+0x2a94] ;  /* 0x002a940001057983 */ /* 0x000ee80000300800 */
[----:B------:R-:W4:Y:S04]  /*3af50*/  LDL.LU R9, [R1+0x2a90] ;  /* 0x002a900001097983 */ /* 0x000f280000300800 */
[----:B------:R-:W5:Y:S04]  /*3af60*/  LDL R8, [R1+0x1c] ;  /* 0x00001c0001087983 */ /* 0x000f680000100800 */
[----:B------:R-:W2:Y:S04]  /*3af70*/  LDL R10, [R1+0x14] ;  /* 0x00001400010a7983 */ /* 0x000ea80000100800 */
[----:B------:R-:W3:Y:S04]  /*3af80*/  LDL.LU.64 R22, [R1+0x2a88] ;  /* 0x002a880001167983 */ /* 0x000ee80000300a00 */
[----:B------:R-:W3:Y:S04]  /*3af90*/  LDL.LU.64 R20, [R1+0x2a80] ;  /* 0x002a800001147983 */ /* 0x000ee80000300a00 */
[----:B------:R-:W3:Y:S04]  /*3afa0*/  LDL.LU R2, [R1+0xe8] ;  /* 0x0000e80001027983 */ /* 0x000ee80000300800 */
[----:B------:R-:W3:Y:S04]  /*3afb0*/  LDL.LU R3, [R1+0xec] ;  /* 0x0000ec0001037983 */ /* 0x000ee80000300800 */
[----:B------:R-:W-:Y:S04]  /*3afc0*/  STL.64 [R1+0x60], R12 ;  /* 0x0000600c01007387 */ /* 0x000fe80000100a00 */
[----:B------:R0:W-:Y:S04]  /*3afd0*/  STL.64 [R1+0x68], R14 ;  /* 0x0000680e01007387 */ /* 0x0001e80000100a00 */
[----:B0-----:R-:W3:Y:S04]  /*3afe0*/  LDL R14, [R1+0x4] ;  /* 0x00000400010e7983 */ /* 0x001ee80000100800 */
[----:B------:R-:W3:Y:S01]  /*3aff0*/  LDL R15, [R1+0xc] ;  /* 0x00000c00010f7983 */ /* 0x000ee20000100800 */
[----:B------:R-:W-:-:S02]  /*3b000*/  F2FP.F16.E4M3.UNPACK_B R16, R16.H1 ;  /* 0x00000010ff10723e */ /* 0x000fc400030006ff */
[----:B------:R-:W-:Y:S01]  /*3b010*/  F2FP.F16.E4M3.UNPACK_B R17, R17.H1 ;  /* 0x00000011ff11723e */ /* 0x000fe200030006ff */
[----:B-----5:R-:W-:Y:S02]  /*3b020*/  IMAD.MOV.U32 R13, RZ, RZ, R8 ;  /* 0x000000ffff0d7224 */ /* 0x020fe400078e0008 */
[----:B--2---:R-:W-:-:S07]  /*3b030*/  IMAD.MOV.U32 R12, RZ, RZ, R10 ;  /* 0x000000ffff0c7224 */ /* 0x004fce00078e000a */
[----:B---3--:R-:W-:-:S15]  /*3b040*/  HMMA.16816.F32 R20, R12, R16, R20 ;  /* 0x000000100c14723c */ /* 0x008fde0000001814 */
[----:B------:R-:W-:-:S04]  /*3b050*/  NOP ;  /* 0x0000000000007918 */ /* 0x000fc80000000000 */
[----:B------:R0:W-:Y:S02]  /*3b060*/  STL.64 [R1+0xb0], R20 ;  /* 0x0000b01401007387 */ /* 0x0001e40000100a00 */
[----:B0-----:R-:W-:Y:S02]  /*3b070*/  IMAD.MOV.U32 R20, RZ, RZ, R11 ;  /* 0x000000ffff147224 */ /* 0x001fe400078e000b */
[----:B------:R-:W-:Y:S01]  /*3b080*/  IMAD.MOV.U32 R21, RZ, RZ, R7 ;  /* 0x000000ffff157224 */ /* 0x000fe200078e0007 */
[----:B------:R-:W2:Y:S04]  /*3b090*/  LDL.LU R11, [R1+0x2a7c] ;  /* 0x002a7c00010b7983 */ /* 0x000ea80000300800 */
[----:B------:R-:W3:Y:S01]  /*3b0a0*/  LDL.LU R7, [R1+0x2a78] ;  /* 0x002a780001077983 */ /* 0x000ee20000300800 */
[----:B------:R-:W-:-:S02]  /*3b0b0*/  IMAD.MOV.U32 R4, RZ, RZ, R23 ;  /* 0x000000ffff047224 */ /* 0x000fc400078e0017 */
[----:B------:R-:W-:Y:S02]  /*3b0c0*/  IMAD.MOV.U32 R6, RZ, RZ, R22 ;  /* 0x000000ffff067224 */ /* 0x000fe400078e0016 */
[----:B------:R-:W-:Y:S01]  /*3b0d0*/  IMAD.MOV.U32 R23, RZ, RZ, R19 ;  /* 0x000000ffff177224 */ /* 0x000fe200078e0013 */
[----:B------:R-:W5:Y:S04]  /*3b0e0*/  LDL.LU R22, [R1+0x38] ;  /* 0x0000380001167983 */ /* 0x000f680000300800 */
[----:B------:R-:W5:Y:S04]  /*3b0f0*/  LDL R19, [R1+0x114] ;  /* 0x0001140001137983 */ /* 0x000f680000100800 */
[----:B------:R0:W-:Y:S01]  /*3b100*/  STL [R1+0x2a5c], R4 ;  /* 0x002a5c0401007387 */ /* 0x0001e20000100800 */
[----:B----4-:R-:W-:-:S02]  /*3b110*/  IMAD.MOV.U32 R12, RZ, RZ, R9 ;  /* 0x000000ffff0c7224 */ /* 0x010fc400078e0009 */
[----:B------:R-:W-:Y:S01]  /*3b120*/  IMAD.MOV.U32 R14, RZ, RZ, R5 ;  /* 0x000000ffff0e7224 */ /* 0x000fe200078e0005 */
[----:B0-----:R-:W4:Y:S04]  /*3b130*/  LDL.LU R4, [R1+0x4] ;  /* 0x0000040001047983 */ /* 0x001f280000300800 */
[----:B------:R0:W-:Y:S04]  /*3b140*/  STL [R1+0x2a58], R6 ;  /* 0x002a580601007387 */ /* 0x0001e80000100800 */
[----:B0-----:R-:W4:Y:S01]  /*3b150*/  LDL.LU R6, [R1+0xc] ;  /* 0x00000c0001067983 */ /* 0x001f220000300800 */
[----:B--2---:R-:W-:-:S02]  /*3b160*/  IMAD.MOV.U32 R13, RZ, RZ, R11 ;  /* 0x000000ffff0d7224 */ /* 0x004fc400078e000b */
[----:B---3--:R-:W-:-:S07]  /*3b170*/  IMAD.MOV.U32 R15, RZ, RZ, R7 ;  /* 0x000000ffff0f7224 */ /* 0x008fce00078e0007 */
[----:B------:R-:W-:Y:S01]  /*3b180*/  HMMA.16816.F32 R12, R12, R16, R24 ;  /* 0x000000100c0c723c */ /* 0x000fe20000001818 */
        /* <DEDUP_REMOVED lines=8> */
[----:B----4-:R-:W-:Y:S02]  /*3b210*/  IMAD.MOV.U32 R14, RZ, RZ, R4 ;  /* 0x000000ffff0e7224 */ /* 0x010fe400078e0004 */
[----:B------:R-:W-:-:S07]  /*3b220*/  IMAD.MOV.U32 R15, RZ, RZ, R6 ;  /* 0x000000ffff0f7224 */ /* 0x000fce00078e0006 */
[----:B-----5:R-:W-:Y:S01]  /*3b230*/  HMMA.16816.F32 R20, R12, R2, R20 ;  /* 0x000000020c14723c */ /* 0x020fe20000001814 */
[----:B------:R-:W-:Y:S02]  /*3b240*/  IMAD.MOV.U32 R12, RZ, RZ, R9 ;  /* 0x000000ffff0c7224 */ /* 0x000fe400078e0009 */
[----:B------:R-:W-:Y:S02]  /*3b250*/  IMAD.MOV.U32 R13, RZ, RZ, R11 ;  /* 0x000000ffff0d7224 */ /* 0x000fe400078e000b */
[----:B------:R-:W-:Y:S02]  /*3b260*/  IMAD.MOV.U32 R14, RZ, RZ, R5 ;  /* 0x000000ffff0e7224 */ /* 0x000fe400078e0005 */
[----:B------:R-:W-:-:S12]  /*3b270*/  IMAD.MOV.U32 R15, RZ, RZ, R7 ;  /* 0x000000ffff0f7224 */ /* 0x000fd800078e0007 */
[----:B------:R-:W-:Y:S04]  /*3b280*/  STL.64 [R1+0xa0], R20 ;  /* 0x0000a01401007387 */ /* 0x000fe80000100a00 */
[----:B------:R-:W-:Y:S01]  /*3b290*/  STL.64 [R1+0xa8], R22 ;  /* 0x0000a81601007387 */ /* 0x000fe20000100a00 */
[----:B--2---:R-:W-:Y:S03]  /*3b2a0*/  HMMA.16816.F32 R12, R12, R2, R24 ;  /* 0x000000020c0c723c */ /* 0x004fe60000001818 */
[----:B------:R-:W2:Y:S01]  /*3b2b0*/  LDL.LU R24, [R1+0x70] ;  /* 0x0000700001187983 */ /* 0x000ea20000300800 */
[----:B------:R-:W-:-:S15]  /*3b2c0*/  IMAD.MOV.U32 R25, RZ, RZ, R18 ;  /* 0x000000ffff197224 */ /* 0x000fde00078e0012 */
[----:B------:R-:W-:Y:S04]  /*3b2d0*/  STL.64 [R1+0x40], R12 ;  /* 0x0000400c01007387 */ /* 0x000fe80000100a00 */
[----:B------:R-:W-:Y:S04]  /*3b2e0*/  STL.64 [R1+0x48], R14 ;  /* 0x0000480e01007387 */ /* 0x000fe80000100a00 */
[----:B------:R-:W3:Y:S04]  /*3b2f0*/  LDL.LU R18, [R1+0x2a64] ;  /* 0x002a640001127983 */ /* 0x000ee80000300800 */
[----:B------:R-:W2:Y:S04]  /*3b300*/  LDL.LU R26, [R1+0x78] ;  /* 0x00007800011a7983 */ /* 0x000ea80000300800 */
[----:B------:R-:W2:Y:S04]  /*3b310*/  LDL.LU R27, [R1+0x7c] ;  /* 0x00007c00011b7983 */ /* 0x000ea80000300800 */
[----:B------:R-:W0:Y:S01]  /*3b320*/  LDSM.16.M88.4 R12, [R19+UR7+0x180] ;  /* 0x00018007130c783b */ /* 0x000e220008000200 */
[----:B------:R-:W-:-:S03]  /*3b330*/  F2FP.F16.E4M3.UNPACK_B R28, R28.H1 ;  /* 0x0000001cff1c723e */ /* 0x000fc600030006ff */
[----:B0-----:R-:W-:Y:S04]  /*3b340*/  STL.64 [R1+0x160], R12 ;  /* 0x0001600c01007387 */ /* 0x001fe80000100a00 */
[----:B------:R-:W-:Y:S01]  /*3b350*/  STL.64 [R1+0x168], R14 ;  /* 0x0001680e01007387 */ /* 0x000fe20000100a00 */
[----:B------:R-:W-:Y:S01]  /*3b360*/  F2FP.F16.E4M3.UNPACK_B R29, R29.H1 ;  /* 0x0000001dff1d723e */ /* 0x000fe200030006ff */
[----:B------:R-:W-:Y:S02]  /*3b370*/  IMAD.MOV.U32 R20, RZ, RZ, R10 ;  /* 0x000000ffff147224 */ /* 0x000fe400078e000a */
[----:B------:R-:W-:Y:S02]  /*3b380*/  IMAD.MOV.U32 R21, RZ, RZ, R8 ;  /* 0x000000ffff157224 */ /* 0x000fe400078e0008 */
[----:B------:R-:W-:-:S02]  /*3b390*/  IMAD.MOV.U32 R22, RZ, RZ, R4 ;  /* 0x000000ffff167224 */ /* 0x000fc400078e0004 */
[----:B------:R-:W-:Y:S01]  /*3b3a0*/  IMAD.MOV.U32 R23, RZ, RZ, R6 ;  /* 0x000000ffff177224 */ /* 0x000fe200078e0006 */
[----:B---3--:R-:W0:Y:S04]  /*3b3b0*/  LDSM.16.MT88.4 R12, [R18+UR7+0x16000] ;  /* 0x01600007120c783b */ /* 0x008e280008004200 */
[----:B------:R-:W1:Y:S04]  /*3b3c0*/  LDSM.16.MT88.4 R16, [R18+UR7+0x16400] ;  /* 0x016400071210783b */ /* 0x000e680008004200 */
[----:B0-----:R-:W-:Y:S04]  /*3b3d0*/  STL [R1+0x29c4], R13 ;  /* 0x0029c40d01007387 */ /* 0x001fe80000100800 */
[----:B------:R-:W-:Y:S04]  /*3b3e0*/  STL [R1+0x29c0], R15 ;  /* 0x0029c00f01007387 */ /* 0x000fe80000100800 */
[----:B------:R-:W-:Y:S04]  /*3b3f0*/  STL [R1+0x2a3c], R14 ;  /* 0x002a3c0e01007387 */ /* 0x000fe80000100800 */
[----:B------:R2:W-:Y:S02]  /*3b400*/  STL [R1+0x2a38], R12 ;  /* 0x002a380c01007387 */ /* 0x0005e40000100800 */
[----:B--2---:R-:W-:Y:S02]  /*3b410*/  HMMA.16816.F32 R12, R20, R28, R24 ;  /* 0x0000001c140c723c */ /* 0x004fe40000001818 */
[----:B-1----:R-:W-:Y:S04]  /*3b420*/  STL [R1+0x2a08], R17 ;  /* 0x002a081101007387 */ /* 0x002fe80000100800 */
[----:B------:R0:W-:Y:S04]  /*3b430*/  STL [R1+0x29e0], R19 ;  /* 0x0029e01301007387 */ /* 0x0001e80000100800 */
[----:B0-----:R-:W2:Y:S04]  /*3b440*/  LDL.LU R19, [R1+0x114] ;  /* 0x0001140001137983 */ /* 0x001ea80000300800 */
[----:B------:R-:W3:Y:S04]  /*3b450*/  LDL.LU R2, [R1+0xf8] ;  /* 0x0000f80001027983 */ /* 0x000ee80000300800 */
[----:B------:R-:W4:Y:S04]  /*3b460*/  LDL.LU R3, [R1+0xfc] ;  /* 0x0000fc0001037983 */ /* 0x000f280000300800 */
[----:B------:R0:W-:Y:S04]  /*3b470*/  STL.64 [R1+0x90], R12 ;  /* 0x0000900c01007387 */ /* 0x0001e80000100a00 */
[----:B------:R-:W-:Y:S04]  /*3b480*/  STL.64 [R1+0x98], R14 ;  /* 0x0000980e01007387 */ /* 0x000fe80000100a00 */
[----:B------:R-:W-:Y:S04]  /*3b490*/  STL [R1+0x2a44], R11 ;  /* 0x002a440b01007387 */ /* 0x000fe80000100800 */
[----:B------:R1:W-:Y:S04]  /*3b4a0*/  STL [R1+0x2a40], R9 ;  /* 0x002a400901007387 */ /* 0x0003e80000100800 */
[----:B------:R-:W5:Y:S01]  /*3b4b0*/  LDL.LU R8, [R1+0xc0] ;  /* 0x0000c00001087983 */ /* 0x000f620000300800 */
[----:B0-----:R-:W-:-:S03]  /*3b4c0*/  IMAD.MOV.U32 R12, RZ, RZ, R9 ;  /* 0x000000ffff0c7224 */ /* 0x001fc600078e0009 */
[----:B-1----:R-:W5:Y:S04]  /*3b4d0*/  LDL.LU R9, [R1+0xc4] ;  /* 0x0000c40001097983 */ /* 0x002f680000300800 */
[----:B------:R-:W2:Y:S01]  /*3b4e0*/  LDL.LU R10, [R1+0xc8] ;  /* 0x0000c800010a7983 */ /* 0x000ea20000300800 */
[----:B------:R-:W-:Y:S02]  /*3b4f0*/  IMAD.MOV.U32 R13, RZ, RZ, R11 ;  /* 0x000000ffff0d7224 */ /* 0x000fe400078e000b */
[----:B------:R-:W-:Y:S02]  /*3b500*/  IMAD.MOV.U32 R11, RZ, RZ, R0 ;  /* 0x000000ffff0b7224 */ /* 0x000fe400078e0000 */
[----:B------:R-:W3:Y:S04]  /*3b510*/  LDL.LU R0, [R1+0x2a60] ;  /* 0x002a600001007983 */ /* 0x000ee80000300800 */
[----:B--2---:R-:W-:Y:S04]  /*3b520*/  STL.64 [R1+0x2a50], R10 ;  /* 0x002a500a01007387 */ /* 0x004fe80000100a00 */
[----:B-----5:R0:W-:Y:S04]  /*3b530*/  STL.64 [R1+0x2a48], R8 ;  /* 0x002a480801007387 */ /* 0x0201e80000100a00 */
[----:B---3--:R-:W1:Y:S04]  /*3b540*/  LDSM.16.MT88.4 R20, [R0+UR7+0x16000] ;  /* 0x016000070014783b */ /* 0x008e680008004200 */
[----:B------:R-:W2:Y:S04]  /*3b550*/  LDSM.16.MT88.4 R24, [R0+UR7+0x16400] ;  /* 0x016400070018783b */ /* 0x000ea80008004200 */
[----:B0-----:R-:W3:Y:S04]  /*3b560*/  LDL.LU R8, [R1+0x80] ;  /* 0x0000800001087983 */ /* 0x001ee80000300800 */
[----:B------:R-:W3:Y:S04]  /*3b570*/  LDL.LU R9, [R1+0x84] ;  /* 0x0000840001097983 */ /* 0x000ee80000300800 */
[----:B------:R-:W3:Y:S04]  /*3b580*/  LDL.LU R10, [R1+0x88] ;  /* 0x00008800010a7983 */ /* 0x000ee80000300800 */
[----:B------:R-:W3:Y:S01]  /*3b590*/  LDL.LU R11, [R1+0x8c] ;  /* 0x00008c00010b7983 */ /* 0x000ee20000300800 */
[----:B------:R-:W-:-:S02]  /*3b5a0*/  IMAD.MOV.U32 R14, RZ, RZ, R5 ;  /* 0x000000ffff0e7224 */ /* 0x000fc400078e0005 */
[----:B------:R-:W-:Y:S01]  /*3b5b0*/  IMAD.MOV.U32 R15, RZ, RZ, R7 ;  /* 0x000000ffff0f7224 */ /* 0x000fe200078e0007 */
[----:B-1----:R0:W-:Y:S04]  /*3b5c0*/  STL [R1+0x29ac], R21 ;  /* 0x0029ac1501007387 */ /* 0x0021e80000100800 */
[----:B0-----:R-:W5:Y:S04]  /*3b5d0*/  LDL.LU R21, [R1+0x160] ;  /* 0x0001600001157983 */ /* 0x001f680000300800 */
[----:B------:R0:W-:Y:S04]  /*3b5e0*/  STL [R1+0x29a8], R23 ;  /* 0x0029a81701007387 */ /* 0x0001e80000100800 */
[----:B0-----:R-:W4:Y:S04]  /*3b5f0*/  LDL.LU R23, [R1+0x164] ;  /* 0x0001640001177983 */ /* 0x001f280000300800 */
[----:B--2---:R-:W-:Y:S04]  /*3b600*/  STL [R1+0x29cc], R25 ;  /* 0x0029cc1901007387 */ /* 0x004fe80000100800 */
[----:B------:R-:W-:Y:S04]  /*3b610*/  STL [R1+0x29c8], R27 ;  /* 0x0029c81b01007387 */ /* 0x000fe80000100800 */
[----:B------:R-:W-:Y:S04]  /*3b620*/  STL [R1+0x2a34], R26 ;  /* 0x002a341a01007387 */ /* 0x000fe80000100800 */
[----:B------:R0:W-:Y:S04]  /*3b630*/  STL [R1+0x2a30], R24 ;  /* 0x002a301801007387 */ /* 0x0001e80000100800 */
[----:B0-----:R-:W2:Y:S04]  /*3b640*/  LDL.LU R24, [R1+0x60] ;  /* 0x0000600001187983 */ /* 0x001ea80000300800 */
[----:B------:R-:W2:Y:S04]  /*3b650*/  LDL.LU R25, [R1+0x64] ;  /* 0x0000640001197983 */ /* 0x000ea80000300800 */
[----:B------:R-:W2:Y:S04]  /*3b660*/  LDL.LU R26, [R1+0x68] ;  /* 0x00006800011a7983 */ /* 0x000ea80000300800 */
[----:B------:R-:W2:Y:S04]  /*3b670*/  LDL.LU R27, [R1+0x6c] ;  /* 0x00006c00011b7983 */ /* 0x000ea80000300800 */
[----:B------:R-:W-:Y:S01]  /*3b680*/  STL [R1+0x2970], R0 ;  /* 0x0029700001007387 */ /* 0x000fe20000100800 */
[----:B---3--:R-:W-:Y:S03]  /*3b690*/  HMMA.16816.F32 R8, R12, R28, R8 ;  /* 0x0000001c0c08723c */ /* 0x008fe60000001808 */
[----:B------:R-:W3:-:S15]  /*3b6a0*/  LDL.LU R12, [R1+0x14] ;  /* 0x00001400010c7983 */ /* 0x000ede0000300800 */
[----:B------:R-:W-:Y:S01]  /*3b6b0*/  NOP ;  /* 0x0000000000007918 */ /* 0x000fe20000000000 */
[----:B------:R-:W-:Y:S04]  /*3b6c0*/  STL.64 [R1+0x70], R8 ;  /* 0x0000700801007387 */ /* 0x000fe80000100a00 */
[----:B------:R-:W-:Y:S04]  /*3b6d0*/  STL.64 [R1+0x78], R10 ;  /* 0x0000780a01007387 */ /* 0x000fe80000100a00 */
[----:B------:R-:W0:Y:S04]  /*3b6e0*/  LDSM.16.M88.4 R8, [R19+UR7+0x4180] ;  /* 0x004180071308783b */ /* 0x000e280008000200 */
[----:B------:R-:W3:Y:S01]  /*3b6f0*/  LDL.LU R13, [R1+0x1c] ;  /* 0x00001c00010d7983 */ /* 0x000ee20000300800 */
[----:B------:R-:W-:-:S02]  /*3b700*/  IMAD.MOV.U32 R14, RZ, RZ, R4 ;  /* 0x000000ffff0e7224 */ /* 0x000fc400078e0004 */
[----:B------:R-:W-:Y:S01]  /*3b710*/  IMAD.MOV.U32 R15, RZ, RZ, R6 ;  /* 0x000000ffff0f7224 */ /* 0x000fe200078e0006 */
[----:B------:R-:W2:Y:S04]  /*3b720*/  LDL.LU R4, [R1+0x2a5c] ;  /* 0x002a5c0001047983 */ /* 0x000ea80000300800 */
[----:B------:R-:W2:Y:S04]  /*3b730*/  LDL.LU R6, [R1+0x2a58] ;  /* 0x002a580001067983 */ /* 0x000ea80000300800 */
[----:B0-----:R-:W-:Y:S04]  /*3b740*/  STL.64 [R1+0x150], R8 ;  /* 0x0001500801007387 */ /* 0x001fe80000100a00 */
[----:B------:R0:W-:Y:S01]  /*3b750*/  STL.64 [R1+0x158], R10 ;  /* 0x0001580a01007387 */ /* 0x0001e20000100a00 */
[----:B------:R-:W-:-:S02]  /*3b760*/  IMAD.MOV.U32 R28, RZ, RZ, R8 ;  /* 0x000000ffff1c7224 */ /* 0x000fc400078e0008 */
[----:B------:R-:W-:Y:S01]  /*3b770*/  IMAD.MOV.U32 R0, RZ, RZ, R9 ;  /* 0x000000ffff007224 */ /* 0x000fe200078e0009 */
[----:B0-----:R-:W3:Y:S04]  /*3b780*/  LDL.LU.64 R10, [R1+0x2a50] ;  /* 0x002a5000010a7983 */ /* 0x001ee80000300a00 */
[----:B------:R-:W3:Y:S01]  /*3b790*/  LDL.LU.64 R8, [R1+0x2a48] ;  /* 0x002a480001087983 */ /* 0x000ee20000300a00 */
[----:B------:R-:W-:Y:S02]  /*3b7a0*/  F2FP.F16.E4M3.UNPACK_B R2, R2.H1 ;  /* 0x00000002ff02723e */ /* 0x000fe400030006ff */
[----:B----4-:R-:W-:-:S07]  /*3b7b0*/  F2FP.F16.E4M3.UNPACK_B R3, R3.H1 ;  /* 0x00000003ff03723e */ /* 0x010fce00030006ff */
[----:B---3--:R-:W-:Y:S01]  /*3b7c0*/  HMMA.16816.F32 R12, R12, R2, R8 ;  /* 0x000000020c0c723c */ /* 0x008fe20000001808 */
[----:B------:R-:W3:Y:S04]  /*3b7d0*/  LDL.LU R11, [R1+0x2a44] ;  /* 0x002a4400010b7983 */ /* 0x000ee80000300800 */
[----:B------:R-:W4:Y:S01]  /*3b7e0*/  LDL.LU R9, [R1+0x2a40] ;  /* 0x002a400001097983 */ /* 0x000f220000300800 */
[----:B------:R-:W-:-:S13]  /*3b7f0*/  IMAD.MOV.U32 R10, RZ, RZ, R5 ;  /* 0x000000ffff0a7224 */ /* 0x000fda00078e0005 */
[----:B------:R-:W-:Y:S04]  /*3b800*/  STL.64 [R1+0x80], R12 ;  /* 0x0000800c01007387 */ /* 0x000fe80000100a00 */
[----:B------:R0:W-:Y:S04]  /*3b810*/  STL.64 [R1+0x88], R14 ;  /* 0x0000880e01007387 */ /* 0x0001e80000100a00 */
[----:B0-----:R-:W5:Y:S04]  /*3b820*/  LDL.LU R14, [R1+0x2a3c] ;  /* 0x002a3c00010e7983 */ /* 0x001f680000300800 */
[----:B------:R-:W5:Y:S01]  /*3b830*/  LDL.LU R12, [R1+0x2a38] ;  /* 0x002a3800010c7983 */ /* 0x000f620000300800 */
[----:B----4-:R-:W-:-:S02]  /*3b840*/  IMAD.MOV.U32 R8, RZ, RZ, R9 ;  /* 0x000000ffff087224 */ /* 0x010fc400078e0009 */
[----:B---3--:R-:W-:Y:S02]  /*3b850*/  IMAD.MOV.U32 R9, RZ, RZ, R11 ;  /* 0x000000ffff097224 */ /* 0x008fe400078e000b */
[----:B------:R-:W-:-:S07]  /*3b860*/  IMAD.MOV.U32 R11, RZ, RZ, R7 ;  /* 0x000000ffff0b7224 */ /* 0x000fce00078e0007 */
[----:B--2---:R-:W-:Y:S01]  /*3b870*/  HMMA.16816.F32 R24, R8, R2, R24 ;  /* 0x000000020818723c */ /* 0x004fe20000001818 */
[----:B------:R-:W2:-:S15]  /*3b880*/  LDL.LU R8, [R1+0xb0] ;  /* 0x0000b00001087983 */ /* 0x000e9e0000300800 */
[----:B------:R-:W-:-:S03]  /*3b890*/  NOP ;  /* 0x0000000000007918 */ /* 0x000fc60000000000 */
[----:B------:R-:W-:Y:S04]  /*3b8a0*/  STL.64 [R1+0x10], R24 ;  /* 0x0000101801007387 */ /* 0x000fe80000100a00 */
[----:B------:R-:W-:Y:S04]  /*3b8b0*/  STL.64 [R1+0x18], R26 ;  /* 0x0000181a01007387 */ /* 0x000fe80000100a00 */
[----:B------:R-:W2:Y:S04]  /*3b8c0*/  LDL.LU R9, [R1+0xb4] ;  /* 0x0000b40001097983 */ /* 0x000ea80000300800 */
[----:B------:R-:W0:Y:S01]  /*3b8d0*/  LDSM.16.M88.4 R24, [R19+UR7+0x8180] ;  /* 0x008180071318783b */ /* 0x000e220008000200 */
[----:B------:R-:W-:-:S02]  /*3b8e0*/  IMAD.MOV.U32 R10, RZ, RZ, R6 ;  /* 0x000000ffff0a7224 */ /* 0x000fc400078e0006 */
[----:B------:R-:W-:Y:S01]  /*3b8f0*/  IMAD.MOV.U32 R11, RZ, RZ, R4 ;  /* 0x000000ffff0b7224 */ /* 0x000fe200078e0004 */
[----:B-----5:R-:W-:Y:S02]  /*3b900*/  F2FP.F16.E4M3.UNPACK_B R2, R21 ;  /* 0x00000015ff02723e */ /* 0x020fe400020006ff */
[----:B------:R-:W-:Y:S01]  /*3b910*/  F2FP.F16.E4M3.UNPACK_B R3, R23 ;  /* 0x00000017ff03723e */ /* 0x000fe200020006ff */
[----:B------:R-:W-:Y:S02]  /*3b920*/  IMAD.MOV.U32 R4, RZ, RZ, R12 ;  /* 0x000000ffff047224 */ /* 0x000fe400078e000c */
[----:B------:R-:W-:Y:S02]  /*3b930*/  IMAD.MOV.U32 R5, RZ, RZ, R14 ;  /* 0x000000ffff057224 */ /* 0x000fe400078e000e */
[----:B------:R-:W-:Y:S02]  /*3b940*/  IMAD.MOV.U32 R6, RZ, RZ, R16 ;  /* 0x000000ffff067224 */ /* 0x000fe400078e0010 */
[----:B------:R-:W-:Y:S01]  /*3b950*/  IMAD.MOV.U32 R7, RZ, RZ, R18 ;  /* 0x000000ffff077224 */ /* 0x000fe200078e0012 */
[----:B------:R-:W-:Y:S04]  /*3b960*/  STL [R1+0x29d0], R21 ;  /* 0x0029d01501007387 */ /* 0x000fe80000100800 */
[----:B------:R-:W-:Y:S04]  /*3b970*/  STL [R1+0x29d4], R23 ;  /* 0x0029d41701007387 */ /* 0x000fe80000100800 */
[----:B0-----:R-:W-:Y:S04]  /*3b980*/  STL.64 [R1+0x140], R24 ;  /* 0x0001401801007387 */ /* 0x001fe80000100a00 */
[----:B------:R0:W-:Y:S04]  /*3b990*/  STL.64 [R1+0x148], R26 ;  /* 0x0001481a01007387 */ /* 0x0001e80000100a00 */
[----:B0-----:R-:W3:Y:S04]  /*3b9a0*/  LDL.LU R26, [R1+0x2a34] ;  /* 0x002a3400011a7983 */ /* 0x001ee80000300800 */
[----:B------:R-:W4:Y:S01]  /*3b9b0*/  LDL.LU R24, [R1+0x2a30] ;  /* 0x002a300001187983 */ /* 0x000f220000300800 */
[----:B--2---:R-:W-:Y:S03]  /*3b9c0*/  HMMA.16816.F32 R4, R4, R2, R8 ;  /* 0x000000020404723c */ /* 0x004fe60000001808 */
[----:B------:R-:W2:Y:S04]  /*3b9d0*/  LDL.LU R8, [R1+0x40] ;  /* 0x0000400001087983 */ /* 0x000ea80000300800 */
[----:B------:R-:W2:Y:S04]  /*3b9e0*/  LDL.LU R9, [R1+0x44] ;  /* 0x0000440001097983 */ /* 0x000ea80000300800 */
[----:B------:R-:W5:Y:S04]  /*3b9f0*/  LDL.LU R10, [R1+0x48] ;  /* 0x00004800010a7983 */ /* 0x000f680000300800 */
[----:B------:R-:W5:Y:S04]  /*3ba00*/  LDL.LU R11, [R1+0x4c] ;  /* 0x00004c00010b7983 */ /* 0x000f680000300800 */
[----:B-----5:R-:W-:Y:S04]  /*3ba10*/  STL.64 [R1+0x2a18], R10 ;  /* 0x002a180a01007387 */ /* 0x020fe80000100a00 */
[----:B--2---:R0:W-:Y:S04]  /*3ba20*/  STL.64 [R1+0x2a10], R8 ;  /* 0x002a100801007387 */ /* 0x0041e80000100a00 */
[----:B0-----:R-:W2:Y:S04]  /*3ba30*/  LDL.LU R8, [R1+0xa0] ;  /* 0x0000a00001087983 */ /* 0x001ea80000300800 */
[----:B------:R-:W2:Y:S04]  /*3ba40*/  LDL.LU R9, [R1+0xa4] ;  /* 0x0000a40001097983 */ /* 0x000ea80000300800 */
[----:B------:R-:W5:Y:S04]  /*3ba50*/  LDL.LU R10, [R1+0xa8] ;  /* 0x0000a800010a7983 */ /* 0x000f680000300800 */
[----:B------:R-:W5:Y:S01]  /*3ba60*/  LDL.LU R11, [R1+0xac] ;  /* 0x0000ac00010b7983 */ /* 0x000f620000300800 */
[----:B------:R-:W-:-:S02]  /*3ba70*/  IMAD.MOV.U32 R17, RZ, RZ, R25 ;  /* 0x000000ffff117224 */ /* 0x000fc400078e0019 */
[----:B------:R-:W-:Y:S02]  /*3ba80*/  IMAD.MOV.U32 R25, RZ, RZ, R4 ;  /* 0x000000ffff197224 */ /* 0x000fe400078e0004 */
[----:B------:R-:W-:Y:S01]  /*3ba90*/  IMAD.MOV.U32 R27, RZ, RZ, R5 ;  /* 0x000000ffff1b7224 */ /* 0x000fe200078e0005 */
[----:B-----5:R-:W-:Y:S04]  /*3baa0*/  STL.64 [R1+0x2a28], R10 ;  /* 0x002a280a01007387 */ /* 0x020fe80000100a00 */
[----:B--2---:R0:W-:Y:S04]  /*3bab0*/  STL.64 [R1+0x2a20], R8 ;  /* 0x002a200801007387 */ /* 0x0041e80000100a00 */
        /* <DEDUP_REMOVED lines=8> */
[----:B----4-:R-:W-:Y:S02]  /*3bb40*/  IMAD.MOV.U32 R6, RZ, RZ, R24 ;  /* 0x000000ffff067224 */ /* 0x010fe400078e0018 */
[----:B---3--:R-:W-:Y:S01]  /*3bb50*/  IMAD.MOV.U32 R7, RZ, RZ, R26 ;  /* 0x000000ffff077224 */ /* 0x008fe200078e001a */
[----:B------:R-:W-:Y:S04]  /*3bb60*/  STL [R1+0x29dc], R27 ;  /* 0x0029dc1b01007387 */ /* 0x000fe80000100800 */
[----:B------:R-:W-:Y:S02]  /*3bb70*/  STL [R1+0x29d8], R25 ;  /* 0x0029d81901007387 */ /* 0x000fe40000100800 */
[----:B--2---:R-:W-:-:S15]  /*3bb80*/  HMMA.16816.F32 R8, R4, R2, R8 ;  /* 0x000000020408723c */ /* 0x004fde0000001808 */
[----:B------:R-:W-:-:S04]  /*3bb90*/  NOP ;  /* 0x0000000000007918 */ /* 0x000fc80000000000 */
[----:B------:R-:W-:Y:S01]  /*3bba0*/  IMAD.MOV.U32 R23, RZ, RZ, R10 ;  /* 0x000000ffff177224 */ /* 0x000fe200078e000a */
[----:B------:R-:W-:Y:S01]  /*3bbb0*/  STL.64 [R1], R8 ;  /* 0x0000000801007387 */ /* 0x000fe20000100a00 */
[----:B------:R-:W-:-:S03]  /*3bbc0*/  IMAD.MOV.U32 R21, RZ, RZ, R11 ;  /* 0x000000ffff157224 */ /* 0x000fc600078e000b */
[----:B------:R-:W0:Y:S01]  /*3bbd0*/  LDSM.16.M88.4 R8, [R19+UR7+0xc180] ;  /* 0x00c180071308783b */ /* 0x000e220008000200 */
[----:B------:R-:W-:Y:S02]  /*3bbe0*/  F2FP.F16.E4M3.UNPACK_B R2, R28 ;  /* 0x0000001cff02723e */ /* 0x000fe400020006ff */
[----:B------:R-:W-:Y:S01]  /*3bbf0*/  F2FP.F16.E4M3.UNPACK_B R3, R0 ;  /* 0x00000000ff03723e */ /* 0x000fe200020006ff */
[----:B0-----:R-:W-:Y:S01]  /*3bc00*/  IMAD.MOV.U32 R28, RZ, RZ, R10 ;  /* 0x000000ffff1c7224 */ /* 0x001fe200078e000a */
[----:B------:R0:W-:Y:S01]  /*3bc10*/  STL.64 [R1+0x130], R8 ;  /* 0x0001300801007387 */ /* 0x0001e20000100a00 */
[----:B------:R-:W-:Y:S02]  /*3bc20*/  IMAD.MOV.U32 R29, RZ, RZ, R11 ;  /* 0x000000ffff1d7224 */ /* 0x000fe400078e000b */
[----:B------:R-:W-:Y:S02]  /*3bc30*/  IMAD.MOV.U32 R19, RZ, RZ, R8 ;  /* 0x000000ffff137224 */ /* 0x000fe400078e0008 */
[----:B------:R-:W-:Y:S01]  /*3bc40*/  IMAD.MOV.U32 R0, RZ, RZ, R9 ;  /* 0x000000ffff007224 */ /* 0x000fe200078e0009 */
[----:B------:R-:W2:Y:S04]  /*3bc50*/  LDL.LU.64 R10, [R1+0x2a28] ;  /* 0x002a2800010a7983 */ /* 0x000ea80000300a00 */
[----:B0-----:R-:W2:Y:S01]  /*3bc60*/  LDL.LU.64 R8, [R1+0x2a20] ;  /* 0x002a200001087983 */ /* 0x001ea20000300a00 */
[----:B------:R-:W-:-:S02]  /*3bc70*/  IMAD.MOV.U32 R4, RZ, RZ, R12 ;  /* 0x000000ffff047224 */ /* 0x000fc400078e000c */
[----:B------:R-:W-:Y:S02]  /*3bc80*/  IMAD.MOV.U32 R5, RZ, RZ, R14 ;  /* 0x000000ffff057224 */ /* 0x000fe400078e000e */
[----:B------:R-:W-:Y:S02]  /*3bc90*/  IMAD.MOV.U32 R6, RZ, RZ, R16 ;  /* 0x000000ffff067224 */ /* 0x000fe400078e0010 */
[----:B------:R-:W-:Y:S01]  /*3bca0*/  IMAD.MOV.U32 R7, RZ, RZ, R18 ;  /* 0x000000ffff077224 */ /* 0x000fe200078e0012 */
[----:B------:R0:W-:Y:S04]  /*3bcb0*/  STL [R1+0x292c], R29 ;  /* 0x00292c1d01007387 */ /* 0x0001e80000100800 */
[----:B------:R1:W-:Y:S02]  /*3bcc0*/  STL [R1+0x2928], R28 ;  /* 0x0029281c01007387 */ /* 0x0003e40000100800 */
[----:B--2---:R-:W-:Y:S02]  /*3bcd0*/  HMMA.16816.F32 R4, R4, R2, R8 ;  /* 0x000000020404723c */ /* 0x004fe40000001808 */
[----:B------:R-:W2:Y:S04]  /*3bce0*/  LDL.LU.64 R10, [R1+0x2a18] ;  /* 0x002a1800010a7983 */ /* 0x000ea80000300a00 */
[----:B------:R-:W2:-:S13]  /*3bcf0*/  LDL.LU.64 R8, [R1+0x2a10] ;  /* 0x002a100001087983 */ /* 0x000e9a0000300a00 */
[----:B------:R-:W-:Y:S02]  /*3bd00*/  IMAD.MOV.U32 R27, RZ, RZ, R4 ;  /* 0x000000ffff1b7224 */ /* 0x000fe400078e0004 */
[----:B------:R-:W-:Y:S02]  /*3bd10*/  IMAD.MOV.U32 R25, RZ, RZ, R5 ;  /* 0x000000ffff197224 */ /* 0x000fe400078e0005 */
[----:B0-----:R-:W-:Y:S02]  /*3bd20*/  IMAD.MOV.U32 R29, RZ, RZ, R6 ;  /* 0x000000ffff1d7224 */ /* 0x001fe400078e0006 */
[----:B-1----:R-:W-:Y:S02]  /*3bd30*/  IMAD.MOV.U32 R28, RZ, RZ, R7 ;  /* 0x000000ffff1c7224 */ /* 0x002fe400078e0007 */
        /* <DEDUP_REMOVED lines=10> */
[----:B--2---:R-:W-:Y:S03]  /*3bde0*/  HMMA.16816.F32 R8, R4, R2, R8 ;  /* 0x000000020408723c */ /* 0x004fe60000001808 */
[----:B------:R-:W2:-:S15]  /*3bdf0*/  LDL R3, [R1+0x140] ;  /* 0x0001400001037983 */ /* 0x000e9e0000100800 */
[----:B------:R-:W-:Y:S01]  /*3be00*/  NOP ;  /* 0x0000000000007918 */ /* 0x000fe20000000000 */
[----:B------:R-:W-:Y:S04]  /*3be10*/  STL.64 [R1+0x2980], R10 ;  /* 0x0029800a01007387 */ /* 0x000fe80000100a00 */
[----:B------:R0:W-:Y:S04]  /*3be20*/  STL.64 [R1+0x2978], R8 ;  /* 0x0029780801007387 */ /* 0x0001e80000100a00 */
[----:B0-----:R-:W4:Y:S04]  /*3be30*/  LDL.LU R8, [R1+0x80] ;  /* 0x0000800001087983 */ /* 0x001f280000300800 */
[----:B------:R-:W4:Y:S04]  /*3be40*/  LDL.LU R9, [R1+0x84] ;  /* 0x0000840001097983 */ /* 0x000f280000300800 */
[----:B------:R-:W5:Y:S04]  /*3be50*/  LDL.LU R10, [R1+0x88] ;  /* 0x00008800010a7983 */ /* 0x000f680000300800 */
[----:B------:R-:W5:Y:S01]  /*3be60*/  LDL.LU R11, [R1+0x8c] ;  /* 0x00008c00010b7983 */ /* 0x000f620000300800 */
[----:B------:R-:W-:-:S02]  /*3be70*/  IMAD.MOV.U32 R4, RZ, RZ, R12 ;  /* 0x000000ffff047224 */ /* 0x000fc400078e000c */
[----:B------:R-:W-:Y:S02]  /*3be80*/  IMAD.MOV.U32 R5, RZ, RZ, R14 ;  /* 0x000000ffff057224 */ /* 0x000fe400078e000e */
[----:B------:R-:W-:Y:S02]  /*3be90*/  IMAD.MOV.U32 R6, RZ, RZ, R16 ;  /* 0x000000ffff067224 */ /* 0x000fe400078e0010 */
[----:B------:R-:W-:Y:S01]  /*3bea0*/  IMAD.MOV.U32 R7, RZ, RZ, R18 ;  /* 0x000000ffff077224 */ /* 0x000fe200078e0012 */
[----:B--2---:R-:W-:Y:S02]  /*3beb0*/  F2FP.F16.E4M3.UNPACK_B R2, R3 ;  /* 0x00000003ff02723e */ /* 0x004fe400020006ff */
[----:B------:R-:W-:-:S07]  /*3bec0*/  F2FP.F16.E4M3.UNPACK_B R3, R17 ;  /* 0x00000011ff03723e */ /* 0x000fce00020006ff */
[----:B---3--:R-:W-:Y:S01]  /*3bed0*/  HMMA.16816.F32 R4, R4, R2, R20 ;  /* 0x000000020404723c */ /* 0x008fe20000001814 */
[----:B-----5:R-:W-:Y:S04]  /*3bee0*/  STL.64 [R1+0x29f0], R10 ;  /* 0x0029f00a01007387 */ /* 0x020fe80000100a00 */
[----:B----4-:R0:W-:Y:S04]  /*3bef0*/  STL.64 [R1+0x29e8], R8 ;  /* 0x0029e80801007387 */ /* 0x0101e80000100a00 */
[----:B0-----:R-:W2:Y:S04]  /*3bf00*/  LDL.LU R8, [R1+0x70] ;  /* 0x0000700001087983 */ /* 0x001ea80000300800 */
[----:B------:R-:W2:Y:S04]  /*3bf10*/  LDL.LU R9, [R1+0x74] ;  /* 0x0000740001097983 */ /* 0x000ea80000300800 */
[----:B------:R-:W2:Y:S04]  /*3bf20*/  LDL.LU R10, [R1+0x78] ;  /* 0x00007800010a7983 */ /* 0x000ea80000300800 */
        /* <DEDUP_REMOVED lines=8> */
[----:B----4-:R-:W-:Y:S02]  /*3bfb0*/  IMAD.MOV.U32 R5, RZ, RZ, R22 ;  /* 0x000000ffff057224 */ /* 0x010fe400078e0016 */
[----:B-----5:R-:W-:-:S07]  /*3bfc0*/  IMAD.MOV.U32 R4, RZ, RZ, R20 ;  /* 0x000000ffff047224 */ /* 0x020fce00078e0014 */
[----:B--2---:R-:W-:Y:S01]  /*3bfd0*/  HMMA.16816.F32 R4, R4, R2, R8 ;  /* 0x000000020404723c */ /* 0x004fe20000001808 */
[----:B------:R-:W2:Y:S04]  /*3bfe0*/  LDL.LU.64 R10, [R1+0x29f0] ;  /* 0x0029f000010a7983 */ /* 0x000ea80000300a00 */
[----:B------:R-:W2:Y:S01]  /*3bff0*/  LDL.LU.64 R8, [R1+0x29e8] ;  /* 0x0029e80001087983 */ /* 0x000ea20000300a00 */
[----:B------:R-:W-:-:S03]  /*3c000*/  F2FP.F16.E4M3.UNPACK_B R2, R19 ;  /* 0x00000013ff02723e */ /* 0x000fc600020006ff */
[----:B------:R-:W4:Y:S01]  /*3c010*/  LDL.LU R19, [R1+0x29e0] ;  /* 0x0029e00001137983 */ /* 0x000f220000300800 */
[----:B------:R-:W-:-:S09]  /*3c020*/  F2FP.F16.E4M3.UNPACK_B R3, R0 ;  /* 0x00000000ff03723e */ /* 0x000fd200020006ff */
        /* <DEDUP_REMOVED lines=8> */
[----:B------:R-:W-:Y:S02]  /*3c0b0*/  IMAD.MOV.U32 R18, RZ, RZ, R10 ;  /* 0x000000ffff127224 */ /* 0x000fe400078e000a */
[----:B------:R-:W-:Y:S01]  /*3c0c0*/  IMAD.MOV.U32 R16, RZ, RZ, R11 ;  /* 0x000000ffff107224 */ /* 0x000fe200078e000b */
[----:B------:R0:W-:Y:S04]  /*3c0d0*/  STL [R1+0x60], R8 ;  /* 0x0000600801007387 */ /* 0x0001e80000100800 */
[----:B----4-:R-:W-:Y:S01]  /*3c0e0*/  STL.64 [R1+0x29b8], R18 ;  /* 0x0029b81201007387 */ /* 0x010fe20000100a00 */
[----:B------:R-:W-:-:S03]  /*3c0f0*/  IMAD.MOV.U32 R0, RZ, RZ, R9 ;  /* 0x000000ffff007224 */ /* 0x000fc600078e0009 */
[----:B---3--:R1:W-:Y:S01]  /*3c100*/  STL.64 [R1+0x29b0], R16 ;  /* 0x0029b01001007387 */ /* 0x0083e20000100a00 */
[----:B------:R-:W-:Y:S02]  /*3c110*/  IMAD.MOV.U32 R10, RZ, RZ, R29 ;  /* 0x000000ffff0a7224 */ /* 0x000fe400078e001d */
[----:B------:R-:W-:Y:S02]  /*3c120*/  IMAD.MOV.U32 R11, RZ, RZ, R28 ;  /* 0x000000ffff0b7224 */ /* 0x000fe400078e001c */
[----:B------:R-:W-:Y:S02]  /*3c130*/  IMAD.MOV.U32 R9, RZ, RZ, R25 ;  /* 0x000000ffff097224 */ /* 0x000fe400078e0019 */
[----:B0-----:R-:W-:Y:S01]  /*3c140*/  IMAD.MOV.U32 R8, RZ, RZ, R27 ;  /* 0x000000ffff087224 */ /* 0x001fe200078e001b */
[----:B-1----:R-:W2:Y:S04]  /*3c150*/  LDL.LU R16, [R1+0x10] ;  /* 0x0000100001107983 */ /* 0x002ea80000300800 */
[----:B------:R-:W2:Y:S04]  /*3c160*/  LDL.LU R17, [R1+0x14] ;  /* 0x0000140001117983 */ /* 0x000ea80000300800 */
[----:B------:R-:W2:Y:S04]  /*3c170*/  LDL.LU R18, [R1+0x18] ;  /* 0x0000180001127983 */ /* 0x000ea80000300800 */
[----:B------:R-:W2:Y:S04]  /*3c180*/  LDL.LU R19, [R1+0x1c] ;  /* 0x00001c0001137983 */ /* 0x000ea80000300800 */
[----:B------:R-:W3:Y:S04]  /*3c190*/  LDL.LU R27, [R1+0x29dc] ;  /* 0x0029dc00011b7983 */ /* 0x000ee80000300800 */
[----:B------:R-:W4:Y:S04]  /*3c1a0*/  LDL.LU R25, [R1+0x29d8] ;  /* 0x0029d80001197983 */ /* 0x000f280000300800 */
[----:B------:R-:W-:Y:S04]  /*3c1b0*/  STL.64 [R1+0x2990], R10 ;  /* 0x0029900a01007387 */ /* 0x000fe80000100a00 */
[----:B------:R0:W-:Y:S04]  /*3c1c0*/  STL.64 [R1+0x2988], R8 ;  /* 0x0029880801007387 */ /* 0x0001e80000100a00 */
[----:B0-----:R-:W5:Y:S04]  /*3c1d0*/  LDL.LU R8, [R1] ;  /* 0x0000000001087983 */ /* 0x001f680000300800 */
[----:B------:R-:W5:Y:S01]  /*3c1e0*/  LDL.LU R9, [R1+0x4] ;  /* 0x0000040001097983 */ /* 0x000f620000300800 */
[----:B------:R-:W-:-:S02]  /*3c1f0*/  IMAD.MOV.U32 R10, RZ, RZ, R23 ;  /* 0x000000ffff0a7224 */ /* 0x000fc400078e0017 */
[----:B------:R-:W-:Y:S01]  /*3c200*/  IMAD.MOV.U32 R11, RZ, RZ, R21 ;  /* 0x000000ffff0b7224 */ /* 0x000fe200078e0015 */
[----:B------:R-:W3:Y:S04]  /*3c210*/  LDL.LU R23, [R1+0x29d4] ;  /* 0x0029d40001177983 */ /* 0x000ee80000300800 */
[----:B------:R-:W3:Y:S01]  /*3c220*/  LDL.LU R21, [R1+0x29d0] ;  /* 0x0029d00001157983 */ /* 0x000ee20000300800 */
[----:B------:R-:W-:-:S03]  /*3c230*/  IMAD.MOV.U32 R4, RZ, RZ, R20 ;  /* 0x000000ffff047224 */ /* 0x000fc600078e0014 */
[----:B------:R0:W-:Y:S01]  /*3c240*/  STL.64 [R1+0x29a0], R10 ;  /* 0x0029a00a01007387 */ /* 0x0001e20000100a00 */
[----:B------:R-:W-:Y:S02]  /*3c250*/  IMAD.MOV.U32 R5, RZ, RZ, R22 ;  /* 0x000000ffff057224 */ /* 0x000fe400078e0016 */
[----:B------:R-:W-:Y:S02]  /*3c260*/  IMAD.MOV.U32 R6, RZ, RZ, R24 ;  /* 0x000000ffff067224 */ /* 0x000fe400078e0018 */
[----:B------:R-:W-:Y:S02]  /*3c270*/  IMAD.MOV.U32 R7, RZ, RZ, R26 ;  /* 0x000000ffff077224 */ /* 0x000fe400078e001a */
[----:B0-----:R-:W-:Y:S02]  /*3c280*/  IMAD.MOV.U32 R10, RZ, RZ, R13 ;  /* 0x000000ffff0a7224 */ /* 0x001fe400078e000d */
[----:B------:R-:W-:-:S03]  /*3c290*/  IMAD.MOV.U32 R11, RZ, RZ, R15 ;  /* 0x000000ffff0b7224 */ /* 0x000fc600078e000f */
[----:B--2---:R-:W-:Y:S01]  /*3c2a0*/  HMMA.16816.F32 R4, R4, R2, R16 ;  /* 0x000000020404723c */ /* 0x004fe20000001810 */
[----:B-----5:R4:W-:Y:S02]  /*3c2b0*/  STL.64 [R1+0x2998], R8 ;  /* 0x0029980801007387 */ /* 0x0209e40000100a00 */
[----:B----4-:R-:W-:Y:S02]  /*3c2c0*/  IMAD.MOV.U32 R8, RZ, RZ, R25 ;  /* 0x000000ffff087224 */ /* 0x010fe400078e0019 */
[----:B---3--:R-:W-:Y:S01]  /*3c2d0*/  IMAD.MOV.U32 R9, RZ, RZ, R27 ;  /* 0x000000ffff097224 */ /* 0x008fe200078e001b */
[----:B------:R-:W2:Y:S04]  /*3c2e0*/  LDL.LU R25, [R1+0x29cc] ;  /* 0x0029cc0001197983 */ /* 0x000ea80000300800 */
[----:B------:R-:W3:Y:S04]  /*3c2f0*/  LDL.LU R27, [R1+0x29c8] ;  /* 0x0029c800011b7983 */ /* 0x000ee80000300800 */
[----:B------:R-:W4:Y:S04]  /*3c300*/  LDL.LU R13, [R1+0x29c4] ;  /* 0x0029c400010d7983 */ /* 0x000f280000300800 */
[----:B------:R-:W5:Y:S04]  /*3c310*/  LDL.LU R15, [R1+0x29c0] ;  /* 0x0029c000010f7983 */ /* 0x000f680000300800 */
[----:B------:R-:W2:Y:S04]  /*3c320*/  LDL.LU R14, [R1+0x140] ;  /* 0x00014000010e7983 */ /* 0x000ea80000300800 */
[----:B------:R-:W2:Y:S04]  /*3c330*/  LDL.LU R12, [R1+0x144] ;  /* 0x00014400010c7983 */ /* 0x000ea80000300800 */
[----:B------:R-:W2:Y:S04]  /*3c340*/  LDL.LU R24, [R1+0x154] ;  /* 0x0001540001187983 */ /* 0x000ea80000300800 */
[----:B------:R-:W2:Y:S04]  /*3c350*/  LDL.LU.64 R18, [R1+0x29b8] ;  /* 0x0029b80001127983 */ /* 0x000ea80000300a00 */
[----:B------:R-:W3:Y:S01]  /*3c360*/  LDL.LU.64 R16, [R1+0x29b0] ;  /* 0x0029b00001107983 */ /* 0x000ee20000300a00 */
[----:B------:R-:W-:-:S02]  /*3c370*/  IMAD.MOV.U32 R26, RZ, RZ, R5 ;  /* 0x000000ffff1a7224 */ /* 0x000fc400078e0005 */
[----:B------:R-:W-:Y:S01]  /*3c380*/  IMAD.MOV.U32 R22, RZ, RZ, R6 ;  /* 0x000000ffff167224 */ /* 0x000fe200078e0006 */
[----:B------:R4:W-:Y:S01]  /*3c390*/  STL [R1+0x10], R4 ;  /* 0x0000100401007387 */ /* 0x0009e20000100800 */
[----:B------:R-:W-:-:S03]  /*3c3a0*/  IMAD.MOV.U32 R20, RZ, RZ, R7 ;  /* 0x000000ffff147224 */ /* 0x000fc600078e0007 */
[----:B------:R-:W3:Y:S01]  /*3c3b0*/  LDL.LU R28, [R1+0x110] ;  /* 0x00011000011c7983 */ /* 0x000ee20000300800 */
[----:B------:R-:W-:Y:S02]  /*3c3c0*/  F2FP.F16.E4M3.UNPACK_B R2, R21.H1 ;  /* 0x00000015ff02723e */ /* 0x000fe400030006ff */
[----:B------:R-:W-:Y:S01]  /*3c3d0*/  F2FP.F16.E4M3.UNPACK_B R3, R23.H1 ;  /* 0x00000017ff03723e */ /* 0x000fe200030006ff */
[----:B------:R-:W3:Y:S04]  /*3c3e0*/  LDL.LU R21, [R1+0x29ac] ;  /* 0x0029ac0001157983 */ /* 0x000ee80000300800 */
[----:B------:R-:W3:Y:S01]  /*3c3f0*/  LDL.LU R23, [R1+0x29a8] ;  /* 0x0029a80001177983 */ /* 0x000ee20000300800 */
[----:B----4-:R-:W-:Y:S02]  /*3c400*/  IMAD.MOV.U32 R4, RZ, RZ, R13 ;  /* 0x000000ffff047224 */ /* 0x010fe400078e000d */
[----:B-----5:R-:W-:-:S02]  /*3c410*/  IMAD.MOV.U32 R5, RZ, RZ, R15 ;  /* 0x000000ffff057224 */ /* 0x020fc400078e000f */
[----:B--2---:R-:W-:Y:S02]  /*3c420*/  IMAD.MOV.U32 R7, RZ, RZ, R19 ;  /* 0x000000ffff077224 */ /* 0x004fe400078e0013 */
[----:B---3--:R-:W-:-:S07]  /*3c430*/  IMAD.MOV.U32 R6, RZ, RZ, R17 ;  /* 0x000000ffff067224 */ /* 0x008fce00078e0011 */
[----:B------:R-:W-:Y:S01]  /*3c440*/  HMMA.16816.F32 R4, R4, R2, R8 ;  /* 0x000000020404723c */ /* 0x000fe20000001808 */
[----:B------:R-:W2:Y:S04]  /*3c450*/  LDL.LU.64 R10, [R1+0x29a0] ;  /* 0x0029a000010a7983 */ /* 0x000ea80000300a00 */
[----:B------:R-:W2:-:S14]  /*3c460*/  LDL.LU.64 R8, [R1+0x2998] ;  /* 0x0029980001087983 */ /* 0x000e9c0000300a00 */
[----:B------:R-:W-:Y:S04]  /*3c470*/  STL.64 [R1+0x30], R4 ;  /* 0x0000300401007387 */ /* 0x000fe80000100a00 */
[----:B------:R0:W-:Y:S01]  /*3c480*/  STL [R1+0x38], R6 ;  /* 0x0000380601007387 */ /* 0x0001e20000100800 */
[----:B------:R-:W-:Y:S02]  /*3c490*/  IMAD.MOV.U32 R29, RZ, RZ, R7 ;  /* 0x000000ffff1d7224 */ /* 0x000fe400078e0007 */
[----:B------:R-:W-:Y:S02]  /*3c4a0*/  IMAD.MOV.U32 R7, RZ, RZ, R27 ;  /* 0x000000ffff077224 */ /* 0x000fe400078e001b */
[----:B0-----:R-:W-:Y:S02]  /*3c4b0*/  IMAD.MOV.U32 R6, RZ, RZ, R25 ;  /* 0x000000ffff067224 */ /* 0x001fe400078e0019 */
[----:B------:R-:W-:-:S02]  /*3c4c0*/  IMAD.MOV.U32 R4, RZ, RZ, R21 ;  /* 0x000000ffff047224 */ /* 0x000fc400078e0015 */
[----:B------:R-:W-:-:S07]  /*3c4d0*/  IMAD.MOV.U32 R5, RZ, RZ, R23 ;  /* 0x000000ffff057224 */ /* 0x000fce00078e0017 */
[----:B--2---:R-:W-:Y:S01]  /*3c4e0*/  HMMA.16816.F32 R4, R4, R2, R8 ;  /* 0x000000020404723c */ /* 0x004fe20000001808 */
[----:B------:R-:W2:Y:S04]  /*3c4f0*/  LDL.LU.64 R10, [R1+0x2990] ;  /* 0x00299000010a7983 */ /* 0x000ea80000300a00 */
[----:B------:R-:W2:Y:S04]  /*3c500*/  LDL.LU.64 R8, [R1+0x2988] ;  /* 0x0029880001087983 */ /* 0x000ea80000300a00 */
[----:B------:R-:W3:Y:S10]  /*3c510*/  LDL.LU R3, [R1+0x150] ;  /* 0x0001500001037983 */ /* 0x000ef40000300800 */
[----:B------:R0:W-:Y:S04]  /*3c520*/  STL.64 [R1+0xc0], R4 ;  /* 0x0000c00401007387 */ /* 0x0001e80000100a00 */
[----:B------:R1:W-:Y:S01]  /*3c530*/  STL.64 [R1+0xc8], R6 ;  /* 0x0000c80601007387 */ /* 0x0003e20000100a00 */
[----:B0-----:R-:W-:-:S02]  /*3c540*/  IMAD.MOV.U32 R4, RZ, RZ, R13 ;  /* 0x000000ffff047224 */ /* 0x001fc400078e000d */
[----:B------:R-:W-:Y:S02]  /*3c550*/  IMAD.MOV.U32 R5, RZ, RZ, R15 ;  /* 0x000000ffff057224 */ /* 0x000fe400078e000f */
[----:B-1----:R-:W-:Y:S02]  /*3c560*/  IMAD.MOV.U32 R6, RZ, RZ, R17 ;  /* 0x000000ffff067224 */ /* 0x002fe400078e0011 */
[----:B------:R-:W-:Y:S01]  /*3c570*/  IMAD.MOV.U32 R7, RZ, RZ, R19 ;  /* 0x000000ffff077224 */ /* 0x000fe200078e0013 */
[----:B---3--:R-:W-:Y:S02]  /*3c580*/  F2FP.F16.E4M3.UNPACK_B R2, R3.H1 ;  /* 0x00000003ff02723e */ /* 0x008fe400030006ff */
[----:B------:R-:W-:-:S07]  /*3c590*/  F2FP.F16.E4M3.UNPACK_B R3, R24.H1 ;  /* 0x00000018ff03723e */ /* 0x000fce00030006ff */
        /* <DEDUP_REMOVED lines=10> */
[----:B------:R-:W-:Y:S02]  /*3c640*/  F2FP.F16.E4M3.UNPACK_B R2, R14.H1 ;  /* 0x0000000eff02723e */ /* 0x000fe400030006ff */
[----:B------:R-:W-:-:S15]  /*3c650*/  F2FP.F16.E4M3.UNPACK_B R3, R12.H1 ;  /* 0x0000000cff03723e */ /* 0x000fde00030006ff */
[----:B------:R-:W-:Y:S01]  /*3c660*/  NOP ;  /* 0x0000000000007918 */ /* 0x000fe20000000000 */
[----:B------:R-:W-:Y:S04]  /*3c670*/  STL.64 [R1+0xb0], R4 ;  /* 0x0000b00401007387 */ /* 0x000fe80000100a00 */
[----:B------:R-:W-:Y:S04]  /*3c680*/  STL.64 [R1+0xb8], R6 ;  /* 0x0000b80601007387 */ /* 0x000fe80000100a00 */
[----:B------:R-:W2:Y:S04]  /*3c690*/  LDL.LU R14, [R1+0x130] ;  /* 0x00013000010e7983 */ /* 0x000ea80000300800 */
[----:B------:R-:W3:Y:S04]  /*3c6a0*/  LDL.LU R12, [R1+0x134] ;  /* 0x00013400010c7983 */ /* 0x000ee80000300800 */
[----:B------:R-:W0:Y:S04]  /*3c6b0*/  LDSM.16.MT88.4 R4, [R28+UR7+0x16800] ;  /* 0x016800071c04783b */ /* 0x000e280008004200 */
[----:B------:R-:W4:Y:S01]  /*3c6c0*/  LDL R24, [R1+0x168] ;  /* 0x0001680001187983 */ /* 0x000f220000100800 */
[----:B------:R-:W-:-:S02]  /*3c6d0*/  IMAD.MOV.U32 R8, RZ, RZ, R13 ;  /* 0x000000ffff087224 */ /* 0x000fc400078e000d */
[----:B------:R-:W-:Y:S01]  /*3c6e0*/  IMAD.MOV.U32 R9, RZ, RZ, R15 ;  /* 0x000000ffff097224 */ /* 0x000fe200078e000f */
[----:B--2---:R-:W-:Y:S04]  /*3c6f0*/  STL.64 [R1+0x2968], R14 ;  /* 0x0029680e01007387 */ /* 0x004fe80000100a00 */
[----:B---3--:R1:W-:Y:S04]  /*3c700*/  STL.64 [R1+0x2960], R12 ;  /* 0x0029600c01007387 */ /* 0x0083e80000100a00 */
[----:B-1----:R-:W2:Y:S04]  /*3c710*/  LDL.LU R12, [R1+0x40] ;  /* 0x00004000010c7983 */ /* 0x002ea80000300800 */
[----:B------:R-:W2:Y:S04]  /*3c720*/  LDL.LU R13, [R1+0x44] ;  /* 0x00004400010d7983 */ /* 0x000ea80000300800 */
[----:B------:R-:W2:Y:S04]  /*3c730*/  LDL.LU R14, [R1+0x48] ;  /* 0x00004800010e7983 */ /* 0x000ea80000300800 */
[----:B------:R-:W2:Y:S04]  /*3c740*/  LDL.LU R15, [R1+0x4c] ;  /* 0x00004c00010f7983 */ /* 0x000ea80000300800 */
[----:B0-----:R-:W-:Y:S04]  /*3c750*/  STL.64 [R1+0x2938], R6 ;  /* 0x0029380601007387 */ /* 0x001fe80000100a00 */
[----:B------:R0:W-:Y:S04]  /*3c760*/  STL.64 [R1+0x2930], R4 ;  /* 0x0029300401007387 */ /* 0x0001e80000100a00 */
[----:B0-----:R-:W3:Y:S01]  /*3c770*/  LDL.LU R4, [R1+0x10] ;  /* 0x0000100001047983 */ /* 0x001ee20000300800 */
[----:B------:R-:W-:-:S02]  /*3c780*/  IMAD.MOV.U32 R6, RZ, RZ, R22 ;  /* 0x000000ffff067224 */ /* 0x000fc400078e0016 */
[----:B------:R-:W-:Y:S02]  /*3c790*/  IMAD.MOV.U32 R7, RZ, RZ, R20 ;  /* 0x000000ffff077224 */ /* 0x000fe400078e0014 */
[----:B------:R-:W-:-:S03]  /*3c7a0*/  IMAD.MOV.U32 R5, RZ, RZ, R26 ;  /* 0x000000ffff057224 */ /* 0x000fc600078e001a */
[----:B------:R-:W-:Y:S04]  /*3c7b0*/  STL.64 [R1+0x2948], R6 ;  /* 0x0029480601007387 */ /* 0x000fe80000100a00 */
[----:B---3--:R0:W-:Y:S04]  /*3c7c0*/  STL.64 [R1+0x2940], R4 ;  /* 0x0029400401007387 */ /* 0x0081e80000100a00 */
[----:B0-----:R-:W3:Y:S04]  /*3c7d0*/  LDL.LU R4, [R1+0x50] ;  /* 0x0000500001047983 */ /* 0x001ee80000300800 */
[----:B------:R-:W3:Y:S04]  /*3c7e0*/  LDL.LU R5, [R1+0x54] ;  /* 0x0000540001057983 */ /* 0x000ee80000300800 */
[----:B------:R-:W3:Y:S04]  /*3c7f0*/  LDL.LU R6, [R1+0x58] ;  /* 0x0000580001067983 */ /* 0x000ee80000300800 */
[----:B------:R-:W3:Y:S01]  /*3c800*/  LDL.LU R7, [R1+0x5c] ;  /* 0x00005c0001077983 */ /* 0x000ee20000300800 */
[----:B------:R-:W-:-:S02]  /*3c810*/  IMAD.MOV.U32 R10, RZ, RZ, R17 ;  /* 0x000000ffff0a7224 */ /* 0x000fc400078e0011 */
[----:B------:R-:W-:-:S07]  /*3c820*/  IMAD.MOV.U32 R11, RZ, RZ, R19 ;  /* 0x000000ffff0b7224 */ /* 0x000fce00078e0013 */
[----:B---3--:R-:W-:-:S15]  /*3c830*/  HMMA.16816.F32 R8, R8, R2, R4 ;  /* 0x000000020808723c */ /* 0x008fde0000001804 */
[----:B------:R-:W-:-:S04]  /*3c840*/  NOP ;  /* 0x0000000000007918 */ /* 0x000fc80000000000 */
[----:B------:R-:W-:Y:S04]  /*3c850*/  STL.64 [R1+0xd0], R8 ;  /* 0x0000d00801007387 */ /* 0x000fe80000100a00 */
[----:B------:R-:W-:Y:S01]  /*3c860*/  STL.64 [R1+0xd8], R10 ;  /* 0x0000d80a01007387 */ /* 0x000fe20000100a00 */
[----:B------:R-:W-:-:S03]  /*3c870*/  IMAD.MOV.U32 R26, RZ, RZ, R11 ;  /* 0x000000ffff1a7224 */ /* 0x000fc600078e000b */
[----:B------:R-:W0:Y:S01]  /*3c880*/  LDSM.16.MT88.4 R8, [R28+UR7+0x16c00] ;  /* 0x016c00071c08783b */ /* 0x000e220008004200 */
[----:B------:R-:W-:Y:S02]  /*3c890*/  IMAD.MOV.U32 R4, RZ, RZ, R21 ;  /* 0x000000ffff047224 */ /* 0x000fe400078e0015 */
[----:B------:R-:W-:Y:S02]  /*3c8a0*/  IMAD.MOV.U32 R5, RZ, RZ, R23 ;  /* 0x000000ffff057224 */ /* 0x000fe400078e0017 */
[----:B------:R-:W-:Y:S02]  /*3c8b0*/  IMAD.MOV.U32 R6, RZ, RZ, R25 ;  /* 0x000000ffff067224 */ /* 0x000fe400078e0019 */
[----:B------:R-:W-:-:S07]  /*3c8c0*/  IMAD.MOV.U32 R7, RZ, RZ, R27 ;  /* 0x000000ffff077224 */ /* 0x000fce00078e001b */
[----:B--2---:R-:W-:Y:S01]  /*3c8d0*/  HMMA.16816.F32 R4, R4, R2, R12 ;  /* 0x000000020404723c */ /* 0x004fe2000000180c */
[----:B0-----:R-:W-:Y:S04]  /*3c8e0*/  STL.64 [R1+0x2958], R10 ;  /* 0x0029580a01007387 */ /* 0x001fe80000100a00 */
[----:B------:R0:W-:Y:S04]  /*3c8f0*/  STL.64 [R1+0x2950], R8 ;  /* 0x0029500801007387 */ /* 0x0001e80000100a00 */
[----:B0-----:R-:W2:Y:S01]  /*3c900*/  LDL.LU R8, [R1+0x60] ;  /* 0x0000600001087983 */ /* 0x001ea20000300800 */
[----:B------:R-:W-:-:S03]  /*3c910*/  IMAD.MOV.U32 R9, RZ, RZ, R0 ;  /* 0x000000ffff097224 */ /* 0x000fc600078e0000 */
[----:B------:R-:W3:Y:S04]  /*3c920*/  LDL.LU R0, [R1+0x2970] ;  /* 0x0029700001007983 */ /* 0x000ee80000300800 */
[----:B------:R-:W5:Y:S04]  /*3c930*/  LDL.LU.64 R14, [R1+0x2968] ;  /* 0x00296800010e7983 */ /* 0x000f680000300a00 */
[----:B------:R-:W2:Y:S04]  /*3c940*/  LDL.LU.64 R12, [R1+0x2960] ;  /* 0x00296000010c7983 */ /* 0x000ea80000300a00 */
[----:B------:R-:W-:Y:S04]  /*3c950*/  STL.64 [R1+0x90], R4 ;  /* 0x0000900401007387 */ /* 0x000fe80000100a00 */
[----:B------:R0:W-:Y:S01]  /*3c960*/  STL.64 [R1+0x98], R6 ;  /* 0x0000980601007387 */ /* 0x0001e20000100a00 */
[----:B------:R-:W-:-:S02]  /*3c970*/  IMAD.MOV.U32 R10, RZ, RZ, R18 ;  /* 0x000000ffff0a7224 */ /* 0x000fc400078e0012 */
[----:B------:R-:W-:Y:S02]  /*3c980*/  IMAD.MOV.U32 R11, RZ, RZ, R16 ;  /* 0x000000ffff0b7224 */ /* 0x000fe400078e0010 */
[----:B0-----:R-:W-:Y:S02]  /*3c990*/  IMAD.MOV.U32 R6, RZ, RZ, R17 ;  /* 0x000000ffff067224 */ /* 0x001fe400078e0011 */
[----:B------:R-:W-:Y:S02]  /*3c9a0*/  IMAD.MOV.U32 R7, RZ, RZ, R19 ;  /* 0x000000ffff077224 */ /* 0x000fe400078e0013 */
[----:B------:R-:W-:Y:S02]  /*3c9b0*/  IMAD.MOV.U32 R20, RZ, RZ, R21 ;  /* 0x000000ffff147224 */ /* 0x000fe400078e0015 */
[----:B-----5:R-:W-:Y:S02]  /*3c9c0*/  IMAD.MOV.U32 R5, RZ, RZ, R15 ;  /* 0x000000ffff057224 */ /* 0x020fe400078e000f */
[----:B--2---:R-:W-:Y:S01]  /*3c9d0*/  IMAD.MOV.U32 R4, RZ, RZ, R13 ;  /* 0x000000ffff047224 */ /* 0x004fe200078e000d */
[----:B------:R-:W-:-:S02]  /*3c9e0*/  F2FP.F16.E4M3.UNPACK_B R2, R14.H1 ;  /* 0x0000000eff02723e */ /* 0x000fc400030006ff */
[----:B------:R-:W-:Y:S01]  /*3c9f0*/  F2FP.F16.E4M3.UNPACK_B R3, R12.H1 ;  /* 0x0000000cff03723e */ /* 0x000fe200030006ff */
[----:B------:R-:W-:Y:S02]  /*3ca00*/  IMAD.MOV.U32 R21, RZ, RZ, R23 ;  /* 0x000000ffff157224 */ /* 0x000fe400078e0017 */
[----:B------:R-:W-:Y:S01]  /*3ca10*/  IMAD.MOV.U32 R22, RZ, RZ, R25 ;  /* 0x000000ffff167224 */ /* 0x000fe200078e0019 */
[----:B----4-:R-:W-:Y:S01]  /*3ca20*/  F2FP.F16.E4M3.UNPACK_B R24, R24 ;  /* 0x00000018ff18723e */ /* 0x010fe200020006ff */
[----:B---3--:R-:W-:Y:S04]  /*3ca30*/  LDSM.16.MT88.4 R16, [R0+UR7+0x16800] ;  /* 0x016800070010783b */ /* 0x008fe80008004200 */
[----:B------:R-:W-:Y:S01]  /*3ca40*/  LDSM.16.MT88.4 R12, [R0+UR7+0x16c00] ;  /* 0x016c0007000c783b */ /* 0x000fe20008004200 */
[----:B------:R-:W-:Y:S03]  /*3ca50*/  HMMA.16816.F32 R4, R4, R2, R8 ;  /* 0x000000020404723c */ /* 0x000fe60000001808 */
[----:B------:R-:W2:Y:S04]  /*3ca60*/  LDL.LU.64 R10, [R1+0x2958] ;  /* 0x00295800010a7983 */ /* 0x000ea80000300a00 */
[----:B------:R-:W3:-:S12]  /*3ca70*/  LDL.LU.64 R8, [R1+0x2950] ;  /* 0x0029500001087983 */ /* 0x000ed80000300a00 */
[----:B------:R-:W-:Y:S04]  /*3ca80*/  STL.64 [R1+0x20], R4 ;  /* 0x0000200401007387 */ /* 0x000fe80000100a00 */
[----:B------:R0:W-:Y:S04]  /*3ca90*/  STL.64 [R1+0x28], R6 ;  /* 0x0000280601007387 */ /* 0x0001e80000100a00 */
[----:B0-----:R-:W4:Y:S04]  /*3caa0*/  LDL.LU.64 R6, [R1+0x2948] ;  /* 0x0029480001067983 */ /* 0x001f280000300a00 */
[----:B------:R-:W4:Y:S01]  /*3cab0*/  LDL.LU.64 R4, [R1+0x2940] ;  /* 0x0029400001047983 */ /* 0x000f220000300a00 */
[----:B------:R-:W-:-:S03]  /*3cac0*/  IMAD.MOV.U32 R23, RZ, RZ, R27 ;  /* 0x000000ffff177224 */ /* 0x000fc600078e001b */
[----:B------:R-:W5:Y:S04]  /*3cad0*/  LDL R25, [R1+0x16c] ;  /* 0x00016c0001197983 */ /* 0x000f680000100800 */
[----:B------:R-:W2:Y:S01]  /*3cae0*/  LDL R27, [R1+0x15c] ;  /* 0x00015c00011b7983 */ /* 0x000ea20000100800 */
[----:B----4-:R-:W-:Y:S03]  /*3caf0*/  HMMA.16816.F32 R20, R20, R2, R4 ;  /* 0x000000021414723c */ /* 0x010fe60000001804 */
[----:B------:R-:W4:Y:S04]  /*3cb00*/  LDL.LU.64 R6, [R1+0x2938] ;  /* 0x0029380001067983 */ /* 0x000f280000300a00 */
[----:B------:R-:W2:Y:S04]  /*3cb10*/  LDL.LU.64 R4, [R1+0x2930] ;  /* 0x0029300001047983 */ /* 0x000ea80000300a00 */
[----:B------:R-:W3:Y:S04]  /*3cb20*/  LDL.LU R2, [R1+0x118] ;  /* 0x0001180001027983 */ /* 0x000ee80000300800 */
[----:B------:R-:W3:Y:S04]  /*3cb30*/  LDL R3, [R1+0x158] ;  /* 0x0001580001037983 */ /* 0x000ee80000100800 */
[----:B------:R2:W-:Y:S04]  /*3cb40*/  STL.64 [R1+0x10], R20 ;  /* 0x0000101401007387 */ /* 0x0005e80000100a00 */
[----:B------:R-:W-:Y:S04]  /*3cb50*/  STL.64 [R1+0x18], R22 ;  /* 0x0000181601007387 */ /* 0x000fe80000100a00 */
[----:B----4-:R-:W-:Y:S01]  /*3cb60*/  STL.64 [R1+0x2920], R6 ;  /* 0x0029200601007387 */ /* 0x010fe20000100a00 */
[----:B--2---:R-:W-:-:S03]  /*3cb70*/  IMAD.MOV.U32 R20, RZ, RZ, R4 ;  /* 0x000000ffff147224 */ /* 0x004fc600078e0004 */
[----:B------:R0:W-:Y:S01]  /*3cb80*/  STL.64 [R1+0x2918], R4 ;  /* 0x0029180401007387 */ /* 0x0001e20000100a00 */
[----:B------:R-:W-:-:S03]  /*3cb90*/  IMAD.MOV.U32 R21, RZ, RZ, R6 ;  /* 0x000000ffff157224 */ /* 0x000fc600078e0006 */
[----:B0-----:R-:W2:Y:S04]  /*3cba0*/  LDL.LU R4, [R1+0x30] ;  /* 0x0000300001047983 */ /* 0x001ea80000300800 */
[----:B------:R-:W2:Y:S04]  /*3cbb0*/  LDL.LU R5, [R1+0x34] ;  /* 0x0000340001057983 */ /* 0x000ea80000300800 */
[----:B------:R-:W2:Y:S01]  /*3cbc0*/  LDL.LU R6, [R1+0x38] ;  /* 0x0000380001067983 */ /* 0x000ea20000300800 */
[----:B-----5:R-:W-:Y:S01]  /*3cbd0*/  F2FP.F16.E4M3.UNPACK_B R25, R25 ;  /* 0x00000019ff19723e */ /* 0x020fe200020006ff */
[----:B------:R-:W-:-:S02]  /*3cbe0*/  IMAD.MOV.U32 R7, RZ, RZ, R29 ;  /* 0x000000ffff077224 */ /* 0x000fc400078e001d */
[----:B---3--:R-:W-:Y:S02]  /*3cbf0*/  IMAD.MOV.U32 R22, RZ, RZ, R8 ;  /* 0x000000ffff167224 */ /* 0x008fe400078e0008 */
[----:B------:R-:W-:Y:S01]  /*3cc00*/  IMAD.MOV.U32 R23, RZ, RZ, R10 ;  /* 0x000000ffff177224 */ /* 0x000fe200078e000a */
[----:B------:R-:W3:Y:S06]  /*3cc10*/  LDL.LU R29, [R1+0x292c] ;  /* 0x00292c00011d7983 */ /* 0x000eec0000300800 */
[----:B--2---:R-:W-:Y:S01]  /*3cc20*/  HMMA.16816.F32 R20, R20, R24, R4 ;  /* 0x000000181414723c */ /* 0x004fe20000001804 */
[----:B------:R-:W0:-:S15]  /*3cc30*/  LDSM.16.M88.4 R4, [R2+UR7+0x180] ;  /* 0x000180070204783b */ /* 0x000e1e0008000200 */
[----:B------:R-:W-:-:S03]  /*3cc40*/  NOP ;  /* 0x0000000000007918 */ /* 0x000fc60000000000 */
[----:B------:R-:W-:Y:S04]  /*3cc50*/  STL.64 [R1], R20 ;  /* 0x0000001401007387 */ /* 0x000fe80000100a00 */
[----:B------:R-:W-:Y:S04]  /*3cc60*/  STL.64 [R1+0x8], R22 ;  /* 0x0000081601007387 */ /* 0x000fe80000100a00 */
[----:B------:R-:W1:Y:S04]  /*3cc70*/  LDSM.16.M88.4 R20, [R2+UR7+0x4180] ;  /* 0x004180070214783b */ /* 0x000e680008000200 */
[----:B0-----:R-:W-:Y:S04]  /*3cc80*/  STL.64 [R1+0x170], R4 ;  /* 0x0001700401007387 */ /* 0x001fe80000100a00 */
[----:B------:R-:W-:Y:S04]  /*3cc90*/  STL.64 [R1+0x178], R6 ;  /* 0x0001780601007387 */ /* 0x000fe80000100a00 */
[----:B------:R-:W0:Y:S04]  /*3cca0*/  LDSM.16.M88.4 R4, [R2+UR7+0x8180] ;  /* 0x008180070204783b */ /* 0x000e280008000200 */
[----:B-1----:R-:W-:Y:S04]  /*3ccb0*/  STL.64 [R1+0x180], R20 ;  /* 0x0001801401007387 */ /* 0x002fe80000100a00 */
[----:B------:R-:W-:Y:S04]  /*3ccc0*/  STL.64 [R1+0x188], R22 ;  /* 0x0001881601007387 */ /* 0x000fe80000100a00 */
[----:B------:R-:W1:Y:S04]  /*3ccd0*/  LDSM.16.M88.4 R20, [R2+UR7+0xc180] ;  /* 0x00c180070214783b */ /* 0x000e680008000200 */
[----:B0-----:R-:W-:Y:S04]  /*3cce0*/  STL.64 [R1+0x190], R4 ;  /* 0x0001900401007387 */ /* 0x001fe80000100a00 */
[----:B------:R-:W-:Y:S04]  /*3ccf0*/  STL.64 [R1+0x198], R6 ;  /* 0x0001980601007387 */ /* 0x000fe80000100a00 */
[----:B------:R-:W0:Y:S04]  /*3cd00*/  LDSM.16.MT88.4 R4, [R28+UR7+0x17000] ;  /* 0x017000071c04783b */ /* 0x000e280008004200 */
[----:B-1----:R-:W-:Y:S04]  /*3cd10*/  STL.64 [R1+0x1a0], R20 ;  /* 0x0001a01401007387 */ /* 0x002fe80000100a00 */
[----:B------:R-:W-:Y:S04]  /*3cd20*/  STL.64 [R1+0x1a8], R22 ;  /* 0x0001a81601007387 */ /* 0x000fe80000100a00 */
[----:B------:R-:W1:Y:S04]  /*3cd30*/  LDSM.16.MT88.4 R20, [R28+UR7+0x17400] ;  /* 0x017400071c14783b */ /* 0x000e680008004200 */
[----:B0-----:R-:W-:Y:S04]  /*3cd40*/  STL.64 [R1+0x60], R4 ;  /* 0x0000600401007387 */ /* 0x001fe80000100a00 */
[----:B------:R-:W-:Y:S04]  /*3cd50*/  STL.64 [R1+0x68], R6 ;  /* 0x0000680601007387 */ /* 0x000fe80000100a00 */
[----:B------:R-:W0:Y:S04]  /*3cd60*/  LDSM.16.MT88.4 R4, [R28+UR7+0x17800] ;  /* 0x017800071c04783b */ /* 0x000e280008004200 */
[----:B-1----:R-:W-:Y:S04]  /*3cd70*/  STL.64 [R1+0x70], R20 ;  /* 0x0000701401007387 */ /* 0x002fe80000100a00 */
[----:B------:R-:W-:Y:S04]  /*3cd80*/  STL.64 [R1+0x78], R22 ;  /* 0x0000781601007387 */ /* 0x000fe80000100a00 */
[----:B------:R1:W2:Y:S04]  /*3cd90*/  LDSM.16.MT88.4 R20, [R28+UR7+0x17c00] ;  /* 0x017c00071c14783b */ /* 0x0002a80008004200 */
[----:B-1----:R-:W4:Y:S04]  /*3cda0*/  LDL.LU R28, [R1+0x2928] ;  /* 0x00292800011c7983 */ /* 0x002f280000300800 */
[----:B0-----:R-:W-:Y:S04]  /*3cdb0*/  STL.64 [R1+0xf0], R4 ;  /* 0x0000f00401007387 */ /* 0x001fe80000100a00 */
[----:B------:R-:W-:Y:S04]  /*3cdc0*/  STL.64 [R1+0xf8], R6 ;  /* 0x0000f80601007387 */ /* 0x000fe80000100a00 */
[----:B------:R-:W0:Y:S04]  /*3cdd0*/  LDSM.16.MT88.4 R4, [R0+UR7+0x17000] ;  /* 0x017000070004783b */ /* 0x000e280008004200 */
[----:B--2---:R-:W-:Y:S04]  /*3cde0*/  STL.64 [R1+0x100], R20 ;  /* 0x0001001401007387 */ /* 0x004fe80000100a00 */
[----:B------:R-:W-:Y:S04]  /*3cdf0*/  STL.64 [R1+0x108], R22 ;  /* 0x0001081601007387 */ /* 0x000fe80000100a00 */
[----:B0-----:R-:W-:Y:S04]  /*3ce00*/  STL.64 [R1+0x80], R4 ;  /* 0x0000800401007387 */ /* 0x001fe80000100a00 */
[----:B------:R-:W-:Y:S04]  /*3ce10*/  STL.64 [R1+0x88], R6 ;  /* 0x0000880601007387 */ /* 0x000fe80000100a00 */
[----:B------:R-:W0:Y:S04]  /*3ce20*/  LDSM.16.MT88.4 R4, [R0+UR7+0x17400] ;  /* 0x017400070004783b */ /* 0x000e280008004200 */
[----:B0-----:R-:W-:Y:S04]  /*3ce30*/  STL.64 [R1+0xa0], R4 ;  /* 0x0000a00401007387 */ /* 0x001fe80000100a00 */
[----:B------:R-:W-:Y:S04]  /*3ce40*/  STL.64 [R1+0xa8], R6 ;  /* 0x0000a80601007387 */ /* 0x000fe80000100a00 */
[----:B------:R-:W0:Y:S04]  /*3ce50*/  LDSM.16.MT88.4 R4, [R0+UR7+0x17800] ;  /* 0x017800070004783b */ /* 0x000e280008004200 */
[----:B0-----:R-:W-:Y:S04]  /*3ce60*/  STL.64 [R1+0x110], R4 ;  /* 0x0001100401007387 */ /* 0x001fe80000100a00 */
[----:B------:R-:W-:Y:S04]  /*3ce70*/  STL.64 [R1+0x118], R6 ;  /* 0x0001180601007387 */ /* 0x000fe80000100a00 */
[----:B------:R-:W0:Y:S04]  /*3ce80*/  LDSM.16.MT88.4 R4, [R0+UR7+0x17c00] ;  /* 0x017c00070004783b */ /* 0x000e280008004200 */
[----:B0-----:R-:W-:Y:S04]  /*3ce90*/  STL.64 [R1+0x120], R4 ;  /* 0x0001200401007387 */ /* 0x001fe80000100a00 */
[----:B------:R0:W-:Y:S04]  /*3cea0*/  STL.64 [R1+0x128], R6 ;  /* 0x0001280601007387 */ /* 0x0001e80000100a00 */
[----:B0-----:R-:W2:Y:S04]  /*3ceb0*/  LDL.LU.64 R6, [R1+0x2920] ;  /* 0x0029200001067983 */ /* 0x001ea80000300a00 */
[----:B------:R-:W5:Y:S01]  /*3cec0*/  LDL.LU.64 R4, [R1+0x2918] ;  /* 0x0029180001047983 */ /* 0x000f620000300a00 */
[----:B------:R-:W-:Y:S01]  /*3ced0*/  F2FP.F16.E4M3.UNPACK_B R2, R3 ;  /* 0x00000003ff02723e */ /* 0x000fe200020006ff */
[----:B------:R-:W-:-:S02]  /*3cee0*/  IMAD.MOV.U32 R20, RZ, RZ, R16 ;  /* 0x000000ffff147224 */ /* 0x000fc400078e0010 */
[----:B------:R-:W-:Y:S02]  /*3cef0*/  IMAD.MOV.U32 R21, RZ, RZ, R18 ;  /* 0x000000ffff157224 */ /* 0x000fe400078e0012 */
[----:B------:R-:W-:Y:S02]  /*3cf00*/  IMAD.MOV.U32 R22, RZ, RZ, R12 ;  /* 0x000000ffff167224 */ /* 0x000fe400078e000c */
[----:B------:R-:W-:Y:S01]  /*3cf10*/  IMAD.MOV.U32 R23, RZ, RZ, R14 ;  /* 0x000000ffff177224 */ /* 0x000fe200078e000e */
[----:B------:R-:W-:Y:S01]  /*3cf20*/  F2FP.F16.E4M3.UNPACK_B R3, R27 ;  /* 0x0000001bff03723e */ /* 0x000fe200020006ff */
[----:B------:R-:W-:Y:S04]  /*3cf30*/  STL.64 [R1+0x30c0], R18 ;  /* 0x0030c01201007387 */ /* 0x000fe80000100a00 */
        /* <DEDUP_REMOVED lines=11> */
[----:B------:R-:W-:Y:S01]  /*3cff0*/  BAR.SYNC.DEFER_BLOCKING 0x0 ;  /* 0x0000000000007b1d */ /* 0x000fe20000010000 */
[----:B--2---:R-:W-:Y:S05]  /*3d000*/  HMMA.16816.F32 R20, R20, R24, R16 ;  /* 0x000000181414723c */ /* 0x004fea0000001810 */
[----:B------:R-:W2:Y:S04]  /*3d010*/  LDL.LU.64 R18, [R1+0x30c0] ;  /* 0x0030c00001127983 */ /* 0x000ea80000300a00 */
[----:B------:R-:W4:Y:S10]  /*3d020*/  LDL.LU.64 R16, [R1+0x30b8] ;  /* 0x0030b80001107983 */ /* 0x000f340000300a00 */
[----:B------:R5:W-:Y:S04]  /*3d030*/  STL.64 [R1+0x30], R20 ;  /* 0x0000301401007387 */ /* 0x000be80000100a00 */
[----:B------:R0:W-:Y:S04]  /*3d040*/  STL.64 [R1+0x38], R22 ;  /* 0x0000381601007387 */ /* 0x0001e80000100a00 */
[----:B------:R-:W-:Y:S01]  /*3d050*/  STL.64 [R1+0x30a0], R6 ;  /* 0x0030a00601007387 */ /* 0x000fe20000100a00 */
[----:B-----5:R-:W-:-:S03]  /*3d060*/  IMAD.MOV.U32 R20, RZ, RZ, R4 ;  /* 0x000000ffff147224 */ /* 0x020fc600078e0004 */
[----:B------:R1:W-:Y:S01]  /*3d070*/  STL.64 [R1+0x3098], R4 ;  /* 0x0030980401007387 */ /* 0x0003e20000100a00 */
[----:B------:R-:W-:Y:S02]  /*3d080*/  IMAD.MOV.U32 R21, RZ, RZ, R6 ;  /* 0x000000ffff157224 */ /* 0x000fe400078e0006 */
[----:B0-----:R-:W-:Y:S02]  /*3d090*/  IMAD.MOV.U32 R22, RZ, RZ, R8 ;  /* 0x000000ffff167224 */ /* 0x001fe400078e0008 */
[----:B------:R-:W-:Y:S01]  /*3d0a0*/  IMAD.MOV.U32 R23, RZ, RZ, R10 ;  /* 0x000000ffff177224 */ /* 0x000fe200078e000a */
[----:B-1----:R-:W5:Y:S06]  /*3d0b0*/  LDL.LU R4, [R1+0xb0] ;  /* 0x0000b00001047983 */ /* 0x002f6c0000300800 */
[----:B---3--:R-:W-:Y:S01]  /*3d0c0*/  HMMA.16816.F32 R20, R20, R2, R12 ;  /* 0x000000021414723c */ /* 0x008fe2000000180c */
[----:B------:R-:W5:Y:S04]  /*3d0d0*/  LDL.LU R5, [R1+0xb4] ;  /* 0x0000b40001057983 */ /* 0x000f680000300800 */
[----:B------:R-:W5:Y:S04]  /*3d0e0*/  LDL.LU R6, [R1+0xb8] ;  /* 0x0000b80001067983 */ /* 0x000f680000300800 */
[----:B------:R-:W5:Y:S04]  /*3d0f0*/  LDL.LU R7, [R1+0xbc] ;  /* 0x0000bc0001077983 */ /* 0x000f680000300800 */
[----:B------:R-:W3:Y:S04]  /*3d100*/  LDL.LU.64 R14, [R1+0x30b0] ;  /* 0x0030b000010e7983 */ /* 0x000ee80000300a00 */
[----:B------:R-:W5:Y:S04]  /*3d110*/  LDL.LU.64 R12, [R1+0x30a8] ;  /* 0x0030a800010c7983 */ /* 0x000f680000300a00 */
[----:B------:R-:W-:Y:S04]  /*3d120*/  STL.64 [R1+0x40], R20 ;  /* 0x0000401401007387 */ /* 0x000fe80000100a00 */
[----:B------:R0:W-:Y:S04]  /*3d130*/  STL.64 [R1+0x48], R22 ;  /* 0x0000481601007387 */ /* 0x0001e80000100a00 */
[----:B0-----:R-:W5:Y:S04]  /*3d140*/  LDL R22, [R1+0x148] ;  /* 0x0001480001167983 */ /* 0x001f680000100800 */
[----:B------:R-:W5:Y:S04]  /*3d150*/  LDL R23, [R1+0x14c] ;  /* 0x00014c0001177983 */ /* 0x000f680000100800 */
[----:B--2---:R0:W-:Y:S01]  /*3d160*/  STL.64 [R1+0x3090], R18 ;  /* 0x0030901201007387 */ /* 0x0041e20000100a00 */
[----:B------:R-:W-:-:S02]  /*3d170*/  IMAD.MOV.U32 R25, RZ, RZ, R18 ;  /* 0x000000ffff197224 */ /* 0x000fc400078e0012 */
[----:B----4-:R-:W-:Y:S01]  /*3d180*/  IMAD.MOV.U32 R24, RZ, RZ, R16 ;  /* 0x000000ffff187224 */ /* 0x010fe200078e0010 */
[----:B------:R1:W-:Y:S01]  /*3d190*/  STL.64 [R1+0x3088], R16 ;  /* 0x0030881001007387 */ /* 0x0003e20000100a00 */
[----:B0-----:R-:W-:-:S03]  /*3d1a0*/  IMAD.MOV.U32 R19, RZ, RZ, R26 ;  /* 0x000000ffff137224 */ /* 0x001fc600078e001a */
[----:B-1----:R-:W2:Y:S04]  /*3d1b0*/  LDL.LU R16, [R1+0xd0] ;  /* 0x0000d00001107983 */ /* 0x002ea80000300800 */
[----:B------:R-:W2:Y:S04]  /*3d1c0*/  LDL.LU R17, [R1+0xd4] ;  /* 0x0000d40001117983 */ /* 0x000ea80000300800 */
[----:B------:R-:W2:Y:S01]  /*3d1d0*/  LDL.LU R18, [R1+0xd8] ;  /* 0x0000d80001127983 */ /* 0x000ea20000300800 */
[----:B---3--:R-:W-:Y:S02]  /*3d1e0*/  IMAD.MOV.U32 R27, RZ, RZ, R14 ;  /* 0x000000ffff1b7224 */ /* 0x008fe400078e000e */
[----:B-----5:R-:W-:-:S07]  /*3d1f0*/  IMAD.MOV.U32 R26, RZ, RZ, R12 ;  /* 0x000000ffff1a7224 */ /* 0x020fce00078e000c */
[----:B------:R-:W-:Y:S01]  /*3d200*/  HMMA.16816.F32 R24, R24, R2, R4 ;  /* 0x000000021818723c */ /* 0x000fe20000001804 */
[----:B------:R-:W3:Y:S04]  /*3d210*/  LDL.LU.64 R6, [R1+0x30a0] ;  /* 0x0030a00001067983 */ /* 0x000ee80000300a00 */
[----:B------:R-:W4:Y:S01]  /*3d220*/  LDL.LU.64 R4, [R1+0x3098] ;  /* 0x0030980001047983 */ /* 0x000f220000300a00 */
[----:B------:R-:W-:Y:S01]  /*3d230*/  F2FP.F16.E4M3.UNPACK_B R2, R22 ;  /* 0x00000016ff02723e */ /* 0x000fe200020006ff */
[----:B------:R-:W-:Y:S01]  /*3d240*/  IMAD.MOV.U32 R22, RZ, RZ, R8 ;  /* 0x000000ffff167224 */ /* 0x000fe200078e0008 */
[----:B------:R-:W-:Y:S01]  /*3d250*/  F2FP.F16.E4M3.UNPACK_B R3, R23 ;  /* 0x00000017ff03723e */ /* 0x000fe200020006ff */
[----:B------:R-:W-:-:S10]  /*3d260*/  IMAD.MOV.U32 R23, RZ, RZ, R10 ;  /* 0x000000ffff177224 */ /* 0x000fd400078e000a */
[----:B------:R0:W-:Y:S01]  /*3d270*/  STL.64 [R1+0x50], R24 ;  /* 0x0000501801007387 */ /* 0x0001e20000100a00 */
[----:B------:R-:W-:-:S03]  /*3d280*/  IMAD.MOV.U32 R0, RZ, RZ, R27 ;  /* 0x000000ffff007224 */ /* 0x000fc600078e001b */
[----:B------:R1:W-:Y:S04]  /*3d290*/  STL [R1+0x58], R26 ;  /* 0x0000581a01007387 */ /* 0x0003e80000100800 */
[----:B0-----:R-:W5:Y:S04]  /*3d2a0*/  LDL.LU R24, [R1+0x90] ;  /* 0x0000900001187983 */ /* 0x001f680000300800 */
[----:B------:R-:W5:Y:S04]  /*3d2b0*/  LDL.LU R25, [R1+0x94] ;  /* 0x0000940001197983 */ /* 0x000f680000300800 */
[----:B-1----:R-:W5:Y:S04]  /*3d2c0*/  LDL.LU R26, [R1+0x98] ;  /* 0x00009800011a7983 */ /* 0x002f680000300800 */
[----:B------:R-:W5:Y:S01]  /*3d2d0*/  LDL.LU R27, [R1+0x9c] ;  /* 0x00009c00011b7983 */ /* 0x000f620000300800 */
[----:B---3--:R-:W-:-:S02]  /*3d2e0*/  IMAD.MOV.U32 R21, RZ, RZ, R6 ;  /* 0x000000ffff157224 */ /* 0x008fc400078e0006 */
[----:B----4-:R-:W-:-:S07]  /*3d2f0*/  IMAD.MOV.U32 R20, RZ, RZ, R4 ;  /* 0x000000ffff147224 */ /* 0x010fce00078e0004 */
[----:B--2---:R-:W-:Y:S01]  /*3d300*/  HMMA.16816.F32 R20, R20, R2, R16 ;  /* 0x000000021414723c */ /* 0x004fe20000001810 */
[----:B------:R-:W2:Y:S04]  /*3d310*/  LDL.LU.64 R18, [R1+0x3090] ;  /* 0x0030900001127983 */ /* 0x000ea80000300a00 */
[----:B------:R-:W3:-:S14]  /*3d320*/  LDL.LU.64 R16, [R1+0x3088] ;  /* 0x0030880001107983 */ /* 0x000edc0000300a00 */
[----:B------:R0:W-:Y:S04]  /*3d330*/  STL.64 [R1+0xc0], R20 ;  /* 0x0000c01401007387 */ /* 0x0001e80000100a00 */
[----:B------:R-:W-:Y:S04]  /*3d340*/  STL.64 [R1+0xc8], R22 ;  /* 0x0000c81601007387 */ /* 0x000fe80000100a00 */
[----:B--2---:R-:W-:Y:S01]  /*3d350*/  STL.64 [R1+0x3080], R18 ;  /* 0x0030801201007387 */ /* 0x004fe20000100a00 */
[----:B0-----:R-:W-:Y:S02]  /*3d360*/  IMAD.MOV.U32 R21, RZ, RZ, R18 ;  /* 0x000000ffff157224 */ /* 0x001fe400078e0012 */
[----:B---3--:R-:W-:Y:S01]  /*3d370*/  IMAD.MOV.U32 R20, RZ, RZ, R16 ;  /* 0x000000ffff147224 */ /* 0x008fe200078e0010 */
[----:B------:R0:W-:Y:S04]  /*3d380*/  STL.64 [R1+0x3078], R16 ;  /* 0x0030781001007387 */ /* 0x0001e80000100a00 */
[----:B0-----:R-:W2:Y:S04]  /*3d390*/  LDL.LU R16, [R1+0x20] ;  /* 0x0000200001107983 */ /* 0x001ea80000300800 */
[----:B------:R-:W2:Y:S04]  /*3d3a0*/  LDL.LU R17, [R1+0x24] ;  /* 0x0000240001117983 */ /* 0x000ea80000300800 */
[----:B------:R-:W2:Y:S04]  /*3d3b0*/  LDL.LU R18, [R1+0x28] ;  /* 0x0000280001127983 */ /* 0x000ea80000300800 */
[----:B------:R-:W2:Y:S01]  /*3d3c0*/  LDL.LU R19, [R1+0x2c] ;  /* 0x00002c0001137983 */ /* 0x000ea20000300800 */
[----:B------:R-:W-:-:S02]  /*3d3d0*/  IMAD.MOV.U32 R22, RZ, RZ, R12 ;  /* 0x000000ffff167224 */ /* 0x000fc400078e000c */
[----:B------:R-:W-:-:S07]  /*3d3e0*/  IMAD.MOV.U32 R23, RZ, RZ, R14 ;  /* 0x000000ffff177224 */ /* 0x000fce00078e000e */
[----:B-----5:R-:W-:Y:S01]  /*3d3f0*/  HMMA.16816.F32 R20, R20, R2, R24 ;  /* 0x000000021414723c */ /* 0x020fe20000001818 */
[----:B------:R-:W-:Y:S02]  /*3d400*/  F2FP.F16.E4M3.UNPACK_B R24, R28 ;  /* 0x0000001cff18723e */ /* 0x000fe400020006ff */
[----:B------:R-:W-:-:S15]  /*3d410*/  F2FP.F16.E4M3.UNPACK_B R25, R29 ;  /* 0x0000001dff19723e */ /* 0x000fde00020006ff */
[----:B------:R-:W-:Y:S01]  /*3d420*/  NOP ;  /* 0x0000000000007918 */ /* 0x000fe20000000000 */
[----:B------:R-:W-:Y:S01]  /*3d430*/  IMAD.MOV.U32 R27, RZ, RZ, R22 ;  /* 0x000000ffff1b7224 */ /* 0x000fe200078e0016 */
[----:B------:R0:W-:Y:S01]  /*3d440*/  STL.64 [R1+0x90], R20 ;  /* 0x0000901401007387 */ /* 0x0001e20000100a00 */
[----:B------:R-:W-:Y:S02]  /*3d450*/  IMAD.MOV.U32 R26, RZ, RZ, R23 ;  /* 0x000000ffff1a7224 */ /* 0x000fe400078e0017 */
[----:B------:R-:W-:Y:S01]  /*3d460*/  IMAD.MOV.U32 R22, RZ, RZ, R8 ;  /* 0x000000ffff167224 */ /* 0x000fe200078e0008 */
[----:B------:R-:W3:Y:S01]  /*3d470*/  LDL.LU R2, [R1+0x168] ;  /* 0x0001680001027983 */ /* 0x000ee20000300800 */
[----:B------:R-:W-:-:S03]  /*3d480*/  IMAD.MOV.U32 R23, RZ, RZ, R10 ;  /* 0x000000ffff177224 */ /* 0x000fc600078e000a */
[----:B------:R-:W4:Y:S01]  /*3d490*/  LDL.LU R3, [R1+0x16c] ;  /* 0x00016c0001037983 */ /* 0x000f220000300800 */
[----:B0-----:R-:W-:Y:S02]  /*3d4a0*/  IMAD.MOV.U32 R20, RZ, RZ, R4 ;  /* 0x000000ffff147224 */ /* 0x001fe400078e0004 */
[----:B------:R-:W-:Y:S01]  /*3d4b0*/  IMAD.MOV.U32 R21, RZ, RZ, R6 ;  /* 0x000000ffff157224 */ /* 0x000fe200078e0006 */
[----:B------:R-:W-:Y:S04]  /*3d4c0*/  STL [R1+0x3074], R7 ;  /* 0x0030740701007387 */ /* 0x000fe80000100800 */
[----:B------:R0:W-:Y:S04]  /*3d4d0*/  STL [R1+0x3070], R5 ;  /* 0x0030700501007387 */ /* 0x0001e80000100800 */
[----:B------:R-:W5:Y:S04]  /*3d4e0*/  LDL.LU R4, [R1+0x10] ;  /* 0x0000100001047983 */ /* 0x000f680000300800 */
[----:B0-----:R-:W5:Y:S04]  /*3d4f0*/  LDL.LU R5, [R1+0x14] ;  /* 0x0000140001057983 */ /* 0x001f680000300800 */
[----:B------:R-:W5:Y:S04]  /*3d500*/  LDL.LU R6, [R1+0x18] ;  /* 0x0000180001067983 */ /* 0x000f680000300800 */
[----:B------:R-:W5:Y:S01]  /*3d510*/  LDL.LU R7, [R1+0x1c] ;  /* 0x00001c0001077983 */ /* 0x000f620000300800 */
[----:B--2---:R-:W-:Y:S03]  /*3d520*/  HMMA.16816.F32 R20, R20, R24, R16 ;  /* 0x000000181414723c */ /* 0x004fe60000001810 */
[----:B------:R-:W2:Y:S04]  /*3d530*/  LDL.LU.64 R18, [R1+0x3080] ;  /* 0x0030800001127983 */ /* 0x000ea80000300a00 */
[----:B------:R-:W3:-:S12]  /*3d540*/  LDL.LU.64 R16, [R1+0x3078] ;  /* 0x0030780001107983 */ /* 0x000ed80000300a00 */
[----:B------:R2:W-:Y:S04]  /*3d550*/  STL.64 [R1+0xb0], R20 ;  /* 0x0000b01401007387 */ /* 0x0005e80000100a00 */
[----:B------:R0:W-:Y:S01]  /*3d560*/  STL.64 [R1+0xb8], R22 ;  /* 0x0000b81601007387 */ /* 0x0001e20000100a00 */
[----:B--2---:R-:W-:Y:S02]  /*3d570*/  IMAD.MOV.U32 R21, RZ, RZ, R18 ;  /* 0x000000ffff157224 */ /* 0x004fe400078e0012 */
[----:B---3--:R-:W-:Y:S02]  /*3d580*/  IMAD.MOV.U32 R20, RZ, RZ, R16 ;  /* 0x000000ffff147224 */ /* 0x008fe400078e0010 */
[----:B------:R-:W2:Y:S04]  /*3d590*/  LDL.LU R16, [R1+0x15c] ;  /* 0x00015c0001107983 */ /* 0x000ea80000300800 */
[----:B------:R-:W3:Y:S01]  /*3d5a0*/  LDL.LU R18, [R1+0x158] ;  /* 0x0001580001127983 */ /* 0x000ee20000300800 */
[----:B0-----:R-:W-:-:S02]  /*3d5b0*/  IMAD.MOV.U32 R22, RZ, RZ, R12 ;  /* 0x000000ffff167224 */ /* 0x001fc400078e000c */
[----:B------:R-:W-:-:S07]  /*3d5c0*/  IMAD.MOV.U32 R23, RZ, RZ, R14 ;  /* 0x000000ffff177224 */ /* 0x000fce00078e000e */
[----:B-----5:R-:W-:Y:S01]  /*3d5d0*/  HMMA.16816.F32 R20, R20, R24, R4 ;  /* 0x000000181414723c */ /* 0x020fe20000001804 */
[----:B---3--:R-:W-:Y:S04]  /*3d5e0*/  STL.64 [R1+0x3068], R18 ;  /* 0x0030681201007387 */ /* 0x008fe80000100a00 */
[----:B--2---:R0:W-:Y:S04]  /*3d5f0*/  STL.64 [R1+0x3060], R16 ;  /* 0x0030601001007387 */ /* 0x0041e80000100a00 */
[----:B0-----:R-:W2:Y:S04]  /*3d600*/  LDL.LU R16, [R1] ;  /* 0x0000000001107983 */ /* 0x001ea80000300800 */
[----:B------:R-:W2:Y:S04]  /*3d610*/  LDL.LU R17, [R1+0x4] ;  /* 0x0000040001117983 */ /* 0x000ea80000300800 */
[----:B------:R-:W2:Y:S04]  /*3d620*/  LDL.LU R18, [R1+0x8] ;  /* 0x0000080001127983 */ /* 0x000ea80000300800 */
[----:B------:R-:W2:Y:S04]  /*3d630*/  LDL.LU R19, [R1+0xc] ;  /* 0x00000c0001137983 */ /* 0x000ea80000300800 */
[----:B------:R-:W3:Y:S04]  /*3d640*/  LDL.LU R7, [R1+0x3074] ;  /* 0x0030740001077983 */ /* 0x000ee80000300800 */
[----:B------:R-:W5:Y:S01]  /*3d650*/  LDL.LU R5, [R1+0x3070] ;  /* 0x0030700001057983 */ /* 0x000f620000300800 */
[----:B------:R-:W-:-:S02]  /*3d660*/  IMAD.MOV.U32 R6, RZ, RZ, R22 ;  /* 0x000000ffff067224 */ /* 0x000fc400078e0016 */
[----:B------:R-:W-:Y:S01]  /*3d670*/  IMAD.MOV.U32 R4, RZ, RZ, R23 ;  /* 0x000000ffff047224 */ /* 0x000fe200078e0017 */
[----:B------:R3:W-:Y:S01]  /*3d680*/  STL.64 [R1+0x20], R20 ;  /* 0x0000201401007387 */ /* 0x0007e20000100a00 */
[----:B------:R-:W-:Y:S01]  /*3d690*/  F2FP.F16.E4M3.UNPACK_B R2, R2.H1 ;  /* 0x00000002ff02723e */ /* 0x000fe200030006ff */
[----:B------:R-:W-:Y:S01]  /*3d6a0*/  IMAD.MOV.U32 R22, RZ, RZ, R9 ;  /* 0x000000ffff167224 */ /* 0x000fe200078e0009 */
[----:B----4-:R-:W-:Y:S01]  /*3d6b0*/  F2FP.F16.E4M3.UNPACK_B R3, R3.H1 ;  /* 0x00000003ff03723e */ /* 0x010fe200030006ff */
[----:B------:R-:W-:Y:S02]  /*3d6c0*/  IMAD.MOV.U32 R23, RZ, RZ, R11 ;  /* 0x000000ffff177224 */ /* 0x000fe400078e000b */
[----:B---3--:R-:W-:Y:S01]  /*3d6d0*/  IMAD.MOV.U32 R21, RZ, RZ, R7 ;  /* 0x000000ffff157224 */ /* 0x008fe200078e0007 */
[----:B------:R-:W-:Y:S01]  /*3d6e0*/  STL.64 [R1+0x3058], R6 ;  /* 0x0030580601007387 */ /* 0x000fe20000100a00 */
[----:B-----5:R-:W-:-:S03]  /*3d6f0*/  IMAD.MOV.U32 R20, RZ, RZ, R5 ;  /* 0x000000ffff147224 */ /* 0x020fc600078e0005 */
[----:B------:R0:W-:Y:S04]  /*3d700*/  STL.64 [R1+0x3050], R4 ;  /* 0x0030500401007387 */ /* 0x0001e80000100a00 */
[----:B--2---:R-:W-:Y:S01]  /*3d710*/  HMMA.16816.F32 R20, R20, R2, R16 ;  /* 0x000000021414723c */ /* 0x004fe20000001810 */
[----:B0-----:R-:W2:Y:S04]  /*3d720*/  LDL.LU R4, [R1+0x30] ;  /* 0x0000300001047983 */ /* 0x001ea80000300800 */
[----:B------:R-:W2:Y:S04]  /*3d730*/  LDL.LU R5, [R1+0x34] ;  /* 0x0000340001057983 */ /* 0x000ea80000300800 */
[----:B------:R-:W2:Y:S04]  /*3d740*/  LDL.LU R6, [R1+0x38] ;  /* 0x0000380001067983 */ /* 0x000ea80000300800 */
[----:B------:R-:W2:Y:S04]  /*3d750*/  LDL.LU R7, [R1+0x3c] ;  /* 0x00003c0001077983 */ /* 0x000ea80000300800 */
[----:B------:R-:W3:Y:S04]  /*3d760*/  LDL.LU.64 R18, [R1+0x3068] ;  /* 0x0030680001127983 */ /* 0x000ee80000300a00 */
[----:B------:R-:W4:Y:S01]  /*3d770*/  LDL.LU.64 R16, [R1+0x3060] ;  /* 0x0030600001107983 */ /* 0x000f220000300a00 */
[----:B------:R-:W-:-:S02]  /*3d780*/  IMAD.MOV.U32 R14, RZ, RZ, R21 ;  /* 0x000000ffff0e7224 */ /* 0x000fc400078e0015 */
[----:B------:R-:W-:Y:S02]  /*3d790*/  IMAD.MOV.U32 R12, RZ, RZ, R23 ;  /* 0x000000ffff0c7224 */ /* 0x000fe400078e0017 */
        /* <DEDUP_REMOVED lines=8> */
[----:B------:R-:W5:Y:S04]  /*3d820*/  LDL.LU R14, [R1+0x48] ;  /* 0x00004800010e7983 */ /* 0x000f680000300800 */
[----:B------:R-:W5:Y:S01]  /*3d830*/  LDL.LU R15, [R1+0x4c] ;  /* 0x00004c00010f7983 */ /* 0x000f620000300800 */
[----:B---3--:R-:W-:-:S02]  /*3d840*/  IMAD.MOV.U32 R21, RZ, RZ, R19 ;  /* 0x000000ffff157224 */ /* 0x008fc400078e0013 */
[----:B----4-:R-:W-:-:S07]  /*3d850*/  IMAD.MOV.U32 R20, RZ, RZ, R17 ;  /* 0x000000ffff147224 */ /* 0x010fce00078e0011 */
[----:B--2---:R-:W-:Y:S01]  /*3d860*/  HMMA.16816.F32 R20, R20, R2, R4 ;  /* 0x000000021414723c */ /* 0x004fe20000001804 */
[----:B------:R-:W2:Y:S04]  /*3d870*/  LDL.LU.64 R6, [R1+0x3058] ;  /* 0x0030580001067983 */ /* 0x000ea80000300a00 */
[----:B------:R-:W3:Y:S01]  /*3d880*/  LDL.LU.64 R4, [R1+0x3050] ;  /* 0x0030500001047983 */ /* 0x000ee20000300a00 */
[----:B------:R-:W-:Y:S02]  /*3d890*/  F2FP.F16.E4M3.UNPACK_B R24, R18.H1 ;  /* 0x00000012ff18723e */ /* 0x000fe400030006ff */
[----:B------:R-:W-:-:S11]  /*3d8a0*/  F2FP.F16.E4M3.UNPACK_B R25, R16.H1 ;  /* 0x00000010ff19723e */ /* 0x000fd600030006ff */
[----:B------:R-:W-:Y:S01]  /*3d8b0*/  STL.64 [R1], R20 ;  /* 0x0000001401007387 */ /* 0x000fe20000100a00 */
[----:B------:R-:W-:Y:S02]  /*3d8c0*/  IMAD.MOV.U32 R18, RZ, RZ, R23 ;  /* 0x000000ffff127224 */ /* 0x000fe400078e0017 */
[----:B------:R-:W-:Y:S01]  /*3d8d0*/  IMAD.MOV.U32 R23, RZ, RZ, R11 ;  /* 0x000000ffff177224 */ /* 0x000fe200078e000b */
[----:B------:R0:W-:Y:S04]  /*3d8e0*/  STL [R1+0x8], R22 ;  /* 0x0000081601007387 */ /* 0x0001e80000100800 */
[----:B------:R-:W4:Y:S04]  /*3d8f0*/  LDL.LU R2, [R1+0x148] ;  /* 0x0001480001027983 */ /* 0x000f280000300800 */
[----:B------:R-:W4:Y:S01]  /*3d900*/  LDL.LU R3, [R1+0x14c] ;  /* 0x00014c0001037983 */ /* 0x000f220000300800 */
[----:B0-----:R-:W-:-:S02]  /*3d910*/  IMAD.MOV.U32 R22, RZ, RZ, R9 ;  /* 0x000000ffff167224 */ /* 0x001fc400078e0009 */
[----:B--2---:R-:W-:Y:S01]  /*3d920*/  IMAD.MOV.U32 R21, RZ, RZ, R7 ;  /* 0x000000ffff157224 */ /* 0x004fe200078e0007 */
[----:B------:R-:W-:Y:S01]  /*3d930*/  STL.64 [R1+0x3038], R6 ;  /* 0x0030380601007387 */ /* 0x000fe20000100a00 */
[----:B---3--:R-:W-:-:S03]  /*3d940*/  IMAD.MOV.U32 R20, RZ, RZ, R5 ;  /* 0x000000ffff147224 */ /* 0x008fc600078e0005 */
[----:B------:R0:W-:Y:S04]  /*3d950*/  STL.64 [R1+0x3030], R4 ;  /* 0x0030300401007387 */ /* 0x0001e80000100a00 */
[----:B-----5:R-:W-:Y:S01]  /*3d960*/  HMMA.16816.F32 R20, R20, R24, R12 ;  /* 0x000000181414723c */ /* 0x020fe2000000180c */
[----:B0-----:R-:W2:Y:S04]  /*3d970*/  LDL.LU R4, [R1+0x50] ;  /* 0x0000500001047983 */ /* 0x001ea80000300800 */
[----:B------:R-:W2:Y:S04]  /*3d980*/  LDL.LU R5, [R1+0x54] ;  /* 0x0000540001057983 */ /* 0x000ea80000300800 */
[----:B------:R-:W2:Y:S04]  /*3d990*/  LDL.LU R6, [R1+0x58] ;  /* 0x0000580001067983 */ /* 0x000ea80000300800 */
[----:B------:R-:W3:Y:S04]  /*3d9a0*/  LDL.LU.64 R14, [R1+0x3048] ;  /* 0x00304800010e7983 */ /* 0x000ee80000300a00 */
[----:B------:R-:W5:Y:S01]  /*3d9b0*/  LDL.LU.64 R12, [R1+0x3040] ;  /* 0x00304000010c7983 */ /* 0x000f620000300a00 */
[----:B------:R-:W-:-:S03]  /*3d9c0*/  IMAD.MOV.U32 R7, RZ, RZ, R0 ;  /* 0x000000ffff077224 */ /* 0x000fc600078e0000 */
[----:B------:R-:W2:Y:S04]  /*3d9d0*/  LDL.LU R0, [R1+0x174] ;  /* 0x0001740001007983 */ /* 0x000ea80000300800 */
[----:B------:R0:W-:Y:S04]  /*3d9e0*/  STL.64 [R1+0x30], R20 ;  /* 0x0000301401007387 */ /* 0x0001e80000100a00 */
[----:B------:R-:W-:Y:S01]  /*3d9f0*/  STL.64 [R1+0x38], R22 ;  /* 0x0000381601007387 */ /* 0x000fe20000100a00 */
[----:B0-----:R-:W-:Y:S02]  /*3da00*/  IMAD.MOV.U32 R20, RZ, RZ, R17 ;  /* 0x000000ffff147224 */ /* 0x001fe400078e0011 */
[----:B------:R-:W-:Y:S01]  /*3da10*/  IMAD.MOV.U32 R21, RZ, RZ, R19 ;  /* 0x000000ffff157224 */ /* 0x000fe200078e0013 */
[----:B------:R-:W-:Y:S04]  /*3da20*/  STL.64 [R1+0x3028], R18 ;  /* 0x0030281201007387 */ /* 0x000fe80000100a00 */
[----:B------:R0:W-:Y:S04]  /*3da30*/  STL [R1+0x3020], R17 ;  /* 0x0030201101007387 */ /* 0x0001e80000100800 */
[----:B------:R-:W4:Y:S04]  /*3da40*/  LDL.LU R16, [R1+0xc0] ;  /* 0x0000c00001107983 */ /* 0x000f280000300800 */
[----:B0-----:R-:W4:Y:S04]  /*3da50*/  LDL.LU R17, [R1+0xc4] ;  /* 0x0000c40001117983 */ /* 0x001f280000300800 */
[----:B------:R-:W4:Y:S04]  /*3da60*/  LDL.LU R18, [R1+0xc8] ;  /* 0x0000c80001127983 */ /* 0x000f280000300800 */
[----:B------:R-:W4:Y:S01]  /*3da70*/  LDL.LU R19, [R1+0xcc] ;  /* 0x0000cc0001137983 */ /* 0x000f220000300800 */
[----:B---3--:R-:W-:-:S02]  /*3da80*/  IMAD.MOV.U32 R23, RZ, RZ, R15 ;  /* 0x000000ffff177224 */ /* 0x008fc400078e000f */
[----:B-----5:R-:W-:-:S07]  /*3da90*/  IMAD.MOV.U32 R22, RZ, RZ, R13 ;  /* 0x000000ffff167224 */ /* 0x020fce00078e000d */
[----:B--2---:R-:W-:Y:S01]  /*3daa0*/  HMMA.16816.F32 R20, R20, R24, R4 ;  /* 0x000000181414723c */ /* 0x004fe20000001804 */
[----:B------:R-:W2:Y:S04]  /*3dab0*/  LDL.LU.64 R6, [R1+0x3038] ;  /* 0x0030380001067983 */ /* 0x000ea80000300a00 */
[----:B------:R-:W3:-:S14]  /*3dac0*/  LDL.LU.64 R4, [R1+0x3030] ;  /* 0x0030300001047983 */ /* 0x000edc0000300a00 */
[----:B------:R0:W-:Y:S04]  /*3dad0*/  STL [R1+0x300c], R20 ;  /* 0x00300c1401007387 */ /* 0x0001e80000100800 */
[----:B------:R1:W-:Y:S04]  /*3dae0*/  STL [R1+0x3008], R21 ;  /* 0x0030081501007387 */ /* 0x0003e80000100800 */
[----:B------:R5:W-:Y:S04]  /*3daf0*/  STL [R1+0x3004], R22 ;  /* 0x0030041601007387 */ /* 0x000be80000100800 */
[----:B------:R4:W-:Y:S04]  /*3db00*/  STL [R1+0x3000], R23 ;  /* 0x0030001701007387 */ /* 0x0009e80000100800 */
[----:B0-----:R-:W3:Y:S04]  /*3db10*/  LDL.LU R20, [R1+0xb0] ;  /* 0x0000b00001147983 */ /* 0x001ee80000300800 */
[----:B-1----:R-:W3:Y:S04]  /*3db20*/  LDL.LU R21, [R1+0xb4] ;  /* 0x0000b40001157983 */ /* 0x002ee80000300800 */
[----:B-----5:R-:W5:Y:S04]  /*3db30*/  LDL.LU R22, [R1+0xb8] ;  /* 0x0000b80001167983 */ /* 0x020f680000300800 */
[----:B----4-:R-:W5:Y:S01]  /*3db40*/  LDL.LU R23, [R1+0xbc] ;  /* 0x0000bc0001177983 */ /* 0x010f620000300800 */
[----:B------:R-:W-:-:S02]  /*3db50*/  F2FP.F16.E4M3.UNPACK_B R2, R2.H1 ;  /* 0x00000002ff02723e */ /* 0x000fc400030006ff */
[----:B------:R-:W-:Y:S01]  /*3db60*/  F2FP.F16.E4M3.UNPACK_B R3, R3.H1 ;  /* 0x00000003ff03723e */ /* 0x000fe200030006ff */
[----:B--2---:R-:W-:Y:S02]  /*3db70*/  IMAD.MOV.U32 R25, RZ, RZ, R7 ;  /* 0x000000ffff197224 */ /* 0x004fe400078e0007 */
[----:B---3--:R-:W-:Y:S01]  /*3db80*/  IMAD.MOV.U32 R24, RZ, RZ, R5 ;  /* 0x000000ffff187224 */ /* 0x008fe200078e0005 */
[----:B-----5:R0:W-:Y:S04]  /*3db90*/  STL.64 [R1+0x3018], R22 ;  /* 0x0030181601007387 */ /* 0x0201e80000100a00 */
[----:B------:R1:W-:Y:S01]  /*3dba0*/  STL.64 [R1+0x3010], R20 ;  /* 0x0030101401007387 */ /* 0x0003e20000100a00 */
[----:B0-----:R-:W-:Y:S02]  /*3dbb0*/  IMAD.MOV.U32 R22, RZ, RZ, R27 ;  /* 0x000000ffff167224 */ /* 0x001fe400078e001b */
[----:B------:R-:W-:-:S02]  /*3dbc0*/  IMAD.MOV.U32 R23, RZ, RZ, R26 ;  /* 0x000000ffff177224 */ /* 0x000fc400078e001a */
[----:B------:R-:W-:Y:S01]  /*3dbd0*/  IMAD.MOV.U32 R26, RZ, RZ, R9 ;  /* 0x000000ffff1a7224 */ /* 0x000fe200078e0009 */
[----:B-1----:R-:W2:Y:S01]  /*3dbe0*/  LDL.LU R20, [R1+0x90] ;  /* 0x0000900001147983 */ /* 0x002ea20000300800 */
[----:B------:R-:W-:-:S03]  /*3dbf0*/  IMAD.MOV.U32 R27, RZ, RZ, R11 ;  /* 0x000000ffff1b7224 */ /* 0x000fc600078e000b */
[----:B------:R-:W2:Y:S04]  /*3dc00*/  LDL.LU R21, [R1+0x94] ;  /* 0x0000940001157983 */ /* 0x000ea80000300800 */
[----:B------:R-:W-:Y:S01]  /*3dc10*/  HMMA.16816.F32 R24, R24, R2, R16 ;  /* 0x000000021818723c */ /* 0x000fe20000001810 */
[----:B------:R-:W3:Y:S04]  /*3dc20*/  LDL.LU.64 R18, [R1+0x3028] ;  /* 0x0030280001127983 */ /* 0x000ee80000300a00 */
[----:B------:R-:W4:Y:S04]  /*3dc30*/  LDL.LU R17, [R1+0x3020] ;  /* 0x0030200001117983 */ /* 0x000f280000300800 */
[----:B------:R-:W5:Y:S10]  /*3dc40*/  LDL R16, [R1+0x170] ;  /* 0x0001700001107983 */ /* 0x000f740000100800 */
[----:B------:R-:W-:Y:S04]  /*3dc50*/  STL.64 [R1+0xc0], R24 ;  /* 0x0000c01801007387 */ /* 0x000fe80000100a00 */
[----:B------:R0:W-:Y:S02]  /*3dc60*/  STL.64 [R1+0xc8], R26 ;  /* 0x0000c81a01007387 */ /* 0x0001e40000100a00 */
[----:B0-----:R-:W-:-:S02]  /*3dc70*/  IMAD.MOV.U32 R26, RZ, RZ, R13 ;  /* 0x000000ffff1a7224 */ /* 0x001fc400078e000d */
[----:B------:R-:W-:Y:S02]  /*3dc80*/  IMAD.MOV.U32 R27, RZ, RZ, R15 ;  /* 0x000000ffff1b7224 */ /* 0x000fe400078e000f */
[----:B---3--:R-:W-:Y:S02]  /*3dc90*/  IMAD.MOV.U32 R25, RZ, RZ, R19 ;  /* 0x000000ffff197224 */ /* 0x008fe400078e0013 */
[----:B----4-:R-:W-:-:S07]  /*3dca0*/  IMAD.MOV.U32 R24, RZ, RZ, R17 ;  /* 0x000000ffff187224 */ /* 0x010fce00078e0011 */
[----:B--2---:R-:W-:Y:S01]  /*3dcb0*/  HMMA.16816.F32 R24, R24, R2, R20 ;  /* 0x000000021818723c */ /* 0x004fe20000001814 */
[----:B------:R-:W2:Y:S04]  /*3dcc0*/  LDL.LU.64 R22, [R1+0x3018] ;  /* 0x0030180001167983 */ /* 0x000ea80000300a00 */
[----:B------:R-:W2:-:S14]  /*3dcd0*/  LDL.LU.64 R20, [R1+0x3010] ;  /* 0x0030100001147983 */ /* 0x000e9c0000300a00 */
[----:B------:R0:W-:Y:S04]  /*3dce0*/  STL.64 [R1+0x40], R24 ;  /* 0x0000401801007387 */ /* 0x0001e80000100a00 */
[----:B------:R1:W-:Y:S04]  /*3dcf0*/  STL.64 [R1+0x48], R26 ;  /* 0x0000481a01007387 */ /* 0x0003e80000100a00 */
[----:B0-----:R-:W3:Y:S04]  /*3dd00*/  LDL.LU R24, [R1+0x20] ;  /* 0x0000200001187983 */ /* 0x001ee80000300800 */
[----:B------:R-:W3:Y:S01]  /*3dd10*/  LDL.LU R25, [R1+0x24] ;  /* 0x0000240001197983 */ /* 0x000ee20000300800 */
[----:B-1----:R-:W-:-:S02]  /*3dd20*/  IMAD.MOV.U32 R27, RZ, RZ, R4 ;  /* 0x000000ffff1b7224 */ /* 0x002fc400078e0004 */
[----:B------:R-:W-:Y:S01]  /*3dd30*/  IMAD.MOV.U32 R4, RZ, RZ, R5 ;  /* 0x000000ffff047224 */ /* 0x000fe200078e0005 */
[----:B------:R-:W-:Y:S01]  /*3dd40*/  F2FP.F16.E4M3.UNPACK_B R28, R28.H1 ;  /* 0x0000001cff1c723e */ /* 0x000fe200030006ff */
[----:B------:R-:W-:Y:S01]  /*3dd50*/  IMAD.MOV.U32 R26, RZ, RZ, R6 ;  /* 0x000000ffff1a7224 */ /* 0x000fe200078e0006 */
[----:B------:R-:W-:Y:S01]  /*3dd60*/  F2FP.F16.E4M3.UNPACK_B R29, R29.H1 ;  /* 0x0000001dff1d723e */ /* 0x000fe200030006ff */
[----:B------:R-:W-:Y:S02]  /*3dd70*/  IMAD.MOV.U32 R5, RZ, RZ, R7 ;  /* 0x000000ffff057224 */ /* 0x000fe400078e0007 */
[----:B------:R-:W-:Y:S02]  /*3dd80*/  IMAD.MOV.U32 R6, RZ, RZ, R9 ;  /* 0x000000ffff067224 */ /* 0x000fe400078e0009 */
[----:B------:R-:W-:Y:S02]  /*3dd90*/  IMAD.MOV.U32 R7, RZ, RZ, R11 ;  /* 0x000000ffff077224 */ /* 0x000fe400078e000b */
[----:B------:R-:W-:-:S02]  /*3dda0*/  IMAD.MOV.U32 R9, RZ, RZ, R14 ;  /* 0x000000ffff097224 */ /* 0x000fc400078e000e */
[----:B------:R-:W-:Y:S01]  /*3ddb0*/  IMAD.MOV.U32 R11, RZ, RZ, R12 ;  /* 0x000000ffff0b7224 */ /* 0x000fe200078e000c */
[----:B-----5:R-:W-:Y:S02]  /*3ddc0*/  F2FP.F16.E4M3.UNPACK_B R2, R16 ;  /* 0x00000010ff02723e */ /* 0x020fe400020006ff */
[----:B------:R-:W-:Y:S01]  /*3ddd0*/  F2FP.F16.E4M3.UNPACK_B R3, R0 ;  /* 0x00000000ff03723e */ /* 0x000fe200020006ff */
[----:B--2---:R-:W-:-:S15]  /*3dde0*/  HMMA.16816.F32 R4, R4, R28, R20 ;  /* 0x0000001c0404723c */ /* 0x004fde0000001814 */
[----:B------:R-:W-:-:S04]  /*3ddf0*/  NOP ;  /* 0x0000000000007918 */ /* 0x000fc80000000000 */
[----:B------:R-:W-:Y:S02]  /*3de00*/  IMAD.MOV.U32 R20, RZ, RZ, R4 ;  /* 0x000000ffff147224 */ /* 0x000fe400078e0004 */
[----:B------:R-:W-:Y:S02]  /*3de10*/  IMAD.MOV.U32 R21, RZ, RZ, R5 ;  /* 0x000000ffff157224 */ /* 0x000fe400078e0005 */
[----:B------:R-:W-:Y:S02]  /*3de20*/  IMAD.MOV.U32 R22, RZ, RZ, R6 ;  /* 0x000000ffff167224 */ /* 0x000fe400078e0006 */
[----:B------:R-:W-:Y:S02]  /*3de30*/  IMAD.MOV.U32 R23, RZ, RZ, R7 ;  /* 0x000000ffff177224 */ /* 0x000fe400078e0007 */
[----:B------:R-:W-:Y:S02]  /*3de40*/  IMAD.MOV.U32 R4, RZ, RZ, R17 ;  /* 0x000000ffff047224 */ /* 0x000fe400078e0011 */
[----:B------:R-:W-:-:S02]  /*3de50*/  IMAD.MOV.U32 R5, RZ, RZ, R19 ;  /* 0x000000ffff057224 */ /* 0x000fc400078e0013 */
[----:B------:R-:W-:Y:S02]  /*3de60*/  IMAD.MOV.U32 R6, RZ, RZ, R13 ;  /* 0x000000ffff067224 */ /* 0x000fe400078e000d */
[----:B------:R-:W-:-:S07]  /*3de70*/  IMAD.MOV.U32 R7, RZ, RZ, R15 ;  /* 0x000000ffff077224 */ /* 0x000fce00078e000f */
[----:B---3--:R-:W-:-:S15]  /*3de80*/  HMMA.16816.F32 R12, R4, R28, R24 ;  /* 0x0000001c040c723c */ /* 0x008fde0000001818 */
[----:B------:R-:W-:-:S04]  /*3de90*/  NOP ;  /* 0x0000000000007918 */ /* 0x000fc80000000000 */
[----:B------:R0:W-:Y:S04]  /*3dea0*/  STL.64 [R1+0x2fd8], R14 ;  /* 0x002fd80e01007387 */ /* 0x0001e80000100a00 */
[----:B------:R1:W-:Y:S01]  /*3deb0*/  STL.64 [R1+0x2fd0], R12 ;  /* 0x002fd00c01007387 */ /* 0x0003e20000100a00 */
[----:B0-----:R-:W-:-:S03]  /*3dec0*/  IMAD.MOV.U32 R15, RZ, RZ, R18 ;  /* 0x000000ffff0f7224 */ /* 0x001fc600078e0012 */
[----:B-1----:R-:W2:Y:S04]  /*3ded0*/  LDL.LU R12, [R1] ;  /* 0x00000000010c7983 */ /* 0x002ea80000300800 */
[----:B------:R-:W2:Y:S04]  /*3dee0*/  LDL.LU R13, [R1+0x4] ;  /* 0x00000400010d7983 */ /* 0x000ea80000300800 */
[----:B------:R-:W2:Y:S04]  /*3def0*/  LDL.LU R14, [R1+0x8] ;  /* 0x00000800010e7983 */ /* 0x000ea80000300800 */
[----:B------:R-:W3:Y:S04]  /*3df00*/  LDL R18, [R1+0x180] ;  /* 0x0001800001127983 */ /* 0x000ee80000100800 */
[----:B------:R-:W4:Y:S04]  /*3df10*/  LDL R16, [R1+0x184] ;  /* 0x0001840001107983 */ /* 0x000f280000100800 */
[----:B------:R-:W5:Y:S04]  /*3df20*/  LDL.LU R24, [R1+0x30] ;  /* 0x0000300001187983 */ /* 0x000f680000300800 */
[----:B------:R-:W5:Y:S04]  /*3df30*/  LDL.LU R25, [R1+0x34] ;  /* 0x0000340001197983 */ /* 0x000f680000300800 */
[----:B------:R-:W5:Y:S04]  /*3df40*/  LDL.LU R26, [R1+0x38] ;  /* 0x00003800011a7983 */ /* 0x000f680000300800 */
[----:B------:R-:W5:Y:S04]  /*3df50*/  LDL.LU R27, [R1+0x3c] ;  /* 0x00003c00011b7983 */ /* 0x000f680000300800 */
[----:B------:R0:W-:Y:S04]  /*3df60*/  STL [R1+0x2fc4], R0 ;  /* 0x002fc40001007387 */ /* 0x0001e80000100800 */
[----:B0-----:R-:W2:Y:S04]  /*3df70*/  LDL.LU R0, [R1+0x88] ;  /* 0x0000880001007983 */ /* 0x001ea80000300800 */
[----:B------:R-:W2:Y:S04]  /*3df80*/  LDL R4, [R1+0x60] ;  /* 0x0000600001047983 */ /* 0x000ea80000100800 */
[----:B------:R-:W2:Y:S04]  /*3df90*/  LDL R5, [R1+0x68] ;  /* 0x0000680001057983 */ /* 0x000ea80000100800 */
[----:B------:R-:W2:Y:S04]  /*3dfa0*/  LDL R6, [R1+0x70] ;  /* 0x0000700001067983 */ /* 0x000ea80000100800 */
[----:B------:R-:W2:Y:S02]  /*3dfb0*/  LDL R7, [R1+0x78] ;  /* 0x0000780001077983 */ /* 0x000ea40000100800 */
[----:B--2---:R-:W-:-:S15]  /*3dfc0*/  HMMA.16816.F32 R4, R4, R2, R8 ;  /* 0x000000020404723c */ /* 0x004fde0000001808 */
[----:B------:R-:W-:-:S04]  /*3dfd0*/  NOP ;  /* 0x0000000000007918 */ /* 0x000fc80000000000 */
[----:B------:R0:W-:Y:S04]  /*3dfe0*/  STL [R1+0x2fe0], R4 ;  /* 0x002fe00401007387 */ /* 0x0001e80000100800 */
[----:B0-----:R-:W2:Y:S04]  /*3dff0*/  LDL.LU R4, [R1+0x78] ;  /* 0x0000780001047983 */ /* 0x001ea80000300800 */
[----:B------:R0:W-:Y:S04]  /*3e000*/  STL [R1+0x2fc8], R5 ;  /* 0x002fc80501007387 */ /* 0x0001e80000100800 */
[----:B0-----:R-:W2:Y:S04]  /*3e010*/  LDL.LU R5, [R1+0x80] ;  /* 0x0000800001057983 */ /* 0x001ea80000300800 */
[----:B------:R0:W-:Y:S04]  /*3e020*/  STL [R1+0x2fc0], R6 ;  /* 0x002fc00601007387 */ /* 0x0001e80000100800 */
[----:B0-----:R-:W3:Y:S04]  /*3e030*/  LDL.LU R6, [R1+0xa0] ;  /* 0x0000a00001067983 */ /* 0x001ee80000300800 */
[----:B------:R0:W-:Y:S04]  /*3e040*/  STL [R1+0x2fbc], R7 ;  /* 0x002fbc0701007387 */ /* 0x0001e80000100800 */
[----:B0-----:R-:W4:Y:S01]  /*3e050*/  LDL.LU R7, [R1+0xa8] ;  /* 0x0000a80001077983 */ /* 0x001f220000300800 */
[----:B------:R-:W-:-:S02]  /*3e060*/  IMAD.MOV.U32 R9, RZ, RZ, R0 ;  /* 0x000000ffff097224 */ /* 0x000fc400078e0000 */
[----:B--2---:R-:W-:Y:S02]  /*3e070*/  IMAD.MOV.U32 R8, RZ, RZ, R5 ;  /* 0x000000ffff087224 */ /* 0x004fe400078e0005 */
[----:B---3--:R-:W-:Y:S02]  /*3e080*/  IMAD.MOV.U32 R10, RZ, RZ, R6 ;  /* 0x000000ffff0a7224 */ /* 0x008fe400078e0006 */
[----:B----4-:R-:W-:-:S07]  /*3e090*/  IMAD.MOV.U32 R11, RZ, RZ, R7 ;  /* 0x000000ffff0b7224 */ /* 0x010fce00078e0007 */
[----:B------:R-:W-:-:S15]  /*3e0a0*/  HMMA.16816.F32 R8, R8, R2, R12 ;  /* 0x000000020808723c */ /* 0x000fde000000180c */
[----:B------:R-:W-:-:S04]  /*3e0b0*/  NOP ;  /* 0x0000000000007918 */ /* 0x000fc80000000000 */
[----:B------:R0:W-:Y:S04]  /*3e0c0*/  STL [R1+0x2fec], R9 ;  /* 0x002fec0901007387 */ /* 0x0001e80000100800 */
[----:B0-----:R-:W2:Y:S04]  /*3e0d0*/  LDL.LU R9, [R1+0x60] ;  /* 0x0000600001097983 */ /* 0x001ea80000300800 */
[----:B------:R0:W-:Y:S04]  /*3e0e0*/  STL [R1+0x2fe8], R10 ;  /* 0x002fe80a01007387 */ /* 0x0001e80000100800 */
[----:B0-----:R-:W3:Y:S04]  /*3e0f0*/  LDL.LU R10, [R1+0x68] ;  /* 0x00006800010a7983 */ /* 0x001ee80000300800 */
[----:B------:R0:W-:Y:S04]  /*3e100*/  STL [R1+0x2fe4], R11 ;  /* 0x002fe40b01007387 */ /* 0x0001e80000100800 */
[----:B0-----:R-:W4:Y:S01]  /*3e110*/  LDL.LU R11, [R1+0x70] ;  /* 0x00007000010b7983 */ /* 0x001f220000300800 */
[----:B------:R-:W-:-:S02]  /*3e120*/  IMAD.MOV.U32 R12, RZ, RZ, R20 ;  /* 0x000000ffff0c7224 */ /* 0x000fc400078e0014 */
[----:B------:R-:W-:Y:S01]  /*3e130*/  IMAD.MOV.U32 R13, RZ, RZ, R21 ;  /* 0x000000ffff0d7224 */ /* 0x000fe200078e0015 */
[----:B------:R-:W5:Y:S01]  /*3e140*/  LDL.LU R20, [R1+0x300c] ;  /* 0x00300c0001147983 */ /* 0x000f620000300800 */
[----:B------:R-:W-:Y:S02]  /*3e150*/  IMAD.MOV.U32 R14, RZ, RZ, R22 ;  /* 0x000000ffff0e7224 */ /* 0x000fe400078e0016 */
[----:B------:R-:W-:Y:S01]  /*3e160*/  IMAD.MOV.U32 R15, RZ, RZ, R23 ;  /* 0x000000ffff0f7224 */ /* 0x000fe200078e0017 */
[----:B------:R-:W5:Y:S04]  /*3e170*/  LDL.LU R21, [R1+0x3008] ;  /* 0x0030080001157983 */ /* 0x000f680000300800 */
[----:B------:R-:W5:Y:S04]  /*3e180*/  LDL.LU R22, [R1+0x3004] ;  /* 0x0030040001167983 */ /* 0x000f680000300800 */
[----:B------:R-:W5:Y:S01]  /*3e190*/  LDL.LU R23, [R1+0x3000] ;  /* 0x0030000001177983 */ /* 0x000f620000300800 */
[----:B------:R-:W-:Y:S01]  /*3e1a0*/  F2FP.F16.E4M3.UNPACK_B R2, R18 ;  /* 0x00000012ff02723e */ /* 0x000fe200020006ff */
[----:B------:R-:W-:Y:S01]  /*3e1b0*/  IMAD.MOV.U32 R19, RZ, RZ, R4 ;  /* 0x000000ffff137224 */ /* 0x000fe200078e0004 */
[----:B------:R-:W-:Y:S01]  /*3e1c0*/  F2FP.F16.E4M3.UNPACK_B R3, R16 ;  /* 0x00000010ff03723e */ /* 0x000fe200020006ff */
[----:B------:R-:W-:Y:S04]  /*3e1d0*/  STL.64 [R1+0x2ff8], R14 ;  /* 0x002ff80e01007387 */ /* 0x000fe80000100a00 */
[----:B------:R0:W-:Y:S04]  /*3e1e0*/  STL.64 [R1+0x2ff0], R12 ;  /* 0x002ff00c01007387 */ /* 0x0001e80000100a00 */
[----:B0-----:R-:W5:Y:S04]  /*3e1f0*/  LDL.LU R12, [R1+0xc0] ;  /* 0x0000c000010c7983 */ /* 0x001f680000300800 */
[----:B------:R-:W5:Y:S04]  /*3e200*/  LDL.LU R13, [R1+0xc4] ;  /* 0x0000c400010d7983 */ /* 0x000f680000300800 */
[----:B------:R-:W5:Y:S04]  /*3e210*/  LDL.LU R14, [R1+0xc8] ;  /* 0x0000c800010e7983 */ /* 0x000f680000300800 */
[----:B------:R-:W5:Y:S01]  /*3e220*/  LDL.LU R15, [R1+0xcc] ;  /* 0x0000cc00010f7983 */ /* 0x000f620000300800 */
[----:B--2---:R-:W-:-:S02]  /*3e230*/  IMAD.MOV.U32 R16, RZ, RZ, R9 ;  /* 0x000000ffff107224 */ /* 0x004fc400078e0009 */
[----:B---3--:R-:W-:Y:S02]  /*3e240*/  IMAD.MOV.U32 R17, RZ, RZ, R10 ;  /* 0x000000ffff117224 */ /* 0x008fe400078e000a */
[----:B----4-:R-:W-:-:S07]  /*3e250*/  IMAD.MOV.U32 R18, RZ, RZ, R11 ;  /* 0x000000ffff127224 */ /* 0x010fce00078e000b */
[----:B-----5:R-:W-:Y:S01]  /*3e260*/  HMMA.16816.F32 R24, R16, R2, R24 ;  /* 0x000000021018723c */ /* 0x020fe20000001818 */
[----:B------:R-:W-:Y:S02]  /*3e270*/  IMAD.MOV.U32 R16, RZ, RZ, R5 ;  /* 0x000000ffff107224 */ /* 0x000fe400078e0005 */
[----:B------:R-:W-:Y:S02]  /*3e280*/  IMAD.MOV.U32 R17, RZ, RZ, R0 ;  /* 0x000000ffff117224 */ /* 0x000fe400078e0000 */
[----:B------:R-:W-:Y:S02]  /*3e290*/  IMAD.MOV.U32 R18, RZ, RZ, R6 ;  /* 0x000000ffff127224 */ /* 0x000fe400078e0006 */
[----:B------:R-:W-:-:S12]  /*3e2a0*/  IMAD.MOV.U32 R19, RZ, RZ, R7 ;  /* 0x000000ffff137224 */ /* 0x000fd800078e0007 */
[----:B------:R0:W-:Y:S04]  /*3e2b0*/  STL [R1+0x2fb8], R24 ;  /* 0x002fb81801007387 */ /* 0x0001e80000100800 */
[----:B0-----:R-:W2:Y:S04]  /*3e2c0*/  LDL R24, [R1+0x194] ;  /* 0x0001940001187983 */ /* 0x001ea80000100800 */
[----:B------:R0:W-:Y:S01]  /*3e2d0*/  STL [R1+0x2fb4], R25 ;  /* 0x002fb41901007387 */ /* 0x0001e20000100800 */
[----:B------:R-:W-:Y:S03]  /*3e2e0*/  HMMA.16816.F32 R16, R16, R2, R20 ;  /* 0x000000021010723c */ /* 0x000fe60000001814 */
[----:B0-----:R-:W3:Y:S04]  /*3e2f0*/  LDL R25, [R1+0x190] ;  /* 0x0001900001197983 */ /* 0x001ee80000100800 */
[----:B------:R-:W-:Y:S04]  /*3e300*/  STL [R1+0x2fb0], R26 ;  /* 0x002fb01a01007387 */ /* 0x000fe80000100800 */
[----:B------:R0:W-:Y:S04]  /*3e310*/  STL [R1+0x2fac], R27 ;  /* 0x002fac1b01007387 */ /* 0x0001e80000100800 */
[----:B------:R-:W4:Y:S04]  /*3e320*/  LDL R28, [R1+0x74] ;  /* 0x00007400011c7983 */ /* 0x000f280000100800 */
[----:B------:R-:W5:Y:S04]  /*3e330*/  LDL R29, [R1+0x7c] ;  /* 0x00007c00011d7983 */ /* 0x000f680000100800 */
[----:B0-----:R-:W4:Y:S04]  /*3e340*/  LDL R27, [R1+0x1a4] ;  /* 0x0001a400011b7983 */ /* 0x001f280000100800 */
[----:B------:R0:W-:Y:S04]  /*3e350*/  STL [R1+0x2f98], R16 ;  /* 0x002f981001007387 */ /* 0x0001e80000100800 */
[----:B------:R1:W-:Y:S04]  /*3e360*/  STL [R1+0x2f94], R17 ;  /* 0x002f941101007387 */ /* 0x0003e80000100800 */
[----:B------:R1:W-:Y:S04]  /*3e370*/  STL [R1+0x2f90], R18 ;  /* 0x002f901201007387 */ /* 0x0003e80000100800 */
[----:B------:R1:W-:Y:S04]  /*3e380*/  STL [R1+0x2f8c], R19 ;  /* 0x002f8c1301007387 */ /* 0x0003e80000100800 */
[----:B0-----:R-:W4:Y:S04]  /*3e390*/  LDL.LU R16, [R1+0x40] ;  /* 0x0000400001107983 */ /* 0x001f280000300800 */
[----:B-1----:R-:W4:Y:S04]  /*3e3a0*/  LDL.LU R17, [R1+0x44] ;  /* 0x0000440001117983 */ /* 0x002f280000300800 */
[----:B------:R-:W4:Y:S04]  /*3e3b0*/  LDL.LU R18, [R1+0x48] ;  /* 0x0000480001127983 */ /* 0x000f280000300800 */
[----:B------:R-:W4:Y:S01]  /*3e3c0*/  LDL.LU R19, [R1+0x4c] ;  /* 0x00004c0001137983 */ /* 0x000f220000300800 */
[----:B------:R-:W-:-:S02]  /*3e3d0*/  IMAD.MOV.U32 R20, RZ, RZ, R9 ;  /* 0x000000ffff147224 */ /* 0x000fc400078e0009 */
[----:B------:R-:W-:Y:S02]  /*3e3e0*/  IMAD.MOV.U32 R21, RZ, RZ, R10 ;  /* 0x000000ffff157224 */ /* 0x000fe400078e000a */
[----:B------:R-:W-:Y:S02]  /*3e3f0*/  IMAD.MOV.U32 R22, RZ, RZ, R11 ;  /* 0x000000ffff167224 */ /* 0x000fe400078e000b */
[----:B------:R-:W-:Y:S01]  /*3e400*/  IMAD.MOV.U32 R23, RZ, RZ, R4 ;  /* 0x000000ffff177224 */ /* 0x000fe200078e0004 */
[----:B--2---:R-:W-:Y:S02]  /*3e410*/  F2FP.F16.E4M3.UNPACK_B R3, R24 ;  /* 0x00000018ff03723e */ /* 0x004fe400020006ff */
[----:B---3--:R-:W-:-:S07]  /*3e420*/  F2FP.F16.E4M3.UNPACK_B R2, R25 ;  /* 0x00000019ff02723e */ /* 0x008fce00020006ff */
[----:B------:R-:W-:Y:S01]  /*3e430*/  HMMA.16816.F32 R20, R20, R2, R12 ;  /* 0x000000021414723c */ /* 0x000fe2000000180c */
[----:B------:R-:W2:Y:S04]  /*3e440*/  LDL.LU.64 R14, [R1+0x2ff8] ;  /* 0x002ff800010e7983 */ /* 0x000ea80000300a00 */
[----:B------:R-:W2:-:S14]  /*3e450*/  LDL.LU.64 R12, [R1+0x2ff0] ;  /* 0x002ff000010c7983 */ /* 0x000e9c0000300a00 */
[----:B------:R-:W-:Y:S01]  /*3e460*/  IMAD.MOV.U32 R24, RZ, RZ, R21 ;  /* 0x000000ffff187224 */ /* 0x000fe200078e0015 */
[----:B------:R0:W-:Y:S01]  /*3e470*/  STL [R1], R20 ;  /* 0x0000001401007387 */ /* 0x0001e20000100800 */
[----:B------:R-:W-:Y:S02]  /*3e480*/  IMAD.MOV.U32 R25, RZ, RZ, R22 ;  /* 0x000000ffff197224 */ /* 0x000fe400078e0016 */
[----:B------:R-:W-:Y:S02]  /*3e490*/  IMAD.MOV.U32 R26, RZ, RZ, R23 ;  /* 0x000000ffff1a7224 */ /* 0x000fe400078e0017 */
[----:B------:R-:W-:Y:S02]  /*3e4a0*/  IMAD.MOV.U32 R21, RZ, RZ, R0 ;  /* 0x000000ffff157224 */ /* 0x000fe400078e0000 */
[----:B------:R-:W-:Y:S02]  /*3e4b0*/  IMAD.MOV.U32 R22, RZ, RZ, R6 ;  /* 0x000000ffff167224 */ /* 0x000fe400078e0006 */
[----:B------:R-:W-:-:S02]  /*3e4c0*/  IMAD.MOV.U32 R23, RZ, RZ, R7 ;  /* 0x000000ffff177224 */ /* 0x000fc400078e0007 */
[----:B0-----:R-:W-:-:S07]  /*3e4d0*/  IMAD.MOV.U32 R20, RZ, RZ, R5 ;  /* 0x000000ffff147224 */ /* 0x001fce00078e0005 */
[----:B----4-:R-:W-:Y:S01]  /*3e4e0*/  HMMA.16816.F32 R20, R20, R2, R16 ;  /* 0x000000021414723c */ /* 0x010fe20000001810 */
[----:B------:R-:W3:-:S15]  /*3e4f0*/  LDL R3, [R1+0x1a0] ;  /* 0x0001a00001037983 */ /* 0x000ede0000100800 */
[----:B------:R-:W-:-:S03]  /*3e500*/  NOP ;  /* 0x0000000000007918 */ /* 0x000fc60000000000 */
[----:B------:R-:W-:Y:S02]  /*3e510*/  IMAD.MOV.U32 R16, RZ, RZ, R20 ;  /* 0x000000ffff107224 */ /* 0x000fe400078e0014 */
[----:B------:R-:W-:Y:S02]  /*3e520*/  IMAD.MOV.U32 R17, RZ, RZ, R21 ;  /* 0x000000ffff117224 */ /* 0x000fe400078e0015 */
[----:B------:R-:W-:Y:S02]  /*3e530*/  IMAD.MOV.U32 R18, RZ, RZ, R22 ;  /* 0x000000ffff127224 */ /* 0x000fe400078e0016 */
[----:B------:R-:W-:Y:S01]  /*3e540*/  IMAD.MOV.U32 R19, RZ, RZ, R23 ;  /* 0x000000ffff137224 */ /* 0x000fe200078e0017 */
[----:B------:R-:W-:Y:S01]  /*3e550*/  STL [R1+0x2fa8], R16 ;  /* 0x002fa81001007387 */ /* 0x000fe20000100800 */
[----:B------:R-:W-:Y:S02]  /*3e560*/  IMAD.MOV.U32 R20, RZ, RZ, R9 ;  /* 0x000000ffff147224 */ /* 0x000fe400078e0009 */
[----:B------:R-:W-:Y:S01]  /*3e570*/  IMAD.MOV.U32 R21, RZ, RZ, R10 ;  /* 0x000000ffff157224 */ /* 0x000fe200078e000a */
[----:B------:R-:W-:Y:S01]  /*3e580*/  STL [R1+0x2fa4], R17 ;  /* 0x002fa41101007387 */ /* 0x000fe20000100800 */
[----:B------:R-:W-:-:S02]  /*3e590*/  IMAD.MOV.U32 R22, RZ, RZ, R11 ;  /* 0x000000ffff167224 */ /* 0x000fc400078e000b */
[----:B------:R-:W-:Y:S01]  /*3e5a0*/  IMAD.MOV.U32 R23, RZ, RZ, R4 ;  /* 0x000000ffff177224 */ /* 0x000fe200078e0004 */
[----:B------:R-:W-:Y:S04]  /*3e5b0*/  STL [R1+0x2fa0], R18 ;  /* 0x002fa01201007387 */ /* 0x000fe80000100800 */
[----:B------:R0:W-:Y:S04]  /*3e5c0*/  STL [R1+0x2f9c], R19 ;  /* 0x002f9c1301007387 */ /* 0x0001e80000100800 */
[----:B0-----:R-:W4:Y:S04]  /*3e5d0*/  LDL R19, [R1+0x64] ;  /* 0x0000640001137983 */ /* 0x001f280000100800 */
[----:B------:R-:W4:Y:S04]  /*3e5e0*/  LDL.LU R9, [R1+0x2fec] ;  /* 0x002fec0001097983 */ /* 0x000f280000300800 */
[----:B------:R-:W4:Y:S04]  /*3e5f0*/  LDL.LU R10, [R1+0x2fe8] ;  /* 0x002fe800010a7983 */ /* 0x000f280000300800 */
[----:B------:R-:W4:Y:S04]  /*3e600*/  LDL.LU R11, [R1+0x2fe4] ;  /* 0x002fe400010b7983 */ /* 0x000f280000300800 */
[----:B------:R-:W4:Y:S01]  /*3e610*/  LDL.LU R4, [R1+0x2fe0] ;  /* 0x002fe00001047983 */ /* 0x000f220000300800 */
[----:B---3--:R-:W-:-:S02]  /*3e620*/  F2FP.F16.E4M3.UNPACK_B R2, R3 ;  /* 0x00000003ff02723e */ /* 0x008fc400020006ff */
[----:B------:R-:W-:-:S07]  /*3e630*/  F2FP.F16.E4M3.UNPACK_B R3, R27 ;  /* 0x0000001bff03723e */ /* 0x000fce00020006ff */
        /* <DEDUP_REMOVED lines=8> */
[----:B------:R-:W-:Y:S01]  /*3e6c0*/  IMAD.MOV.U32 R21, RZ, RZ, R0 ;  /* 0x000000ffff157224 */ /* 0x000fe200078e0000 */
[----:B------:R-:W3:Y:S01]  /*3e6d0*/  LDL.LU R5, [R1+0x2fc8] ;  /* 0x002fc80001057983 */ /* 0x000ee20000300800 */
[----:B------:R-:W-:-:S02]  /*3e6e0*/  IMAD.MOV.U32 R22, RZ, RZ, R6 ;  /* 0x000000ffff167224 */ /* 0x000fc400078e0006 */
[----:B------:R-:W-:Y:S01]  /*3e6f0*/  IMAD.MOV.U32 R23, RZ, RZ, R7 ;  /* 0x000000ffff177224 */ /* 0x000fe200078e0007 */
[----:B------:R-:W3:Y:S04]  /*3e700*/  LDL.LU R0, [R1+0x2fc4] ;  /* 0x002fc40001007983 */ /* 0x000ee80000300800 */
[----:B------:R-:W3:Y:S04]  /*3e710*/  LDL.LU R6, [R1+0x2fc0] ;  /* 0x002fc00001067983 */ /* 0x000ee80000300800 */
[----:B------:R-:W3:Y:S01]  /*3e720*/  LDL.LU R7, [R1+0x2fbc] ;  /* 0x002fbc0001077983 */ /* 0x000ee20000300800 */
[----:B--2---:R-:W-:Y:S03]  /*3e730*/  HMMA.16816.F32 R12, R20, R2, R12 ;  /* 0x00000002140c723c */ /* 0x004fe6000000180c */
[----:B------:R-:W2:-:S15]  /*3e740*/  LDL.LU R3, [R1+0x170] ;  /* 0x0001700001037983 */ /* 0x000e9e0000300800 */
[----:B------:R-:W-:Y:S01]  /*3e750*/  NOP ;  /* 0x0000000000007918 */ /* 0x000fe20000000000 */
[----:B------:R0:W-:Y:S04]  /*3e760*/  STL.64 [R1+0x2f80], R14 ;  /* 0x002f800e01007387 */ /* 0x0001e80000100a00 */
[----:B0-----:R-:W3:Y:S04]  /*3e770*/  LDL.LU R14, [R1+0x180] ;  /* 0x00018000010e7983 */ /* 0x001ee80000300800 */
[----:B------:R-:W3:Y:S04]  /*3e780*/  LDL.LU R15, [R1+0x184] ;  /* 0x00018400010f7983 */ /* 0x000ee80000300800 */
[----:B------:R-:W-:Y:S04]  /*3e790*/  STL.64 [R1+0x2f78], R12 ;  /* 0x002f780c01007387 */ /* 0x000fe80000100a00 */
[----:B------:R-:W3:Y:S01]  /*3e7a0*/  LDL R21, [R1+0x6c] ;  /* 0x00006c0001157983 */ /* 0x000ee20000100800 */
[----:B----4-:R-:W-:-:S02]  /*3e7b0*/  IMAD.MOV.U32 R20, RZ, RZ, R19 ;  /* 0x000000ffff147224 */ /* 0x010fc400078e0013 */
[----:B------:R-:W-:Y:S02]  /*3e7c0*/  IMAD.MOV.U32 R22, RZ, RZ, R28 ;  /* 0x000000ffff167224 */ /* 0x000fe400078e001c */
[----:B-----5:R-:W-:Y:S01]  /*3e7d0*/  IMAD.MOV.U32 R23, RZ, RZ, R29 ;  /* 0x000000ffff177224 */ /* 0x020fe200078e001d */
[----:B--2---:R-:W-:Y:S02]  /*3e7e0*/  F2FP.F16.E4M3.UNPACK_B R2, R3.H1 ;  /* 0x00000003ff02723e */ /* 0x004fe400030006ff */
[----:B---3--:R-:W-:-:S07]  /*3e7f0*/  F2FP.F16.E4M3.UNPACK_B R3, R0.H1 ;  /* 0x00000000ff03723e */ /* 0x008fce00030006ff */
[----:B------:R-:W-:-:S15]  /*3e800*/  HMMA.16816.F32 R4, R20, R2, R4 ;  /* 0x000000021404723c */ /* 0x000fde0000001804 */
[----:B------:R-:W-:-:S04]  /*3e810*/  NOP ;  /* 0x0000000000007918 */ /* 0x000fc80000000000 */
[----:B------:R-:W-:Y:S01]  /*3e820*/  IMAD.MOV.U32 R0, RZ, RZ, R7 ;  /* 0x000000ffff007224 */ /* 0x000fe200078e0007 */
[----:B------:R0:W-:Y:S04]  /*3e830*/  STL.64 [R1+0x20], R4 ;  /* 0x0000200401007387 */ /* 0x0001e80000100a00 */
[----:B------:R1:W-:Y:S04]  /*3e840*/  STL [R1+0x28], R6 ;  /* 0x0000280601007387 */ /* 0x0003e80000100800 */
[----:B------:R2:W-:Y:S04]  /*3e850*/  STL [R1+0x2f88], R0 ;  /* 0x002f880001007387 */ /* 0x0005e80000100800 */
[----:B0-----:R-:W3:Y:S04]  /*3e860*/  LDL R4, [R1+0x84] ;  /* 0x0000840001047983 */ /* 0x001ee80000100800 */
[----:B------:R-:W3:Y:S04]  /*3e870*/  LDL R5, [R1+0x8c] ;  /* 0x00008c0001057983 */ /* 0x000ee80000100800 */
[----:B-1----:R-:W3:Y:S04]  /*3e880*/  LDL R6, [R1+0xa4] ;  /* 0x0000a40001067983 */ /* 0x002ee80000100800 */
[----:B------:R-:W3:Y:S04]  /*3e890*/  LDL R7, [R1+0xac] ;  /* 0x0000ac0001077983 */ /* 0x000ee80000100800 */
[----:B--2---:R-:W2:Y:S01]  /*3e8a0*/  LDL R0, [R1+0x6c] ;  /* 0x00006c0001007983 */ /* 0x004ea20000100800 */
[----:B------:R-:W-:-:S02]  /*3e8b0*/  IMAD.MOV.U32 R12, RZ, RZ, R27 ;  /* 0x000000ffff0c7224 */ /* 0x000fc400078e001b */
[----:B------:R-:W-:Y:S01]  /*3e8c0*/  IMAD.MOV.U32 R13, RZ, RZ, R16 ;  /* 0x000000ffff0d7224 */ /* 0x000fe200078e0010 */
[----:B---3--:R-:W-:-:S15]  /*3e8d0*/  HMMA.16816.F32 R4, R4, R2, R8 ;  /* 0x000000020404723c */ /* 0x008fde0000001808 */
[----:B------:R-:W-:-:S04]  /*3e8e0*/  NOP ;  /* 0x0000000000007918 */ /* 0x000fc80000000000 */
[----:B------:R0:W-:Y:S04]  /*3e8f0*/  STL.64 [R1+0x2f60], R6 ;  /* 0x002f600601007387 */ /* 0x0001e80000100a00 */
[----:B------:R1:W-:Y:S01]  /*3e900*/  STL.64 [R1+0x2f58], R4 ;  /* 0x002f580401007387 */ /* 0x0003e20000100a00 */
[----:B0-----:R-:W-:Y:S02]  /*3e910*/  IMAD.MOV.U32 R6, RZ, RZ, R25 ;  /* 0x000000ffff067224 */ /* 0x001fe400078e0019 */
[----:B------:R-:W-:Y:S01]  /*3e920*/  IMAD.MOV.U32 R7, RZ, RZ, R26 ;  /* 0x000000ffff077224 */ /* 0x000fe200078e001a */
[----:B-1----:R-:W3:Y:S01]  /*3e930*/  LDL.LU R4, [R1] ;  /* 0x0000000001047983 */ /* 0x002ee20000300800 */
[----:B------:R-:W-:-:S03]  /*3e940*/  IMAD.MOV.U32 R5, RZ, RZ, R24 ;  /* 0x000000ffff057224 */ /* 0x000fc600078e0018 */
[----:B------:R-:W4:Y:S04]  /*3e950*/  LDL.LU R24, [R1+0x2fb8] ;  /* 0x002fb80001187983 */ /* 0x000f280000300800 */
[----:B------:R-:W4:Y:S04]  /*3e960*/  LDL.LU R25, [R1+0x2fb4] ;  /* 0x002fb40001197983 */ /* 0x000f280000300800 */
[----:B------:R-:W4:Y:S04]  /*3e970*/  LDL.LU R26, [R1+0x2fb0] ;  /* 0x002fb000011a7983 */ /* 0x000f280000300800 */
[----:B------:R-:W4:Y:S01]  /*3e980*/  LDL.LU R27, [R1+0x2fac] ;  /* 0x002fac00011b7983 */ /* 0x000f220000300800 */
[----:B------:R-:W-:Y:S01]  /*3e990*/  F2FP.F16.E4M3.UNPACK_B R2, R14.H1 ;  /* 0x0000000eff02723e */ /* 0x000fe200030006ff */
[----:B------:R-:W-:Y:S01]  /*3e9a0*/  IMAD.MOV.U32 R14, RZ, RZ, R17 ;  /* 0x000000ffff0e7224 */ /* 0x000fe200078e0011 */
[----:B------:R-:W-:Y:S01]  /*3e9b0*/  F2FP.F16.E4M3.UNPACK_B R3, R15.H1 ;  /* 0x0000000fff03723e */ /* 0x000fe200030006ff */
[----:B------:R-:W5:Y:S01]  /*3e9c0*/  LDL.LU R16, [R1+0x2fa8] ;  /* 0x002fa80001107983 */ /* 0x000f620000300800 */
[----:B------:R-:W-:-:S02]  /*3e9d0*/  IMAD.MOV.U32 R15, RZ, RZ, R18 ;  /* 0x000000ffff0f7224 */ /* 0x000fc400078e0012 */
[----:B------:R-:W-:Y:S01]  /*3e9e0*/  IMAD.MOV.U32 R8, RZ, RZ, R19 ;  /* 0x000000ffff087224 */ /* 0x000fe200078e0013 */
[----:B------:R-:W3:Y:S04]  /*3e9f0*/  LDL.LU R17, [R1+0x2fa4] ;  /* 0x002fa40001117983 */ /* 0x000ee80000300800 */
[----:B------:R-:W3:Y:S04]  /*3ea00*/  LDL.LU R18, [R1+0x2fa0] ;  /* 0x002fa00001127983 */ /* 0x000ee80000300800 */
[----:B------:R-:W3:Y:S01]  /*3ea10*/  LDL.LU R19, [R1+0x2f9c] ;  /* 0x002f9c0001137983 */ /* 0x000ee20000300800 */
[----:B--2---:R-:W-:-:S02]  /*3ea20*/  IMAD.MOV.U32 R9, RZ, RZ, R0 ;  /* 0x000000ffff097224 */ /* 0x004fc400078e0000 */
[----:B------:R-:W-:Y:S02]  /*3ea30*/  IMAD.MOV.U32 R10, RZ, RZ, R28 ;  /* 0x000000ffff0a7224 */ /* 0x000fe400078e001c */
[----:B------:R-:W-:-:S07]  /*3ea40*/  IMAD.MOV.U32 R11, RZ, RZ, R29 ;  /* 0x000000ffff0b7224 */ /* 0x000fce00078e001d */
[----:B----4-:R-:W-:Y:S01]  /*3ea50*/  HMMA.16816.F32 R8, R8, R2, R24 ;  /* 0x000000020808723c */ /* 0x010fe20000001818 */
[----:B-----5:R-:W-:Y:S02]  /*3ea60*/  IMAD.MOV.U32 R24, RZ, RZ, R16 ;  /* 0x000000ffff187224 */ /* 0x020fe400078e0010 */
[----:B------:R-:W2:Y:S01]  /*3ea70*/  LDL.LU R16, [R1+0x2f98] ;  /* 0x002f980001107983 */ /* 0x000ea20000300800 */
[----:B---3--:R-:W-:-:S03]  /*3ea80*/  IMAD.MOV.U32 R25, RZ, RZ, R17 ;  /* 0x000000ffff197224 */ /* 0x008fc600078e0011 */
[----:B------:R-:W2:Y:S01]  /*3ea90*/  LDL.LU R17, [R1+0x2f94] ;  /* 0x002f940001117983 */ /* 0x000ea20000300800 */
[----:B------:R-:W-:-:S03]  /*3eaa0*/  IMAD.MOV.U32 R26, RZ, RZ, R18 ;  /* 0x000000ffff1a7224 */ /* 0x000fc600078e0012 */
[----:B------:R-:W2:Y:S01]  /*3eab0*/  LDL.LU R18, [R1+0x2f90] ;  /* 0x002f900001127983 */ /* 0x000ea20000300800 */
[----:B------:R-:W-:-:S03]  /*3eac0*/  IMAD.MOV.U32 R27, RZ, RZ, R19 ;  /* 0x000000ffff1b7224 */ /* 0x000fc600078e0013 */
[----:B------:R-:W2:Y:S04]  /*3ead0*/  LDL.LU R19, [R1+0x2f8c] ;  /* 0x002f8c0001137983 */ /* 0x000ea80000300800 */
[----:B------:R0:W-:Y:S04]  /*3eae0*/  STL [R1+0x2f74], R8 ;  /* 0x002f740801007387 */ /* 0x0001e80000100800 */
[----:B0-----:R-:W3:Y:S04]  /*3eaf0*/  LDL.LU R8, [R1+0x84] ;  /* 0x0000840001087983 */ /* 0x001ee80000300800 */
[----:B------:R0:W-:Y:S04]  /*3eb00*/  STL [R1+0x2f70], R9 ;  /* 0x002f700901007387 */ /* 0x0001e80000100800 */
[----:B0-----:R-:W4:Y:S04]  /*3eb10*/  LDL.LU R9, [R1+0x8c] ;  /* 0x00008c0001097983 */ /* 0x001f280000300800 */
[----:B------:R0:W-:Y:S04]  /*3eb20*/  STL [R1+0x2f6c], R10 ;  /* 0x002f6c0a01007387 */ /* 0x0001e80000100800 */
[----:B0-----:R-:W5:Y:S04]  /*3eb30*/  LDL.LU R10, [R1+0xa4] ;  /* 0x0000a400010a7983 */ /* 0x001f680000300800 */
[----:B------:R0:W-:Y:S04]  /*3eb40*/  STL [R1+0x2f68], R11 ;  /* 0x002f680b01007387 */ /* 0x0001e80000100800 */
[----:B0-----:R-:W2:Y:S01]  /*3eb50*/  LDL.LU R11, [R1+0xac] ;  /* 0x0000ac00010b7983 */ /* 0x001ea20000300800 */
[----:B---3--:R-:W-:-:S02]  /*3eb60*/  IMAD.MOV.U32 R20, RZ, RZ, R8 ;  /* 0x000000ffff147224 */ /* 0x008fc400078e0008 */
[----:B----4-:R-:W-:Y:S02]  /*3eb70*/  IMAD.MOV.U32 R21, RZ, RZ, R9 ;  /* 0x000000ffff157224 */ /* 0x010fe400078e0009 */
[----:B-----5:R-:W-:Y:S02]  /*3eb80*/  IMAD.MOV.U32 R22, RZ, RZ, R10 ;  /* 0x000000ffff167224 */ /* 0x020fe400078e000a */
[----:B--2---:R-:W-:-:S07]  /*3eb90*/  IMAD.MOV.U32 R23, RZ, RZ, R11 ;  /* 0x000000ffff177224 */ /* 0x004fce00078e000b */
[----:B------:R-:W-:Y:S01]  /*3eba0*/  HMMA.16816.F32 R16, R20, R2, R16 ;  /* 0x000000021410723c */ /* 0x000fe20000001810 */
[----:B------:R-:W2:Y:S04]  /*3ebb0*/  LDL.LU R2, [R1+0x190] ;  /* 0x0001900001027983 */ /* 0x000ea80000300800 */
[----:B------:R-:W3:Y:S04]  /*3ebc0*/  LDL.LU R3, [R1+0x194] ;  /* 0x0001940001037983 */ /* 0x000ee80000300800 */
[----:B------:R-:W4:Y:S01]  /*3ebd0*/  LDL R20, [R1+0x64] ;  /* 0x0000640001147983 */ /* 0x000f220000100800 */
[----:B------:R-:W-:-:S03]  /*3ebe0*/  IMAD.MOV.U32 R21, RZ, RZ, R0 ;  /* 0x000000ffff157224 */ /* 0x000fc600078e0000 */
[----:B------:R-:W5:Y:S01]  /*3ebf0*/  LDL.LU R0, [R1+0x2f88] ;  /* 0x002f880001007983 */ /* 0x000f620000300800 */
[----:B------:R-:W-:Y:S02]  /*3ec00*/  IMAD.MOV.U32 R22, RZ, RZ, R28 ;  /* 0x000000ffff167224 */ /* 0x000fe400078e001c */
[----:B------:R-:W-:Y:S01]  /*3ec10*/  IMAD.MOV.U32 R23, RZ, RZ, R29 ;  /* 0x000000ffff177224 */ /* 0x000fe200078e001d */
[----:B--2---:R-:W-:Y:S02]  /*3ec20*/  F2FP.F16.E4M3.UNPACK_B R2, R2.H1 ;  /* 0x00000002ff02723e */ /* 0x004fe400030006ff */
[----:B---3--:R-:W-:-:S07]  /*3ec30*/  F2FP.F16.E4M3.UNPACK_B R3, R3.H1 ;  /* 0x00000003ff03723e */ /* 0x008fce00030006ff */
[----:B----4-:R-:W-:Y:S01]  /*3ec40*/  HMMA.16816.F32 R4, R20, R2, R4 ;  /* 0x000000021404723c */ /* 0x010fe20000001804 */
[----:B------:R-:W-:Y:S02]  /*3ec50*/  IMAD.MOV.U32 R20, RZ, RZ, R8 ;  /* 0x000000ffff147224 */ /* 0x000fe400078e0008 */
[----:B------:R-:W-:Y:S02]  /*3ec60*/  IMAD.MOV.U32 R21, RZ, RZ, R9 ;  /* 0x000000ffff157224 */ /* 0x000fe400078e0009 */
[----:B------:R-:W-:Y:S02]  /*3ec70*/  IMAD.MOV.U32 R22, RZ, RZ, R10 ;  /* 0x000000ffff167224 */ /* 0x000fe400078e000a */
[----:B------:R-:W-:-:S07]  /*3ec80*/  IMAD.MOV.U32 R23, RZ, RZ, R11 ;  /* 0x000000ffff177224 */ /* 0x000fce00078e000b */
[----:B------:R-:W-:Y:S05]  /*3ec90*/  HMMA.16816.F32 R24, R20, R2, R24 ;  /* 0x000000021418723c */ /* 0x000fea0000001818 */
[----:B------:R0:W-:Y:S01]  /*3eca0*/  STL.64 [R1], R4 ;  /* 0x0000000401007387 */ /* 0x0001e20000100a00 */
[----:B------:R-:W-:Y:S02]  /*3ecb0*/  IMAD.MOV.U32 R29, RZ, RZ, R6 ;  /* 0x000000ffff1d7224 */ /* 0x000fe400078e0006 */
[----:B------:R-:W-:Y:S02]  /*3ecc0*/  IMAD.MOV.U32 R28, RZ, RZ, R7 ;  /* 0x000000ffff1c7224 */ /* 0x000fe400078e0007 */
[----:B-----5:R-:W-:Y:S01]  /*3ecd0*/  IMAD.MOV.U32 R7, RZ, RZ, R0 ;  /* 0x000000ffff077224 */ /* 0x020fe200078e0000 */
[----:B0-----:R-:W2:Y:S04]  /*3ece0*/  LDL.LU R4, [R1+0x20] ;  /* 0x0000200001047983 */ /* 0x001ea80000300800 */
[----:B------:R-:W2:Y:S04]  /*3ecf0*/  LDL.LU R5, [R1+0x24] ;  /* 0x0000240001057983 */ /* 0x000ea80000300800 */
[----:B------:R-:W2:Y:S04]  /*3ed00*/  LDL.LU R6, [R1+0x28] ;  /* 0x0000280001067983 */ /* 0x000ea80000300800 */
[----:B------:R-:W3:Y:S04]  /*3ed10*/  LDL.LU R0, [R1+0x18c] ;  /* 0x00018c0001007983 */ /* 0x000ee80000300800 */
[----:B------:R-:W4:Y:S04]  /*3ed20*/  LDL.LU R2, [R1+0x1a0] ;  /* 0x0001a00001027983 */ /* 0x000f280000300800 */
[----:B------:R-:W5:Y:S04]  /*3ed30*/  LDL.LU R3, [R1+0x1a4] ;  /* 0x0001a40001037983 */ /* 0x000f680000300800 */
[----:B------:R0:W-:Y:S04]  /*3ed40*/  STL.64 [R1+0x2f50], R26 ;  /* 0x002f501a01007387 */ /* 0x0001e80000100a00 */
[----:B0-----:R-:W2:Y:S04]  /*3ed50*/  LDL R26, [R1+0x17c] ;  /* 0x00017c00011a7983 */ /* 0x001ea80000100800 */
[----:B------:R0:W-:Y:S04]  /*3ed60*/  STL.64 [R1+0x2f48], R24 ;  /* 0x002f481801007387 */ /* 0x0001e80000100a00 */
[----:B0-----:R-:W2:Y:S04]  /*3ed70*/  LDL R25, [R1+0x178] ;  /* 0x0001780001197983 */ /* 0x001ea80000100800 */
[----:B------:R-:W2:Y:S04]  /*3ed80*/  LDL.LU R20, [R1+0x64] ;  /* 0x0000640001147983 */ /* 0x000ea80000300800 */
[----:B------:R-:W2:Y:S04]  /*3ed90*/  LDL.LU R21, [R1+0x6c] ;  /* 0x00006c0001157983 */ /* 0x000ea80000300800 */
[----:B------:R-:W2:Y:S04]  /*3eda0*/  LDL.LU R22, [R1+0x74] ;  /* 0x0000740001167983 */ /* 0x000ea80000300800 */
[----:B------:R-:W2:Y:S01]  /*3edb0*/  LDL.LU R23, [R1+0x7c] ;  /* 0x00007c0001177983 */ /* 0x000ea20000300800 */
[----:B----4-:R-:W-:-:S02]  /*3edc0*/  F2FP.F16.E4M3.UNPACK_B R2, R2.H1 ;  /* 0x00000002ff02723e */ /* 0x010fc400030006ff */
[----:B-----5:R-:W-:-:S07]  /*3edd0*/  F2FP.F16.E4M3.UNPACK_B R3, R3.H1 ;  /* 0x00000003ff03723e */ /* 0x020fce00030006ff */
[----:B--2---:R-:W-:Y:S01]  /*3ede0*/  HMMA.16816.F32 R20, R20, R2, R12 ;  /* 0x000000021414723c */ /* 0x004fe2000000180c */
[----:B------:R-:W2:Y:S04]  /*3edf0*/  LDL.LU.64 R14, [R1+0x2f80] ;  /* 0x002f8000010e7983 */ /* 0x000ea80000300a00 */
[----:B------:R-:W2:-:S14]  /*3ee00*/  LDL.LU.64 R12, [R1+0x2f78] ;  /* 0x002f7800010c7983 */ /* 0x000e9c0000300a00 */
[----:B------:R0:W-:Y:S04]  /*3ee10*/  STL.64 [R1+0x50], R20 ;  /* 0x0000501401007387 */ /* 0x0001e80000100a00 */
[----:B------:R1:W-:Y:S01]  /*3ee20*/  STL.64 [R1+0x58], R22 ;  /* 0x0000581601007387 */ /* 0x0003e20000100a00 */
[----:B0-----:R-:W-:Y:S02]  /*3ee30*/  IMAD.MOV.U32 R20, RZ, RZ, R8 ;  /* 0x000000ffff147224 */ /* 0x001fe400078e0008 */
[----:B------:R-:W-:Y:S01]  /*3ee40*/  IMAD.MOV.U32 R21, RZ, RZ, R9 ;  /* 0x000000ffff157224 */ /* 0x000fe200078e0009 */
[----:B------:R-:W4:Y:S01]  /*3ee50*/  LDL.LU R8, [R1+0x2f74] ;  /* 0x002f740001087983 */ /* 0x000f220000300800 */
[----:B-1----:R-:W-:Y:S02]  /*3ee60*/  IMAD.MOV.U32 R22, RZ, RZ, R10 ;  /* 0x000000ffff167224 */ /* 0x002fe400078e000a */
[----:B------:R-:W-:Y:S01]  /*3ee70*/  IMAD.MOV.U32 R23, RZ, RZ, R11 ;  /* 0x000000ffff177224 */ /* 0x000fe200078e000b */
[----:B------:R-:W4:Y:S04]  /*3ee80*/  LDL.LU R9, [R1+0x2f70] ;  /* 0x002f700001097983 */ /* 0x000f280000300800 */
[----:B------:R-:W4:Y:S04]  /*3ee90*/  LDL.LU R10, [R1+0x2f6c] ;  /* 0x002f6c00010a7983 */ /* 0x000f280000300800 */
[----:B------:R-:W4:Y:S04]  /*3eea0*/  LDL.LU R11, [R1+0x2f68] ;  /* 0x002f6800010b7983 */ /* 0x000f280000300800 */
[----:B------:R-:W5:Y:S01]  /*3eeb0*/  LDL R27, [R1+0x188] ;  /* 0x00018800011b7983 */ /* 0x000f620000100800 */
[----:B--2---:R-:W-:-:S15]  /*3eec0*/  HMMA.16816.F32 R12, R20, R2, R12 ;  /* 0x00000002140c723c */ /* 0x004fde000000180c */
[----:B------:R-:W-:-:S04]  /*3eed0*/  NOP ;  /* 0x0000000000007918 */ /* 0x000fc80000000000 */
[----:B------:R0:W-:Y:S04]  /*3eee0*/  STL [R1+0x2f38], R12 ;  /* 0x002f380c01007387 */ /* 0x0001e80000100800 */
[----:B0-----:R-:W2:Y:S04]  /*3eef0*/  LDL.LU R12, [R1+0x108] ;  /* 0x00010800010c7983 */ /* 0x001ea80000300800 */
[----:B------:R-:W-:Y:S04]  /*3ef00*/  STL [R1+0x2f34], R13 ;  /* 0x002f340d01007387 */ /* 0x000fe80000100800 */
[----:B------:R-:W-:Y:S04]  /*3ef10*/  STL [R1+0x2f30], R14 ;  /* 0x002f300e01007387 */ /* 0x000fe80000100800 */
[----:B------:R0:W-:Y:S04]  /*3ef20*/  STL [R1+0x2f2c], R15 ;  /* 0x002f2c0f01007387 */ /* 0x0001e80000100800 */
[----:B------:R-:W3:Y:S04]  /*3ef30*/  LDL R20, [R1+0xf0] ;  /* 0x0000f00001147983 */ /* 0x000ee80000100800 */
[----:B------:R-:W3:Y:S04]  /*3ef40*/  LDL R21, [R1+0xf8] ;  /* 0x0000f80001157983 */ /* 0x000ee80000100800 */
[----:B------:R-:W3:Y:S01]  /*3ef50*/  LDL R22, [R1+0x100] ;  /* 0x0001000001167983 */ /* 0x000ee20000100800 */
[----:B------:R-:W-:-:S02]  /*3ef60*/  F2FP.F16.E4M3.UNPACK_B R2, R25 ;  /* 0x00000019ff02723e */ /* 0x000fc400020006ff */
[----:B------:R-:W-:Y:S01]  /*3ef70*/  F2FP.F16.E4M3.UNPACK_B R3, R26 ;  /* 0x0000001aff03723e */ /* 0x000fe200020006ff */
[----:B--2---:R-:W-:-:S07]  /*3ef80*/  IMAD.MOV.U32 R23, RZ, RZ, R12 ;  /* 0x000000ffff177224 */ /* 0x004fce00078e000c */
[----:B---3--:R-:W-:Y:S01]  /*3ef90*/  HMMA.16816.F32 R20, R20, R2, R4 ;  /* 0x000000021414723c */ /* 0x008fe20000001804 */
[----:B------:R-:W2:Y:S04]  /*3efa0*/  LDL.LU.64 R6, [R1+0x2f60] ;  /* 0x002f600001067983 */ /* 0x000ea80000300a00 */
[----:B------:R-:W2:-:S14]  /*3efb0*/  LDL.LU.64 R4, [R1+0x2f58] ;  /* 0x002f580001047983 */ /* 0x000e9c0000300a00 */
[----:B0-----:R-:W-:Y:S02]  /*3efc0*/  IMAD.MOV.U32 R15, RZ, RZ, R22 ;  /* 0x000000ffff0f7224 */ /* 0x001fe400078e0016 */
[----:B------:R-:W-:Y:S01]  /*3efd0*/  IMAD.MOV.U32 R13, RZ, RZ, R20 ;  /* 0x000000ffff0d7224 */ /* 0x000fe200078e0014 */
[----:B------:R-:W-:Y:S01]  /*3efe0*/  STL [R1+0x1c], R23 ;  /* 0x00001c1701007387 */ /* 0x000fe20000100800 */
[----:B------:R-:W-:-:S03]  /*3eff0*/  IMAD.MOV.U32 R14, RZ, RZ, R21 ;  /* 0x000000ffff0e7224 */ /* 0x000fc600078e0015 */
[----:B------:R0:W-:Y:S04]  /*3f000*/  STL [R1+0x2f44], R15 ;  /* 0x002f440f01007387 */ /* 0x0001e80000100800 */
[----:B0-----:R-:W3:Y:S04]  /*3f010*/  LDL.LU R15, [R1+0xf0] ;  /* 0x0000f000010f7983 */ /* 0x001ee80000300800 */
[----:B------:R0:W-:Y:S04]  /*3f020*/  STL [R1+0x2f40], R13 ;  /* 0x002f400d01007387 */ /* 0x0001e80000100800 */
[----:B0-----:R-:W2:Y:S04]  /*3f030*/  LDL.LU R13, [R1+0xf8] ;  /* 0x0000f800010d7983 */ /* 0x001ea80000300800 */
[----:B------:R0:W-:Y:S04]  /*3f040*/  STL [R1+0x2f3c], R14 ;  /* 0x002f3c0e01007387 */ /* 0x0001e80000100800 */
[----:B0-----:R-:W2:Y:S04]  /*3f050*/  LDL.LU R14, [R1+0x100] ;  /* 0x00010000010e7983 */ /* 0x001ea80000300800 */
[----:B------:R-:W2:Y:S04]  /*3f060*/  LDL R20, [R1+0x110] ;  /* 0x0001100001147983 */ /* 0x000ea80000100800 */
[----:B------:R-:W2:Y:S04]  /*3f070*/  LDL R21, [R1+0x118] ;  /* 0x0001180001157983 */ /* 0x000ea80000100800 */
[----:B------:R-:W2:Y:S04]  /*3f080*/  LDL R22, [R1+0x120] ;  /* 0x0001200001167983 */ /* 0x000ea80000100800 */
[----:B------:R-:W2:Y:S02]  /*3f090*/  LDL R23, [R1+0x128] ;  /* 0x0001280001177983 */ /* 0x000ea40000100800 */
[----:B--2---:R-:W-:Y:S01]  /*3f0a0*/  HMMA.16816.F32 R4, R20, R2, R4 ;  /* 0x000000021404723c */ /* 0x004fe20000001804 */
[----:B-----5:R-:W-:Y:S01]  /*3f0b0*/  F2FP.F16.E4M3.UNPACK_B R2, R27 ;  /* 0x0000001bff02723e */ /* 0x020fe200020006ff */
[----:B---3--:R-:W-:Y:S01]  /*3f0c0*/  IMAD.MOV.U32 R20, RZ, RZ, R15 ;  /* 0x000000ffff147224 */ /* 0x008fe200078e000f */
[----:B------:R-:W-:Y:S01]  /*3f0d0*/  F2FP.F16.E4M3.UNPACK_B R3, R0 ;  /* 0x00000000ff03723e */ /* 0x000fe200020006ff */
[----:B------:R-:W-:-:S02]  /*3f0e0*/  IMAD.MOV.U32 R21, RZ, RZ, R13 ;  /* 0x000000ffff157224 */ /* 0x000fc400078e000d */
[----:B------:R-:W-:Y:S02]  /*3f0f0*/  IMAD.MOV.U32 R22, RZ, RZ, R14 ;  /* 0x000000ffff167224 */ /* 0x000fe400078e000e */
[----:B------:R-:W-:-:S07]  /*3f100*/  IMAD.MOV.U32 R23, RZ, RZ, R12 ;  /* 0x000000ffff177224 */ /* 0x000fce00078e000c */
[----:B----4-:R-:W-:Y:S04]  /*3f110*/  HMMA.16816.F32 R8, R20, R2, R8 ;  /* 0x000000021408723c */ /* 0x010fe80000001808 */
[----:B------:R0:W-:Y:S04]  /*3f120*/  STL [R1+0x2f24], R4 ;  /* 0x002f240401007387 */ /* 0x0001e80000100800 */
[----:B0-----:R-:W2:Y:S04]  /*3f130*/  LDL.LU R4, [R1+0x128] ;  /* 0x0001280001047983 */ /* 0x001ea80000300800 */
[----:B------:R-:W-:Y:S04]  /*3f140*/  STL [R1+0x2f20], R5 ;  /* 0x002f200501007387 */ /* 0x000fe80000100800 */
[----:B------:R-:W-:Y:S04]  /*3f150*/  STL [R1+0x2f1c], R6 ;  /* 0x002f1c0601007387 */ /* 0x000fe80000100800 */
[----:B------:R0:W-:Y:S04]  /*3f160*/  STL [R1+0x2f18], R7 ;  /* 0x002f180701007387 */ /* 0x0001e80000100800 */
[----:B0-----:R-:W3:Y:S04]  /*3f170*/  LDL R7, [R1+0x19c] ;  /* 0x00019c0001077983 */ /* 0x001ee80000100800 */
[----:B------:R-:W4:Y:S04]  /*3f180*/  LDL.LU R24, [R1] ;  /* 0x0000000001187983 */ /* 0x000f280000300800 */
[----:B------:R-:W4:Y:S04]  /*3f190*/  LDL.LU R25, [R1+0x4] ;  /* 0x0000040001197983 */ /* 0x000f280000300800 */
[----:B------:R0:W-:Y:S01]  /*3f1a0*/  STL [R1+0x2f28], R0 ;  /* 0x002f280001007387 */ /* 0x0001e20000100800 */
[----:B------:R-:W-:-:S02]  /*3f1b0*/  IMAD.MOV.U32 R5, RZ, RZ, R8 ;  /* 0x000000ffff057224 */ /* 0x000fc400078e0008 */
[----:B------:R-:W-:Y:S01]  /*3f1c0*/  IMAD.MOV.U32 R6, RZ, RZ, R9 ;  /* 0x000000ffff067224 */ /* 0x000fe200078e0009 */
[----:B0-----:R-:W5:Y:S04]  /*3f1d0*/  LDL.LU R0, [R1+0x120] ;  /* 0x0001200001007983 */ /* 0x001f680000300800 */
[----:B------:R-:W3:Y:S04]  /*3f1e0*/  LDL R8, [R1+0x110] ;  /* 0x0001100001087983 */ /* 0x000ee80000100800 */
[----:B------:R-:W3:Y:S04]  /*3f1f0*/  LDL R9, [R1+0x118] ;  /* 0x0001180001097983 */ /* 0x000ee80000100800 */
[----:B------:R-:W4:Y:S01]  /*3f200*/  LDL R21, [R1+0x198] ;  /* 0x0001980001157983 */ /* 0x000f220000100800 */
[----:B------:R-:W-:-:S02]  /*3f210*/  IMAD.MOV.U32 R26, RZ, RZ, R29 ;  /* 0x000000ffff1a7224 */ /* 0x000fc400078e001d */
[----:B------:R-:W-:Y:S01]  /*3f220*/  IMAD.MOV.U32 R27, RZ, RZ, R28 ;  /* 0x000000ffff1b7224 */ /* 0x000fe200078e001c */
[----:B------:R-:W4:Y:S01]  /*3f230*/  LDL R22, [R1+0x1a8] ;  /* 0x0001a80001167983 */ /* 0x000f220000100800 */
[----:B------:R-:W-:Y:S02]  /*3f240*/  IMAD.MOV.U32 R29, RZ, RZ, R10 ;  /* 0x000000ffff1d7224 */ /* 0x000fe400078e000a */
[----:B------:R-:W-:Y:S01]  /*3f250*/  IMAD.MOV.U32 R28, RZ, RZ, R11 ;  /* 0x000000ffff1c7224 */ /* 0x000fe200078e000b */
[----:B------:R-:W4:Y:S01]  /*3f260*/  LDL R23, [R1+0x1ac] ;  /* 0x0001ac0001177983 */ /* 0x000f220000100800 */
[----:B--2---:R-:W-:Y:S02]  /*3f270*/  IMAD.MOV.U32 R11, RZ, RZ, R4 ;  /* 0x000000ffff0b7224 */ /* 0x004fe400078e0004 */
[----:B-----5:R-:W-:-:S07]  /*3f280*/  IMAD.MOV.U32 R10, RZ, RZ, R0 ;  /* 0x000000ffff0a7224 */ /* 0x020fce00078e0000 */
[----:B---3--:R-:W-:Y:S01]  /*3f290*/  HMMA.16816.F32 R8, R8, R2, R16 ;  /* 0x000000020808723c */ /* 0x008fe20000001810 */
[----:B------:R-:W-:Y:S01]  /*3f2a0*/  F2FP.F16.E4M3.UNPACK_B R3, R7 ;  /* 0x00000007ff03723e */ /* 0x000fe200020006ff */
[----:B------:R-:W-:Y:S01]  /*3f2b0*/  IMAD.MOV.U32 R16, RZ, RZ, R15 ;  /* 0x000000ffff107224 */ /* 0x000fe200078e000f */
[----:B----4-:R-:W-:Y:S01]  /*3f2c0*/  F2FP.F16.E4M3.UNPACK_B R2, R21 ;  /* 0x00000015ff02723e */ /* 0x010fe200020006ff */
[----:B------:R-:W-:Y:S02]  /*3f2d0*/  IMAD.MOV.U32 R17, RZ, RZ, R13 ;  /* 0x000000ffff117224 */ /* 0x000fe400078e000d */
[----:B------:R-:W-:Y:S02]  /*3f2e0*/  IMAD.MOV.U32 R18, RZ, RZ, R14 ;  /* 0x000000ffff127224 */ /* 0x000fe400078e000e */
[----:B------:R-:W-:-:S11]  /*3f2f0*/  IMAD.MOV.U32 R19, RZ, RZ, R12 ;  /* 0x000000ffff137224 */ /* 0x000fd600078e000c */
[----:B------:R-:W-:Y:S04]  /*3f300*/  STL.64 [R1+0x2f10], R10 ;  /* 0x002f100a01007387 */ /* 0x000fe80000100a00 */
[----:B------:R0:W-:Y:S01]  /*3f310*/  STL.64 [R1+0x2f08], R8 ;  /* 0x002f080801007387 */ /* 0x0001e20000100a00 */
[----:B------:R-:W-:Y:S03]  /*3f320*/  HMMA.16816.F32 R16, R16, R2, R24 ;  /* 0x000000021010723c */ /* 0x000fe60000001818 */
[----:B0-----:R-:W2:Y:S04]  /*3f330*/  LDL.LU R8, [R1+0x110] ;  /* 0x0001100001087983 */ /* 0x001ea80000300800 */
[----:B------:R-:W3:Y:S04]  /*3f340*/  LDL.LU R9, [R1+0x118] ;  /* 0x0001180001097983 */ /* 0x000ee80000300800 */
[----:B------:R-:W4:Y:S04]  /*3f350*/  LDL.LU R10, [R1+0x178] ;  /* 0x00017800010a7983 */ /* 0x000f280000300800 */
[----:B------:R-:W5:Y:S04]  /*3f360*/  LDL.LU R11, [R1+0x17c] ;  /* 0x00017c00010b7983 */ /* 0x000f680000300800 */
[----:B------:R-:W4:Y:S04]  /*3f370*/  LDL.LU.64 R26, [R1+0x2f50] ;  /* 0x002f5000011a7983 */ /* 0x000f280000300a00 */
[----:B------:R-:W4:Y:S01]  /*3f380*/  LDL.LU.64 R24, [R1+0x2f48] ;  /* 0x002f480001187983 */ /* 0x000f220000300a00 */
[----:B------:R-:W-:-:S03]  /*3f390*/  IMAD.MOV.U32 R7, RZ, RZ, R16 ;  /* 0x000000ffff077224 */ /* 0x000fc600078e0010 */
[----:B------:R-:W-:Y:S04]  /*3f3a0*/  STL [R1+0x34], R17 ;  /* 0x0000341101007387 */ /* 0x000fe80000100800 */
[----:B------:R0:W-:Y:S02]  /*3f3b0*/  STL.64 [R1+0x38], R18 ;  /* 0x0000381201007387 */ /* 0x0001e40000100a00 */
[----:B0-----:R-:W-:Y:S02]  /*3f3c0*/  IMAD.MOV.U32 R18, RZ, RZ, R0 ;  /* 0x000000ffff127224 */ /* 0x001fe400078e0000 */
[----:B------:R-:W-:Y:S02]  /*3f3d0*/  IMAD.MOV.U32 R19, RZ, RZ, R4 ;  /* 0x000000ffff137224 */ /* 0x000fe400078e0004 */
[----:B------:R-:W-:-:S02]  /*3f3e0*/  IMAD.MOV.U32 R21, RZ, RZ, R13 ;  /* 0x000000ffff157224 */ /* 0x000fc400078e000d */
[----:B--2---:R-:W-:Y:S02]  /*3f3f0*/  IMAD.MOV.U32 R16, RZ, RZ, R8 ;  /* 0x000000ffff107224 */ /* 0x004fe400078e0008 */
[----:B---3--:R-:W-:-:S07]  /*3f400*/  IMAD.MOV.U32 R17, RZ, RZ, R9 ;  /* 0x000000ffff117224 */ /* 0x008fce00078e0009 */
[----:B----4-:R-:W-:Y:S01]  /*3f410*/  HMMA.16816.F32 R16, R16, R2, R24 ;  /* 0x000000021010723c */ /* 0x010fe20000001818 */
[----:B------:R-:W2:Y:S04]  /*3f420*/  LDL.LU R24, [R1+0x50] ;  /* 0x0000500001187983 */ /* 0x000ea80000300800 */
[----:B------:R-:W2:Y:S04]  /*3f430*/  LDL.LU R25, [R1+0x54] ;  /* 0x0000540001197983 */ /* 0x000ea80000300800 */
[----:B------:R-:W2:Y:S04]  /*3f440*/  LDL.LU R26, [R1+0x58] ;  /* 0x00005800011a7983 */ /* 0x000ea80000300800 */
[----:B------:R-:W2:Y:S01]  /*3f450*/  LDL.LU R27, [R1+0x5c] ;  /* 0x00005c00011b7983 */ /* 0x000ea20000300800 */
[----:B------:R-:W-:Y:S01]  /*3f460*/  F2FP.F16.E4M3.UNPACK_B R2, R22 ;  /* 0x00000016ff02723e */ /* 0x000fe200020006ff */
[----:B------:R-:W-:-:S04]  /*3f470*/  IMAD.MOV.U32 R22, RZ, RZ, R14 ;  /* 0x000000ffff167224 */ /* 0x000fc800078e000e */
[----:B------:R0:W-:Y:S04]  /*3f480*/  STL [R1+0x2ef4], R18 ;  /* 0x002ef41201007387 */ /* 0x0001e80000100800 */
[----:B------:R1:W-:Y:S04]  /*3f490*/  STL [R1+0x2ef0], R19 ;  /* 0x002ef01301007387 */ /* 0x0003e80000100800 */
[----:B------:R-:W3:Y:S04]  /*3f4a0*/  LDL.LU R15, [R1+0x2f44] ;  /* 0x002f4400010f7983 */ /* 0x000ee80000300800 */
[----:B------:R-:W4:Y:S04]  /*3f4b0*/  LDL.LU R13, [R1+0x2f40] ;  /* 0x002f4000010d7983 */ /* 0x000f280000300800 */
[----:B------:R-:W3:Y:S01]  /*3f4c0*/  LDL.LU R14, [R1+0x2f3c] ;  /* 0x002f3c00010e7983 */ /* 0x000ee20000300800 */
[----:B------:R-:W-:Y:S01]  /*3f4d0*/  F2FP.F16.E4M3.UNPACK_B R3, R23 ;  /* 0x00000017ff03723e */ /* 0x000fe200020006ff */
[----:B------:R-:W-:-:S02]  /*3f4e0*/  IMAD.MOV.U32 R23, RZ, RZ, R12 ;  /* 0x000000ffff177224 */ /* 0x000fc400078e000c */
[----:B------:R-:W3:Y:S05]  /*3f4f0*/  LDL.LU R12, [R1+0x2f38] ;  /* 0x002f3800010c7983 */ /* 0x000eea0000300800 */
[----:B--2---:R-:W-:-:S15]  /*3f500*/  HMMA.16816.F32 R24, R20, R2, R24 ;  /* 0x000000021418723c */ /* 0x004fde0000001818 */
[----:B------:R-:W-:-:S04]  /*3f510*/  NOP ;  /* 0x0000000000007918 */ /* 0x000fc80000000000 */
[----:B0-----:R-:W-:Y:S02]  /*3f520*/  IMAD.MOV.U32 R18, RZ, RZ, R24 ;  /* 0x000000ffff127224 */ /* 0x001fe400078e0018 */
[----:B-1----:R-:W-:-:S05]  /*3f530*/  IMAD.MOV.U32 R19, RZ, RZ, R25 ;  /* 0x000000ffff137224 */ /* 0x002fca00078e0019 */
[----:B------:R3:W-:Y:S04]  /*3f540*/  STL.64 [R1+0x2f00], R18 ;  /* 0x002f001201007387 */ /* 0x0007e80000100a00 */
[----:B------:R4:W-:Y:S01]  /*3f550*/  STL.64 [R1+0x2ef8], R16 ;  /* 0x002ef81001007387 */ /* 0x0009e20000100a00 */
[----:B---3--:R-:W-:Y:S02]  /*3f560*/  IMAD.MOV.U32 R18, RZ, RZ, R15 ;  /* 0x000000ffff127224 */ /* 0x008fe400078e000f */
[----:B----4-:R-:W-:Y:S02]  /*3f570*/  IMAD.MOV.U32 R16, RZ, RZ, R13 ;  /* 0x000000ffff107224 */ /* 0x010fe400078e000d */
[----:B------:R-:W2:Y:S01]  /*3f580*/  LDL.LU R13, [R1+0x2f34] ;  /* 0x002f3400010d7983 */ /* 0x000ea20000300800 */
[----:B------:R-:W-:-:S03]  /*3f590*/  IMAD.MOV.U32 R17, RZ, RZ, R14 ;  /* 0x000000ffff117224 */ /* 0x000fc600078e000e */
[----:B------:R-:W2:Y:S04]  /*3f5a0*/  LDL.LU R14, [R1+0x2f30] ;  /* 0x002f3000010e7983 */ /* 0x000ea80000300800 */
[----:B------:R-:W2:Y:S01]  /*3f5b0*/  LDL.LU R15, [R1+0x2f2c] ;  /* 0x002f2c00010f7983 */ /* 0x000ea20000300800 */
[----:B------:R-:W-:Y:S02]  /*3f5c0*/  IMAD.MOV.U32 R23, RZ, RZ, R26 ;  /* 0x000000ffff177224 */ /* 0x000fe400078e001a */
[----:B------:R-:W-:Y:S01]  /*3f5d0*/  IMAD.MOV.U32 R22, RZ, RZ, R27 ;  /* 0x000000ffff167224 */ /* 0x000fe200078e001b */
[----:B------:R-:W-:Y:S01]  /*3f5e0*/  F2FP.F16.E4M3.UNPACK_B R20, R10.H1 ;  /* 0x0000000aff14723e */ /* 0x000fe200030006ff */
[----:B------:R-:W-:Y:S01]  /*3f5f0*/  IMAD.MOV.U32 R24, RZ, RZ, R8 ;  /* 0x000000ffff187224 */ /* 0x000fe200078e0008 */
[----:B-----5:R-:W-:Y:S01]  /*3f600*/  F2FP.F16.E4M3.UNPACK_B R21, R11.H1 ;  /* 0x0000000bff15723e */ /* 0x020fe200030006ff */
[----:B------:R-:W-:Y:S01]  /*3f610*/  IMAD.MOV.U32 R25, RZ, RZ, R9 ;  /* 0x000000ffff197224 */ /* 0x000fe200078e0009 */
[----:B------:R-:W3:Y:S01]  /*3f620*/  LDL.LU R19, [R1+0x1c] ;  /* 0x00001c0001137983 */ /* 0x000ee20000300800 */
[----:B------:R-:W-:-:S02]  /*3f630*/  IMAD.MOV.U32 R26, RZ, RZ, R0 ;  /* 0x000000ffff1a7224 */ /* 0x000fc400078e0000 */
[----:B------:R-:W-:Y:S01]  /*3f640*/  IMAD.MOV.U32 R27, RZ, RZ, R4 ;  /* 0x000000ffff1b7224 */ /* 0x000fe200078e0004 */
[----:B------:R-:W4:Y:S04]  /*3f650*/  LDL.LU R0, [R1+0x2f28] ;  /* 0x002f280001007983 */ /* 0x000f280000300800 */
[----:B------:R-:W5:Y:S02]  /*3f660*/  LDL.LU R4, [R1+0x2f24] ;  /* 0x002f240001047983 */ /* 0x000f640000300800 */
[----:B--2---:R-:W-:Y:S02]  /*3f670*/  HMMA.16816.F32 R8, R24, R2, R12 ;  /* 0x000000021808723c */ /* 0x004fe4000000180c */
[----:B------:R-:W2:Y:S04]  /*3f680*/  LDL.LU R3, [R1+0x188] ;  /* 0x0001880001037983 */ /* 0x000ea80000300800 */
[----:B------:R-:W2:-:S13]  /*3f690*/  LDL.LU R26, [R1+0x124] ;  /* 0x00012400011a7983 */ /* 0x000e9a0000300800 */
[----:B------:R0:W-:Y:S04]  /*3f6a0*/  STL.64 [R1+0x20], R8 ;  /* 0x0000200801007387 */ /* 0x0001e80000100a00 */
[----:B------:R1:W-:Y:S04]  /*3f6b0*/  STL.64 [R1+0x28], R10 ;  /* 0x0000280a01007387 */ /* 0x0003e80000100a00 */
[----:B------:R-:W2:Y:S04]  /*3f6c0*/  LDL.LU R27, [R1+0x12c] ;  /* 0x00012c00011b7983 */ /* 0x000ea80000300800 */
[----:B------:R-:W3:Y:S04]  /*3f6d0*/  LDL R12, [R1+0xf4] ;  /* 0x0000f400010c7983 */ /* 0x000ee80000100800 */
[----:B------:R-:W3:Y:S04]  /*3f6e0*/  LDL R13, [R1+0xfc] ;  /* 0x0000fc00010d7983 */ /* 0x000ee80000100800 */
[----:B------:R-:W3:Y:S04]  /*3f6f0*/  LDL R14, [R1+0x104] ;  /* 0x00010400010e7983 */ /* 0x000ee80000100800 */
[----:B------:R-:W3:Y:S01]  /*3f700*/  LDL R15, [R1+0x10c] ;  /* 0x00010c00010f7983 */ /* 0x000ee20000100800 */
[----:B0-----:R-:W-:-:S02]  /*3f710*/  IMAD.MOV.U32 R8, RZ, RZ, R5 ;  /* 0x000000ffff087224 */ /* 0x001fc400078e0005 */
[----:B------:R-:W-:Y:S01]  /*3f720*/  IMAD.MOV.U32 R9, RZ, RZ, R6 ;  /* 0x000000ffff097224 */ /* 0x000fe200078e0006 */
[----:B------:R-:W5:Y:S01]  /*3f730*/  LDL.LU R5, [R1+0x2f20] ;  /* 0x002f200001057983 */ /* 0x000f620000300800 */
[----:B-1----:R-:W-:Y:S02]  /*3f740*/  IMAD.MOV.U32 R11, RZ, RZ, R28 ;  /* 0x000000ffff0b7224 */ /* 0x002fe400078e001c */
[----:B------:R-:W-:Y:S01]  /*3f750*/  IMAD.MOV.U32 R10, RZ, RZ, R29 ;  /* 0x000000ffff0a7224 */ /* 0x000fe200078e001d */
[----:B------:R-:W5:Y:S01]  /*3f760*/  LDL.LU R6, [R1+0x2f1c] ;  /* 0x002f1c0001067983 */ /* 0x000f620000300800 */
[----:B---3--:R-:W-:Y:S01]  /*3f770*/  HMMA.16816.F32 R12, R12, R20, R16 ;  /* 0x000000140c0c723c */ /* 0x008fe20000001810 */
[----:B------:R-:W-:-:S15]  /*3f780*/  IMAD.MOV.U32 R16, RZ, RZ, R7 ;  /* 0x000000ffff107224 */ /* 0x000fde00078e0007 */
[----:B------:R-:W-:-:S03]  /*3f790*/  NOP ;  /* 0x0000000000007918 */ /* 0x000fc60000000000 */
[----:B------:R-:W-:Y:S01]  /*3f7a0*/  IMAD.MOV.U32 R28, RZ, RZ, R13 ;  /* 0x000000ffff1c7224 */ /* 0x000fe200078e000d */
[----:B------:R-:W-:Y:S01]  /*3f7b0*/  STL.64 [R1+0x10], R12 ;  /* 0x0000100c01007387 */ /* 0x000fe20000100a00 */
[----:B------:R-:W-:-:S03]  /*3f7c0*/  IMAD.MOV.U32 R29, RZ, RZ, R12 ;  /* 0x000000ffff1d7224 */ /* 0x000fc600078e000c */
[----:B------:R-:W-:Y:S04]  /*3f7d0*/  STL.64 [R1+0x18], R14 ;  /* 0x0000180e01007387 */ /* 0x000fe80000100a00 */
[----:B------:R-:W3:Y:S04]  /*3f7e0*/  LDL.LU R24, [R1+0x198] ;  /* 0x0001980001187983 */ /* 0x000ee80000300800 */
[----:B------:R-:W3:Y:S04]  /*3f7f0*/  LDL.LU R25, [R1+0x19c] ;  /* 0x00019c0001197983 */ /* 0x000ee80000300800 */
[----:B------:R0:W-:Y:S04]  /*3f800*/  STL [R1+0x2ee4], R28 ;  /* 0x002ee41c01007387 */ /* 0x0001e80000100800 */
[----:B0-----:R-:W3:Y:S04]  /*3f810*/  LDL.LU R28, [R1+0x104] ;  /* 0x00010400011c7983 */ /* 0x001ee80000300800 */
[----:B------:R0:W-:Y:S04]  /*3f820*/  STL [R1+0x2ee0], R29 ;  /* 0x002ee01d01007387 */ /* 0x0001e80000100800 */
[----:B0-----:R-:W3:Y:S04]  /*3f830*/  LDL.LU R29, [R1+0x10c] ;  /* 0x00010c00011d7983 */ /* 0x001ee80000300800 */
[----:B------:R-:W5:Y:S04]  /*3f840*/  LDL R12, [R1+0x114] ;  /* 0x00011400010c7983 */ /* 0x000f680000100800 */
[----:B------:R-:W5:Y:S04]  /*3f850*/  LDL R13, [R1+0x11c] ;  /* 0x00011c00010d7983 */ /* 0x000f680000100800 */
[----:B------:R-:W5:Y:S01]  /*3f860*/  LDL.LU R7, [R1+0x2f18] ;  /* 0x002f180001077983 */ /* 0x000f620000300800 */
[----:B--2---:R-:W-:-:S02]  /*3f870*/  IMAD.MOV.U32 R14, RZ, RZ, R26 ;  /* 0x000000ffff0e7224 */ /* 0x004fc400078e001a */
[----:B------:R-:W-:Y:S01]  /*3f880*/  IMAD.MOV.U32 R15, RZ, RZ, R27 ;  /* 0x000000ffff0f7224 */ /* 0x000fe200078e001b */
[----:B------:R-:W2:Y:S04]  /*3f890*/  LDL.LU R17, [R1+0x34] ;  /* 0x0000340001117983 */ /* 0x000ea80000300800 */
[----:B------:R-:W2:Y:S04]  /*3f8a0*/  LDL.LU R18, [R1+0x38] ;  /* 0x0000380001127983 */ /* 0x000ea80000300800 */
[----:B------:R-:W2:Y:S01]  /*3f8b0*/  LDL.LU R19, [R1+0x3c] ;  /* 0x00003c0001137983 */ /* 0x000ea20000300800 */
[----:B-----5:R-:W-:-:S15]  /*3f8c0*/  HMMA.16816.F32 R4, R12, R20, R4 ;  /* 0x000000140c04723c */ /* 0x020fde0000001804 */
[----:B------:R-:W-:-:S04]  /*3f8d0*/  NOP ;  /* 0x0000000000007918 */ /* 0x000fc80000000000 */
[----:B------:R0:W-:Y:S04]  /*3f8e0*/  STL [R1+0x2eec], R4 ;  /* 0x002eec0401007387 */ /* 0x0001e80000100800 */
[----:B0-----:R-:W5:Y:S04]  /*3f8f0*/  LDL.LU R4, [R1+0xf4] ;  /* 0x0000f40001047983 */ /* 0x001f680000300800 */
[----:B------:R0:W-:Y:S04]  /*3f900*/  STL [R1+0x2ee8], R5 ;  /* 0x002ee80501007387 */ /* 0x0001e80000100800 */
[----:B0-----:R-:W2:Y:S01]  /*3f910*/  LDL.LU R5, [R1+0xfc] ;  /* 0x0000fc0001057983 */ /* 0x001ea20000300800 */
[----:B------:R-:W-:Y:S01]  /*3f920*/  F2FP.F16.E4M3.UNPACK_B R2, R3.H1 ;  /* 0x00000003ff02723e */ /* 0x000fe200030006ff */
[----:B---3--:R-:W-:Y:S01]  /*3f930*/  IMAD.MOV.U32 R14, RZ, RZ, R28 ;  /* 0x000000ffff0e7224 */ /* 0x008fe200078e001c */
[----:B----4-:R-:W-:Y:S01]  /*3f940*/  F2FP.F16.E4M3.UNPACK_B R3, R0.H1 ;  /* 0x00000000ff03723e */ /* 0x010fe200030006ff */
[----:B------:R0:W-:Y:S01]  /*3f950*/  STL [R1+0x2ecc], R6 ;  /* 0x002ecc0601007387 */ /* 0x0001e20000100800 */
[----:B------:R-:W-:-:S03]  /*3f960*/  IMAD.MOV.U32 R15, RZ, RZ, R29 ;  /* 0x000000ffff0f7224 */ /* 0x000fc600078e001d */
[----:B0-----:R-:W3:Y:S04]  /*3f970*/  LDL.LU R6, [R1+0x114] ;  /* 0x0001140001067983 */ /* 0x001ee80000300800 */
[----:B------:R0:W-:Y:S04]  /*3f980*/  STL [R1+0x2ec8], R7 ;  /* 0x002ec80701007387 */ /* 0x0001e80000100800 */
[----:B0-----:R-:W4:Y:S01]  /*3f990*/  LDL.LU R7, [R1+0x11c] ;  /* 0x00011c0001077983 */ /* 0x001f220000300800 */
[----:B-----5:R-:W-:Y:S02]  /*3f9a0*/  IMAD.MOV.U32 R12, RZ, RZ, R4 ;  /* 0x000000ffff0c7224 */ /* 0x020fe400078e0004 */
[----:B--2---:R-:W-:-:S07]  /*3f9b0*/  IMAD.MOV.U32 R13, RZ, RZ, R5 ;  /* 0x000000ffff0d7224 */ /* 0x004fce00078e0005 */
[----:B------:R-:W-:Y:S01]  /*3f9c0*/  HMMA.16816.F32 R12, R12, R2, R8 ;  /* 0x000000020c0c723c */ /* 0x000fe20000001808 */
[----:B------:R-:W2:Y:S04]  /*3f9d0*/  LDL.LU.64 R10, [R1+0x2f10] ;  /* 0x002f1000010a7983 */ /* 0x000ea80000300a00 */
[----:B------:R-:W2:-:S14]  /*3f9e0*/  LDL.LU.64 R8, [R1+0x2f08] ;  /* 0x002f080001087983 */ /* 0x000e9c0000300a00 */
[----:B------:R3:W-:Y:S01]  /*3f9f0*/  STL.64 [R1], R12 ;  /* 0x0000000c01007387 */ /* 0x0007e20000100a00 */
[----:B------:R-:W-:-:S03]  /*3fa00*/  IMAD.MOV.U32 R0, RZ, RZ, R12 ;  /* 0x000000ffff007224 */ /* 0x000fc600078e000c */
[----:B------:R0:W-:Y:S01]  /*3fa10*/  STL.64 [R1+0x8], R14 ;  /* 0x0000080e01007387 */ /* 0x0001e20000100a00 */
[----:B---3--:R-:W-:Y:S02]  /*3fa20*/  IMAD.MOV.U32 R12, RZ, RZ, R6 ;  /* 0x000000ffff0c7224 */ /* 0x008fe400078e0006 */
[----:B----4-:R-:W-:Y:S02]  /*3fa30*/  IMAD.MOV.U32 R13, RZ, RZ, R7 ;  /* 0x000000ffff0d7224 */ /* 0x010fe400078e0007 */
[----:B0-----:R-:W-:Y:S02]  /*3fa40*/  IMAD.MOV.U32 R14, RZ, RZ, R26 ;  /* 0x000000ffff0e7224 */ /* 0x001fe400078e001a */
[----:B------:R-:W-:Y:S01]  /*3fa50*/  IMAD.MOV.U32 R15, RZ, RZ, R27 ;  /* 0x000000ffff0f7224 */ /* 0x000fe200078e001b */
[----:B------:R-:W-:Y:S02]  /*3fa60*/  F2FP.F16.E4M3.UNPACK_B R24, R24.H1 ;  /* 0x00000018ff18723e */ /* 0x000fe400030006ff */
[----:B------:R-:W-:-:S04]  /*3fa70*/  F2FP.F16.E4M3.UNPACK_B R25, R25.H1 ;  /* 0x00000019ff19723e */ /* 0x000fc800030006ff */
[----:B--2---:R-:W-:Y:S01]  /*3fa80*/  HMMA.16816.F32 R8, R12, R2, R8 ;  /* 0x000000020c08723c */ /* 0x004fe20000001808 */
[----:B------:R-:W-:Y:S01]  /*3fa90*/  IMAD.MOV.U32 R12, RZ, RZ, R4 ;  /* 0x000000ffff0c7224 */ /* 0x000fe200078e0004 */
[----:B------:R-:W2:Y:S01]  /*3faa0*/  LDL.LU R2, [R1+0x1a8] ;  /* 0x0001a80001027983 */ /* 0x000ea20000300800 */
[----:B------:R-:W-:Y:S02]  /*3fab0*/  IMAD.MOV.U32 R13, RZ, RZ, R5 ;  /* 0x000000ffff0d7224 */ /* 0x000fe400078e0005 */
[----:B------:R-:W-:Y:S01]  /*3fac0*/  IMAD.MOV.U32 R14, RZ, RZ, R28 ;  /* 0x000000ffff0e7224 */ /* 0x000fe200078e001c */
[----:B------:R-:W3:Y:S01]  /*3fad0*/  LDL.LU R3, [R1+0x1ac] ;  /* 0x0001ac0001037983 */ /* 0x000ee20000300800 */
[----:B------:R-:W-:-:S07]  /*3fae0*/  IMAD.MOV.U32 R15, RZ, RZ, R29 ;  /* 0x000000ffff0f7224 */ /* 0x000fce00078e001d */
[----:B------:R-:W-:Y:S05]  /*3faf0*/  HMMA.16816.F32 R12, R12, R24, R16 ;  /* 0x000000180c0c723c */ /* 0x000fea0000001810 */
[----:B------:R0:W-:Y:S04]  /*3fb00*/  STL [R1+0x2eb0], R11 ;  /* 0x002eb00b01007387 */ /* 0x0001e80000100800 */
[----:B------:R-:W4:Y:S04]  /*3fb10*/  LDL.LU.64 R18, [R1+0x2f00] ;  /* 0x002f000001127983 */ /* 0x000f280000300a00 */
[----:B------:R-:W5:Y:S04]  /*3fb20*/  LDL.LU.64 R16, [R1+0x2ef8] ;  /* 0x002ef80001107983 */ /* 0x000f680000300a00 */
[----:B0-----:R-:W2:Y:S01]  /*3fb30*/  LDL R11, [R1+0x8] ;  /* 0x00000800010b7983 */ /* 0x001ea20000100800 */
[----:B------:R-:W-:-:S02]  /*3fb40*/  IMAD.MOV.U32 R20, RZ, RZ, R6 ;  /* 0x000000ffff147224 */ /* 0x000fc400078e0006 */
[----:B------:R-:W-:Y:S01]  /*3fb50*/  IMAD.MOV.U32 R21, RZ, RZ, R7 ;  /* 0x000000ffff157224 */ /* 0x000fe200078e0007 */
[----:B--2---:R-:W-:Y:S04]  /*3fb60*/  STL.64 [R1+0x2ed8], R10 ;  /* 0x002ed80a01007387 */ /* 0x004fe80000100a00 */
[----:B------:R4:W-:Y:S02]  /*3fb70*/  STL.64 [R1+0x2ed0], R8 ;  /* 0x002ed00801007387 */ /* 0x0009e40000100a00 */
[----:B----4-:R-:W-:Y:S02]  /*3fb80*/  IMAD.MOV.U32 R8, RZ, RZ, R18 ;  /* 0x000000ffff087224 */ /* 0x010fe400078e0012 */
[----:B------:R-:W5:Y:S01]  /*3fb90*/  LDL.LU R18, [R1+0x2ef4] ;  /* 0x002ef40001127983 */ /* 0x000f620000300800 */
[----:B------:R-:W-:-:S03]  /*3fba0*/  IMAD.MOV.U32 R9, RZ, RZ, R19 ;  /* 0x000000ffff097224 */ /* 0x000fc600078e0013 */
[----:B------:R-:W5:Y:S01]  /*3fbb0*/  LDL.LU R19, [R1+0x2ef0] ;  /* 0x002ef00001137983 */ /* 0x000f620000300800 */
[----:B------:R-:W-:Y:S02]  /*3fbc0*/  IMAD.MOV.U32 R10, RZ, RZ, R23 ;  /* 0x000000ffff0a7224 */ /* 0x000fe400078e0017 */
[----:B------:R-:W-:Y:S02]  /*3fbd0*/  IMAD.MOV.U32 R11, RZ, RZ, R22 ;  /* 0x000000ffff0b7224 */ /* 0x000fe400078e0016 */
[----:B------:R-:W-:Y:S02]  /*3fbe0*/  IMAD.MOV.U32 R22, RZ, RZ, R26 ;  /* 0x000000ffff167224 */ /* 0x000fe400078e001a */
[----:B------:R-:W-:Y:S01]  /*3fbf0*/  IMAD.MOV.U32 R23, RZ, RZ, R27 ;  /* 0x000000ffff177224 */ /* 0x000fe200078e001b */
[----:B------:R-:W-:Y:S02]  /*3fc00*/  F2FP.F16.E4M3.UNPACK_B R2, R2.H1 ;  /* 0x00000002ff02723e */ /* 0x000fe400030006ff */
[----:B---3--:R-:W-:Y:S01]  /*3fc10*/  F2FP.F16.E4M3.UNPACK_B R3, R3.H1 ;  /* 0x00000003ff03723e */ /* 0x008fe200030006ff */
[----:B------:R0:W-:Y:S04]  /*3fc20*/  STL [R1+0x2eac], R15 ;  /* 0x002eac0f01007387 */ /* 0x0001e80000100800 */
[----:B0-----:R-:W2:Y:S01]  /*3fc30*/  LDL R15, [R1+0x1c] ;  /* 0x00001c00010f7983 */ /* 0x001ea20000100800 */
[----:B-----5:R-:W-:Y:S01]  /*3fc40*/  HMMA.16816.F32 R16, R20, R24, R16 ;  /* 0x000000181410723c */ /* 0x020fe20000001810 */
[----:B------:R-:W-:-:S02]  /*3fc50*/  IMAD.MOV.U32 R20, RZ, RZ, R4 ;  /* 0x000000ffff147224 */ /* 0x000fc400078e0004 */
[----:B------:R-:W-:Y:S02]  /*3fc60*/  IMAD.MOV.U32 R21, RZ, RZ, R5 ;  /* 0x000000ffff157224 */ /* 0x000fe400078e0005 */
[----:B------:R-:W-:Y:S02]  /*3fc70*/  IMAD.MOV.U32 R22, RZ, RZ, R28 ;  /* 0x000000ffff167224 */ /* 0x000fe400078e001c */
[----:B------:R-:W-:-:S07]  /*3fc80*/  IMAD.MOV.U32 R23, RZ, RZ, R29 ;  /* 0x000000ffff177224 */ /* 0x000fce00078e001d */
[----:B------:R-:W-:Y:S05]  /*3fc90*/  HMMA.16816.F32 R20, R20, R2, R8 ;  /* 0x000000021414723c */ /* 0x000fea0000001808 */
[----:B------:R-:W-:Y:S04]  /*3fca0*/  STL.64 [R1+0x2ec0], R18 ;  /* 0x002ec01201007387 */ /* 0x000fe80000100a00 */
[----:B------:R0:W-:Y:S04]  /*3fcb0*/  STL.64 [R1+0x2eb8], R16 ;  /* 0x002eb81001007387 */ /* 0x0001e80000100a00 */
[----:B0-----:R-:W3:Y:S04]  /*3fcc0*/  LDL.LU R16, [R1+0x20] ;  /* 0x0000200001107983 */ /* 0x001ee80000300800 */
[----:B------:R-:W3:Y:S04]  /*3fcd0*/  LDL.LU R17, [R1+0x24] ;  /* 0x0000240001117983 */ /* 0x000ee80000300800 */
[----:B------:R-:W3:Y:S04]  /*3fce0*/  LDL.LU R18, [R1+0x28] ;  /* 0x0000280001127983 */ /* 0x000ee80000300800 */
[----:B------:R-:W3:Y:S04]  /*3fcf0*/  LDL.LU R19, [R1+0x2c] ;  /* 0x00002c0001137983 */ /* 0x000ee80000300800 */
[----:B------:R-:W4:Y:S04]  /*3fd00*/  LDL.LU R4, [R1+0x2eec] ;  /* 0x002eec0001047983 */ /* 0x000f280000300800 */
[----:B------:R-:W5:Y:S04]  /*3fd10*/  LDL.LU R5, [R1+0x2ee8] ;  /* 0x002ee80001057983 */ /* 0x000f680000300800 */
[----:B------:R-:W3:Y:S04]  /*3fd20*/  LDL.LU R28, [R1+0x2ee4] ;  /* 0x002ee400011c7983 */ /* 0x000ee80000300800 */
[----:B------:R-:W3:Y:S04]  /*3fd30*/  LDL.LU R29, [R1+0x2ee0] ;  /* 0x002ee000011d7983 */ /* 0x000ee80000300800 */
[----:B------:R-:W3:Y:S04]  /*3fd40*/  LDL.LU.64 R10, [R1+0x2ed8] ;  /* 0x002ed800010a7983 */ /* 0x000ee80000300a00 */
[----:B------:R-:W3:Y:S04]  /*3fd50*/  LDL.LU.64 R8, [R1+0x2ed0] ;  /* 0x002ed00001087983 */ /* 0x000ee80000300a00 */
[----:B------:R0:W-:Y:S04]  /*3fd60*/  STL [R1+0x2ea8], R21 ;  /* 0x002ea81501007387 */ /* 0x0001e80000100800 */
[----:B0-----:R-:W3:Y:S01]  /*3fd70*/  LDL R21, [R1+0x18] ;  /* 0x0000180001157983 */ /* 0x001ee20000100800 */
[----:B--2---:R-:W-:Y:S01]  /*3fd80*/  FMUL R15, R15, UR10 ;  /* 0x0000000a0f0f7c20 */ /* 0x004fe20008400000 */
[----:B------:R-:W-:-:S02]  /*3fd90*/  IMAD.MOV.U32 R24, RZ, RZ, R6 ;  /* 0x000000ffff187224 */ /* 0x000fc400078e0006 */
[----:B------:R-:W-:Y:S01]  /*3fda0*/  STL [R1+0x2ea4], R22 ;  /* 0x002ea41601007387 */ /* 0x000fe20000100800 */
[----:B------:R-:W-:-:S03]  /*3fdb0*/  IMAD.MOV.U32 R25, RZ, RZ, R7 ;  /* 0x000000ffff197224 */ /* 0x000fc600078e0007 */
[----:B------:R-:W-:Y:S04]  /*3fdc0*/  STL [R1+0x2ea0], R23 ;  /* 0x002ea01701007387 */ /* 0x000fe80000100800 */
[----:B------:R-:W2:Y:S04]  /*3fdd0*/  LDL.LU R6, [R1+0x2ecc] ;  /* 0x002ecc0001067983 */ /* 0x000ea80000300800 */
[----:B------:R-:W2:Y:S04]  /*3fde0*/  LDL.LU R7, [R1+0x2ec8] ;  /* 0x002ec80001077983 */ /* 0x000ea80000300800 */
[----:B------:R4:W-:Y:S02]  /*3fdf0*/  STL [R1+0x34], R15 ;  /* 0x0000340f01007387 */ /* 0x0009e40000100800 */
[----:B----4-:R-:W-:-:S02]  /*3fe00*/  FMUL R15, R4, UR10 ;  /* 0x0000000a040f7c20 */ /* 0x010fc40008400000 */
[----:B------:R0:W-:Y:S04]  /*3fe10*/  STL [R1+0x2e84], R4 ;  /* 0x002e840401007387 */ /* 0x0001e80000100800 */
[----:B0-----:R-:W4:Y:S04]  /*3fe20*/  LDL.LU R4, [R1+0xc] ;  /* 0x00000c0001047983 */ /* 0x001f280000300800 */
[----:B-----5:R0:W-:Y:S01]  /*3fe30*/  STL [R1+0x2e88], R5 ;  /* 0x002e880501007387 */ /* 0x0201e20000100800 */
[----:B---3--:R-:W-:Y:S01]  /*3fe40*/  FMUL R22, R8, UR10 ;  /* 0x0000000a08167c20 */ /* 0x008fe20008400000 */
[----:B------:R-:W-:Y:S01]  /*3fe50*/  FMUL R23, R21, UR10 ;  /* 0x0000000a15177c20 */ /* 0x000fe20008400000 */
[----:B------:R-:W-:-:S02]  /*3fe60*/  FMUL R21, R5, UR10 ;  /* 0x0000000a05157c20 */ /* 0x000fc40008400000 */
[----:B0-----:R-:W3:Y:S04]  /*3fe70*/  LDL.LU R5, [R1+0x4] ;  /* 0x0000040001057983 */ /* 0x001ee80000300800 */
[----:B------:R0:W-:Y:S04]  /*3fe80*/  STL [R1+0x2e8c], R8 ;  /* 0x002e8c0801007387 */ /* 0x0001e80000100800 */
[----:B0-----:R-:W5:Y:S01]  /*3fe90*/  LDL.LU R8, [R1+0x34] ;  /* 0x0000340001087983 */ /* 0x001f620000300800 */
[----:B------:R-:W-:Y:S01]  /*3fea0*/  FMUL R11, R11, UR10 ;  /* 0x0000000a0b0b7c20 */ /* 0x000fe20008400000 */
[----:B------:R-:W-:Y:S02]  /*3feb0*/  HMMA.16816.F32 R24, R24, R2, R16 ;  /* 0x000000021818723c */ /* 0x000fe40000001810 */
[----:B------:R-:W2:Y:S04]  /*3fec0*/  LDL.LU.64 R18, [R1+0x2ec0] ;  /* 0x002ec00001127983 */ /* 0x000ea80000300a00 */
[----:B------:R-:W2:Y:S01]  /*3fed0*/  LDL.LU.64 R16, [R1+0x2eb8] ;  /* 0x002eb80001107983 */ /* 0x000ea20000300a00 */
[----:B------:R-:W-:Y:S01]  /*3fee0*/  FMUL R29, R29, UR10 ;  /* 0x0000000a1d1d7c20 */ /* 0x000fe20008400000 */
[----:B------:R-:W-:Y:S01]  /*3fef0*/  FMUL R28, R28, UR10 ;  /* 0x0000000a1c1c7c20 */ /* 0x000fe20008400000 */
[----:B-----5:R-:W-:-:S02]  /*3ff00*/  FMNMX3 R2, R23, R8, R11, !PT ;  /* 0x0000000817027276 */ /* 0x020fc4000780000b */
[----:B------:R-:W5:Y:S01]  /*3ff10*/  LDL.LU R11, [R1+0x2eb0] ;  /* 0x002eb000010b7983 */ /* 0x000f620000300800 */
[----:B------:R-:W-:Y:S01]  /*3ff20*/  FMUL R0, R0, UR10 ;  /* 0x0000000a00007c20 */ /* 0x000fe20008400000 */
[----:B------:R-:W-:Y:S02]  /*3ff30*/  FMUL R8, R12, UR10 ;  /* 0x0000000a0c087c20 */ /* 0x000fe40008400000 */
[----:B------:R-:W-:Y:S02]  /*3ff40*/  STL [R1+0x2e90], R12 ;  /* 0x002e900c01007387 */ /* 0x000fe40000100800 */
[----:B------:R-:W-:Y:S01]  /*3ff50*/  FMNMX3 R3, R29, R28, R0, !PT ;  /* 0x0000001c1d037276 */ /* 0x000fe20007800000 */
[----:B--2---:R-:W-:Y:S01]  /*3ff60*/  FMUL R29, R7, UR10 ;  /* 0x0000000a071d7c20 */ /* 0x004fe20008400000 */
[----:B------:R-:W-:Y:S01]  /*3ff70*/  FMNMX3 R0, R15, R21, R22, !PT ;  /* 0x000000150f007276 */ /* 0x000fe20007800016 */
[----:B------:R-:W-:Y:S01]  /*3ff80*/  STL [R1+0x2e94], R14 ;  /* 0x002e940e01007387 */ /* 0x000fe20000100800 */
[----:B------:R-:W-:Y:S01]  /*3ff90*/  FMUL R15, R6, UR10 ;  /* 0x0000000a060f7c20 */ /* 0x000fe20008400000 */
[----:B------:R-:W-:-:S02]  /*3ffa0*/  FMUL R28, R10, UR10 ;  /* 0x0000000a0a1c7c20 */ /* 0x000fc40008400000 */
[----:B------:R3:W-:Y:S01]  /*3ffb0*/  STL [R1+0x2e98], R6 ;  /* 0x002e980601007387 */ /* 0x0007e20000100800 */
[----:B----4-:R-:W-:Y:S01]  /*3ffc0*/  FMUL R22, R4, UR10 ;  /* 0x0000000a04167c20 */ /* 0x010fe20008400000 */
[----:B------:R-:W-:Y:S02]  /*3ffd0*/  FMUL R21, R14, UR10 ;  /* 0x0000000a0e157c20 */ /* 0x000fe40008400000 */
[----:B------:R0:W-:Y:S01]  /*3ffe0*/  STL [R1+0x2e9c], R7 ;  /* 0x002e9c0701007387 */ /* 0x0001e20000100800 */
[----:B------:R-:W-:Y:S01]  /*3fff0*/  FMUL R23, R18, UR10 ;  /* 0x0000000a12177c20 */ /* 0x000fe20008400000 */
[----:B------:R-:W-:Y:S02]  /*40000*/  FMNMX3 R28, R15, R29, R28, !PT ;  /* 0x0000001d0f1c7276 */ /* 0x000fe4000780001c */
[----:B------:R-:W2:Y:S01]  /*40010*/  LDL.LU R15, [R1+0x2eac] ;  /* 0x002eac00010f7983 */ /* 0x000ea20000300800 */
[----:B---3--:R-:W-:Y:S01]  /*40020*/  FMUL R6, R5, UR10 ;  /* 0x0000000a05067c20 */ /* 0x008fe20008400000 */
[----:B0-----:R-:W-:Y:S01]  /*40030*/  IMAD.MOV.U32 R7, RZ, RZ, R8 ;  /* 0x000000ffff077224 */ /* 0x001fe200078e0008 */
[----:B------:R-:W-:Y:S01]  /*40040*/  FMNMX3 R2, R2, R22, R21, !PT ;  /* 0x0000001602027276 */ /* 0x000fe20007800015 */
[----:B------:R-:W-:Y:S01]  /*40050*/  FMUL R29, R20, UR10 ;  /* 0x0000000a141d7c20 */ /* 0x000fe20008400000 */
[----:B------:R-:W3:Y:S02]  /*40060*/  LDL.LU R21, [R1+0x2ea8] ;  /* 0x002ea80001157983 */ /* 0x000ee40000300800 */
[----:B------:R-:W-:-:S02]  /*40070*/  FMNMX3 R3, R3, R6, R7, !PT ;  /* 0x0000000603037276 */ /* 0x000fc40007800007 */
[----:B------:R-:W4:Y:S01]  /*40080*/  LDL.LU R22, [R1+0x2ea4] ;  /* 0x002ea40001167983 */ /* 0x000f220000300800 */
[----:B-----5:R-:W-:-:S05]  /*40090*/  FMUL R8, R11, UR10 ;  /* 0x0000000a0b087c20 */ /* 0x020fca0008400000 */
[----:B------:R-:W-:Y:S01]  /*400a0*/  FMNMX3 R28, R28, R8, R23, !PT ;  /* 0x000000081c1c7276 */ /* 0x000fe20007800017 */
[----:B------:R-:W-:-:S05]  /*400b0*/  FMUL R23, R13, UR10 ;  /* 0x0000000a0d177c20 */ /* 0x000fca0008400000 */
[----:B------:R-:W-:Y:S02]  /*400c0*/  FMNMX3 R3, R3, R23, R29, !PT ;  /* 0x0000001703037276 */ /* 0x000fe4000780001d */
[----:B------:R-:W5:Y:S01]  /*400d0*/  LDL.LU R23, [R1+0x2ea0] ;  /* 0x002ea00001177983 */ /* 0x000f620000300800 */
[----:B------:R-:W-:Y:S01]  /*400e0*/  FMUL R12, R9, UR10 ;  /* 0x0000000a090c7c20 */ /* 0x000fe20008400000 */
[----:B------:R-:W-:Y:S01]  /*400f0*/  FMUL R14, R16, UR10 ;  /* 0x0000000a100e7c20 */ /* 0x000fe20008400000 */
[----:B------:R-:W-:Y:S01]  /*40100*/  FMUL R8, R17, UR10 ;  /* 0x0000000a11087c20 */ /* 0x000fe20008400000 */
[----:B------:R-:W-:Y:S01]  /*40110*/  FMUL R6, R19, UR10 ;  /* 0x0000000a13067c20 */ /* 0x000fe20008400000 */
[----:B------:R-:W-:Y:S02]  /*40120*/  FMUL R7, R26, UR10 ;  /* 0x0000000a1a077c20 */ /* 0x000fe40008400000 */
[----:B------:R-:W-:Y:S01]  /*40130*/  FMNMX3 R0, R0, R12, R14, !PT ;  /* 0x0000000c00007276 */ /* 0x000fe2000780000e */
[----:B--2---:R-:W-:Y:S01]  /*40140*/  FMUL R14, R15, UR10 ;  /* 0x0000000a0f0e7c20 */ /* 0x004fe20008400000 */
[----:B------:R-:W-:Y:S01]  /*40150*/  FMUL R12, R24, UR10 ;  /* 0x0000000a180c7c20 */ /* 0x000fe20008400000 */
[----:B------:R-:W-:Y:S01]  /*40160*/  FMNMX3 R28, R28, R6, R7, !PT ;  /* 0x000000061c1c7276 */ /* 0x000fe20007800007 */
[----:B------:R-:W-:-:S03]  /*40170*/  FMUL R7, R25, UR10 ;  /* 0x0000000a19077c20 */ /* 0x000fc60008400000 */
[----:B------:R-:W-:Y:S01]  /*40180*/  FMNMX3 R0, R0, R8, R12, !PT ;  /* 0x0000000800007276 */ /* 0x000fe2000780000c */
[----:B----4-:R-:W-:Y:S01]  /*40190*/  FMUL R29, R22, UR10 ;  /* 0x0000000a161d7c20 */ /* 0x010fe20008400000 */
[----:B---3--:R-:W-:Y:S01]  /*401a0*/  FMUL R8, R21, UR10 ;  /* 0x0000000a15087c20 */ /* 0x008fe20008400000 */
[----:B------:R-:W-:-:S03]  /*401b0*/  FMUL R6, R27, UR10 ;  /* 0x0000000a1b067c20 */ /* 0x000fc60008400000 */
[----:B------:R-:W-:Y:S02]  /*401c0*/  FMNMX3 R2, R2, R14, R29, !PT ;  /* 0x0000000e02027276 */ /* 0x000fe4000780001d */
[----:B------:R-:W-:Y:S02]  /*401d0*/  FMNMX R3, R8, R3, !PT ;  /* 0x0000000308037209 */ /* 0x000fe40007800000 */
[----:B------:R-:W-:Y:S01]  /*401e0*/  FMNMX R0, R7, R0, !PT ;  /* 0x0000000007007209 */ /* 0x000fe20007800000 */
[----:B------:R-:W0:Y:S01]  /*401f0*/  S2R R8, SR_TID.X ;  /* 0x0000000000087919 */ /* 0x000e220000002100 */
[----:B------:R-:W-:-:S03]  /*40200*/  FMNMX R7, R6, R28, !PT ;  /* 0x0000001c06077209 */ /* 0x000fc60007800000 */
[----:B------:R-:W-:Y:S04]  /*40210*/  SHFL.BFLY PT, R14, R0, 0x2, 0x1f ;  /* 0x0c401f00000e7f89 */ /* 0x000fe800000e0000 */
[----:B------:R-:W-:Y:S01]  /*40220*/  SHFL.BFLY PT, R12, R7, 0x2, 0x1f ;  /* 0x0c401f00070c7f89 */ /* 0x000fe200000e0000 */
[----:B------:R-:W1:Y:S02]  /*40230*/  S2R R6, SR_TID.X ;  /* 0x0000000000067919 */ /* 0x000e640000002100 */
[----:B-1----:R-:W-:-:S04]  /*40240*/  LOP3.LUT R6, R6, 0x1c, RZ, 0xc0, !PT ;  /* 0x0000001c06067812 */ /* 0x002fc800078ec0ff */
[----:B------:R-:W-:Y:S01]  /*40250*/  LEA R6, R6, UR7, 0x2 ;  /* 0x0000000706067c11 */ /* 0x000fe2000f8e10ff */
[----:B-----5:R-:W-:-:S05]  /*40260*/  FMUL R29, R23, UR10 ;  /* 0x0000000a171d7c20 */ /* 0x020fca0008400000 */
[----:B------:R-:W-:Y:S02]  /*40270*/  FMNMX R2, R29, R2, !PT ;  /* 0x000000021d027209 */ /* 0x000fe40007800000 */
[----:B------:R-:W1:Y:S04]  /*40280*/  SHFL.BFLY PT, R29, R3, 0x2, 0x1f ;  /* 0x0c401f00031d7f89 */ /* 0x000e6800000e0000 */
[----:B------:R-:W2:Y:S01]  /*40290*/  SHFL.BFLY PT, R28, R2, 0x2, 0x1f ;  /* 0x0c401f00021c7f89 */ /* 0x000ea200000e0000 */
[----:B-1----:R-:W-:Y:S02]  /*402a0*/  FMNMX R29, R3, R29, !PT ;  /* 0x0000001d031d7209 */ /* 0x002fe40007800000 */
[----:B------:R-:W-:Y:S02]  /*402b0*/  FMNMX R3, R0, R14, !PT ;  /* 0x0000000e00037209 */ /* 0x000fe40007800000 */
[----:B--2---:R-:W-:-:S02]  /*402c0*/  FMNMX R28, R2, R28, !PT ;  /* 0x0000001c021c7209 */ /* 0x004fc40007800000 */
[----:B------:R-:W-:Y:S02]  /*402d0*/  FMNMX R2, R7, R12, !PT ;  /* 0x0000000c07027209 */ /* 0x000fe40007800000 */
[----:B------:R-:W1:Y:S01]  /*402e0*/  SHFL.BFLY PT, R7, R29, 0x1, 0x1f ;  /* 0x0c201f001d077f89 */ /* 0x000e6200000e0000 */
[----:B0-----:R-:W-:-:S03]  /*402f0*/  LOP3.LUT R0, R8, 0x7f, RZ, 0xc0, !PT ;  /* 0x0000007f08007812 */ /* 0x001fc600078ec0ff */
[----:B------:R-:W0:Y:S04]  /*40300*/  SHFL.BFLY PT, R14, R28, 0x1, 0x1f ;  /* 0x0c201f001c0e7f89 */ /* 0x000e2800000e0000 */
[----:B------:R-:W2:Y:S04]  /*40310*/  SHFL.BFLY PT, R12, R3, 0x1, 0x1f ;  /* 0x0c201f00030c7f89 */ /* 0x000ea800000e0000 */
[----:B------:R-:W3:Y:S01]  /*40320*/  SHFL.BFLY PT, R8, R2, 0x1, 0x1f ;  /* 0x0c201f0002087f89 */ /* 0x000ee200000e0000 */
[----:B------:R-:W-:-:S04]  /*40330*/  SHF.R.U32.HI R0, RZ, 0x3, R0 ;  /* 0x00000003ff007819 */ /* 0x000fc80000011600 */
[----:B------:R-:W-:-:S05]  /*40340*/  LOP3.LUT R0, R0, 0xc, RZ, 0xc0, !PT ;  /* 0x0000000c00007812 */ /* 0x000fca00078ec0ff */
[----:B------:R-:W-:Y:S01]  /*40350*/  IMAD.IADD R0, R6, 0x1, R0 ;  /* 0x0000000106007824 */ /* 0x000fe200078e0200 */
[----:B-1----:R-:W-:Y:S02]  /*40360*/  FMNMX R29, R29, R7, !PT ;  /* 0x000000071d1d7209 */ /* 0x002fe40007800000 */
[----:B------:R-:W4:Y:S01]  /*40370*/  LDL.LU R7, [R1+0x2e9c] ;  /* 0x002e9c0001077983 */ /* 0x000f220000300800 */
[----:B0-----:R-:W-:-:S03]  /*40380*/  FMNMX R28, R28, R14, !PT ;  /* 0x0000000e1c1c7209 */ /* 0x001fc60007800000 */
[----:B------:R-:W5:Y:S01]  /*40390*/  LDL.LU R6, [R1+0x2e98] ;  /* 0x002e980001067983 */ /* 0x000f620000300800 */
[----:B--2---:R-:W-:-:S03]  /*403a0*/  FMNMX R3, R3, R12, !PT ;  /* 0x0000000c03037209 */ /* 0x004fc60007800000 */
[----:B------:R-:W2:Y:S01]  /*403b0*/  LDL.LU R14, [R1+0x2e94] ;  /* 0x002e9400010e7983 */ /* 0x000ea20000300800 */
[----:B---3--:R-:W-:-:S03]  /*403c0*/  FMNMX R2, R2, R8, !PT ;  /* 0x0000000802027209 */ /* 0x008fc60007800000 */
[----:B------:R-:W3:Y:S04]  /*403d0*/  LDL.LU R12, [R1+0x2e90] ;  /* 0x002e9000010c7983 */ /* 0x000ee80000300800 */
[----:B------:R-:W2:Y:S04]  /*403e0*/  LDL.LU R8, [R1+0x2e8c] ;  /* 0x002e8c0001087983 */ /* 0x000ea80000300800 */
[----:B------:R0:W-:Y:S04]  /*403f0*/  @!P0 STS [R0+0x80], R28 ;  /* 0x0000801c00008388 */ /* 0x0001e80000000800 */
[----:B------:R-:W-:Y:S04]  /*40400*/  @!P0 STS [R0], R29 ;  /* 0x0000001d00008388 */ /* 0x000fe80000000800 */
[----:B------:R-:W-:Y:S04]  /*40410*/  @!P0 STS [R0+0x100], R3 ;  /* 0x0001000300008388 */ /* 0x000fe80000000800 */
[----:B0-----:R-:W2:Y:S04]  /*40420*/  LDL.LU R28, [R1+0x10] ;  /* 0x00001000011c7983 */ /* 0x001ea80000300800 */
[----:B------:R-:W-:Y:S04]  /*40430*/  @!P0 STS [R0+0x180], R2 ;  /* 0x0001800200008388 */ /* 0x000fe80000000800 */
[----:B------:R0:W-:Y:S04]  /*40440*/  STL [R1+0x2e5c], R0 ;  /* 0x002e5c0001007387 */ /* 0x0001e80000100800 */
[----:B0-----:R-:W2:Y:S01]  /*40450*/  LDL R0, [R1+0xa64] ;  /* 0x000a640001007983 */ /* 0x001ea20000100800 */
[----:B------:R-:W0:Y:S02]  /*40460*/  S2R R29, SR_TID.X ;  /* 0x00000000001d7919 */ /* 0x000e240000002100 */
[----:B0-----:R-:W-:-:S04]  /*40470*/  LOP3.LUT R29, R29, 0x7f, RZ, 0xc0, !PT ;  /* 0x0000007f1d1d7812 */ /* 0x001fc800078ec0ff */
[----:B------:R-:W-:Y:S01]  /*40480*/  LEA R29, R29, UR7, 0x2 ;  /* 0x000000071d1d7c11 */ /* 0x000fe2000f8e10ff */
[----:B------:R-:W-:Y:S06]  /*40490*/  BAR.SYNC.DEFER_BLOCKING 0x0 ;  /* 0x0000000000007b1d */ /* 0x000fec0000010000 */
[----:B------:R-:W0:Y:S04]  /*404a0*/  LDS R2, [R29] ;  /* 0x000000001d027984 */ /* 0x000e280000000800 */
[----:B0-----:R-:W0:Y:S02]  /*404b0*/  SHFL.BFLY PT, R3, R2, 0x2, 0x1f ;  /* 0x0c401f0002037f89 */ /* 0x001e2400000e0000 */
[----:B0-----:R-:W-:-:S05]  /*404c0*/  FMNMX R2, R2, R3, !PT ;  /* 0x0000000302027209 */ /* 0x001fca0007800000 */
[----:B------:R-:W0:Y:S02]  /*404d0*/  SHFL.BFLY PT, R3, R2, 0x1, 0x1f ;  /* 0x0c201f0002037f89 */ /* 0x000e2400000e0000 */
[----:B0-----:R-:W-:Y:S02]  /*404e0*/  FMNMX R2, R2, R3, !PT ;  /* 0x0000000302027209 */ /* 0x001fe40007800000 */
[----:B------:R-:W0:Y:S03]  /*404f0*/  S2R R3, SR_TID.X ;  /* 0x0000000000037919 */ /* 0x000e260000002100 */
[----:B------:R-:W-:Y:S01]  /*40500*/  @!P0 STS [R29], R2 ;  /* 0x000000021d008388 */ /* 0x000fe20000000800 */
[----:B0-----:R-:W-:-:S04]  /*40510*/  LOP3.LUT R3, R3, 0x1c, RZ, 0xc0, !PT ;  /* 0x0000001c03037812 */ /* 0x001fc800078ec0ff */
[----:B------:R-:W-:Y:S01]  /*40520*/  LEA R3, R3, UR7, 0x2 ;  /* 0x0000000703037c11 */ /* 0x000fe2000f8e10ff */
[----:B------:R-:W-:Y:S06]  /*40530*/  BAR.SYNC.DEFER_BLOCKING 0x0 ;  /* 0x0000000000007b1d */ /* 0x000fec0000010000 */
[----:B------:R-:W2:Y:S04]  /*40540*/  LDS R2, [R3] ;  /* 0x0000000003027984 */ /* 0x000ea80000000800 */
[----:B------:R0:W-:Y:S04]  /*40550*/  STL [R1+0x2e60], R29 ;  /* 0x002e601d01007387 */ /* 0x0001e80000100800 */
[----:B------:R-:W1:Y:S04]  /*40560*/  LDS R3, [R3+0x80] ;  /* 0x0000800003037984 */ /* 0x000e680000000800 */
[----:B0-----:R-:W3:Y:S01]  /*40570*/  LDL.LU R29, [R1] ;  /* 0x00000000011d7983 */ /* 0x001ee20000300800 */
[----:B--2---:R-:W-:-:S05]  /*40580*/  FMNMX R0, R2, R0, !PT ;  /* 0x0000000002007209 */ /* 0x004fca0007800000 */
[--C-:B------:R-:W-:Y:S01]  /*40590*/  FFMA R2, R28, UR10, -R0.reuse ;  /* 0x0000000a1c027c23 */ /* 0x100fe20008000800 */
[----:B------:R-:W-:Y:S03]  /*405a0*/  STL [R1+0x604], R0 ;  /* 0x0006040001007387 */ /* 0x000fe60000100800 */
[----:B------:R-:W-:Y:S02]  /*405b0*/  FMUL R28, R2, 1.4426950216293334961 ;  /* 0x3fb8aa3b021c7820 */ /* 0x000fe40000400000 */
[----:B------:R-:W2:Y:S04]  /*405c0*/  LDL.LU R2, [R1+0x14] ;  /* 0x0000140001027983 */ /* 0x000ea80000300800 */
[----:B------:R-:W0:Y:S02]  /*405d0*/  MUFU.EX2 R28, R28 ;  /* 0x0000001c001c7308 */ /* 0x000e240000000800 */
[----:B0-----:R0:W-:Y:S01]  /*405e0*/  STL [R1+0xa60], R28 ;  /* 0x000a601c01007387 */ /* 0x0011e20000100800 */
[----:B--2---:R-:W-:-:S04]  /*405f0*/  FFMA R2, R2, UR10, -R0 ;  /* 0x0000000a02027c23 */ /* 0x004fc80008000800 */
[----:B0-----:R-:W-:-:S06]  /*40600*/  FMUL R28, R2, 1.4426950216293334961 ;  /* 0x3fb8aa3b021c7820 */ /* 0x001fcc0000400000 */
[----:B------:R-:W0:Y:S01]  /*40610*/  MUFU.EX2 R28, R28 ;  /* 0x0000001c001c7308 */ /* 0x000e220000000800 */
[----:B---3--:R-:W-:Y:S02]  /*40620*/  FFMA R2, R29, UR10, -R0 ;  /* 0x0000000a1d027c23 */ /* 0x008fe40008000800 */
[----:B------:R-:W2:Y:S04]  /*40630*/  LDL.LU R29, [R1+0x8] ;  /* 0x00000800011d7983 */ /* 0x000ea80000300800 */
[----:B0-----:R0:W-:Y:S02]  /*40640*/  STL [R1+0xa5c], R28 ;  /* 0x000a5c1c01007387 */ /* 0x0011e40000100800 */
[----:B0-----:R-:W-:-:S06]  /*40650*/  FMUL R28, R2, 1.4426950216293334961 ;  /* 0x3fb8aa3b021c7820 */ /* 0x001fcc0000400000 */
[----:B------:R-:W0:Y:S01]  /*40660*/  MUFU.EX2 R28, R28 ;  /* 0x0000001c001c7308 */ /* 0x000e220000000800 */
[----:B------:R-:W-:Y:S02]  /*40670*/  FFMA R2, R5, UR10, -R0 ;  /* 0x0000000a05027c23 */ /* 0x000fe40008000800 */
[----:B------:R-:W3:Y:S04]  /*40680*/  LDL.LU R5, [R1+0x2e88] ;  /* 0x002e880001057983 */ /* 0x000ee80000300800 */
[----:B0-----:R0:W-:Y:S02]  /*40690*/  STL [R1+0xa58], R28 ;  /* 0x000a581c01007387 */ /* 0x0011e40000100800 */
[----:B0-----:R-:W-:-:S06]  /*406a0*/  FMUL R28, R2, 1.4426950216293334961 ;  /* 0x3fb8aa3b021c7820 */ /* 0x001fcc0000400000 */
[----:B------:R-:W0:Y:S01]  /*406b0*/  MUFU.EX2 R28, R28 ;  /* 0x0000001c001c7308 */ /* 0x000e220000000800 */
[----:B------:R-:W-:-:S04]  /*406c0*/  FFMA R2, R12, UR10, -R0 ;  /* 0x0000000a0c027c23 */ /* 0x000fc80008000800 */
[----:B------:R-:W-:Y:S01]  /*406d0*/  FMUL R12, R2, 1.4426950216293334961 ;  /* 0x3fb8aa3b020c7820 */ /* 0x000fe20000400000 */
[----:B0-----:R0:W-:Y:S03]  /*406e0*/  STL [R1+0xa54], R28 ;  /* 0x000a541c01007387 */ /* 0x0011e60000100800 */
[----:B0-----:R0:W1:Y:S01]  /*406f0*/  MUFU.EX2 R28, R12 ;  /* 0x0000000c001c7308 */ /* 0x0010620000000800 */
[--C-:B------:R-:W-:Y:S02]  /*40700*/  FFMA R2, R13, UR10, -R0.reuse ;  /* 0x0000000a0d027c23 */ /* 0x100fe40008000800 */
[----:B------:R-:W2:Y:S01]  /*40710*/  LDL.LU R13, [R1+0x1c] ;  /* 0x00001c00010d7983 */ /* 0x000ea20000300800 */
[----:B0-----:R-:W-:-:S03]  /*40720*/  FFMA R12, R20, UR10, -R0 ;  /* 0x0000000a140c7c23 */ /* 0x001fc60008000800 */
[----:B-1----:R0:W-:Y:S04]  /*40730*/  STL [R1+0xa50], R28 ;  /* 0x000a501c01007387 */ /* 0x0021e80000100800 */
[----:B------:R-:W2:Y:S01]  /*40740*/  LDL.LU R20, [R1+0xa70] ;  /* 0x000a700001147983 */ /* 0x000ea20000300800 */
[----:B------:R-:W-:-:S04]  /*40750*/  FMUL R2, R2, 1.4426950216293334961 ;  /* 0x3fb8aa3b02027820 */ /* 0x000fc80000400000 */
[----:B0-----:R0:W1:Y:S02]  /*40760*/  MUFU.EX2 R28, R2 ;  /* 0x00000002001c7308 */ /* 0x0010640000000800 */
[----:B0-----:R-:W-:Y:S02]  /*40770*/  FMUL R2, R12, 1.4426950216293334961 ;  /* 0x3fb8aa3b0c027820 */ /* 0x001fe40000400000 */
[----:B------:R-:W3:Y:S04]  /*40780*/  LDL.LU R12, [R1+0x18] ;  /* 0x00001800010c7983 */ /* 0x000ee80000300800 */
[----:B-1----:R2:W-:Y:S02]  /*40790*/  STL [R1+0xa4c], R28 ;  /* 0x000a4c1c01007387 */ /* 0x0025e40000100800 */
[----:B--2---:R-:W-:-:S02]  /*407a0*/  FMNMX R28, R3, R20, !PT ;  /* 0x00000014031c7209 */ /* 0x004fc40007800000 */
[----:B------:R-:W0:Y:S01]  /*407b0*/  S2R R3, SR_TID.X ;  /* 0x0000000000037919 */ /* 0x000e220000002100 */
[----:B------:R1:W-:Y:S04]  /*407c0*/  STL [R1+0x2e64], R20 ;  /* 0x002e641401007387 */ /* 0x0003e80000100800 */
[----:B------:R-:W-:Y:S01]  /*407d0*/  STL [R1+0x600], R28 ;  /* 0x0006001c01007387 */ /* 0x000fe20000100800 */
[----:B---3--:R-:W-:Y:S01]  /*407e0*/  FFMA R12, R12, UR10, -R28 ;  /* 0x0000000a0c0c7c23 */ /* 0x008fe2000800081c */
[----:B0-----:R-:W-:-:S04]  /*407f0*/  LOP3.LUT R3, R3, 0x1c, RZ, 0xc0, !PT ;  /* 0x0000001c03037812 */ /* 0x001fc800078ec0ff */
[----:B-1----:R-:W-:Y:S01]  /*40800*/  LEA R20, R3, UR7, 0x2 ;  /* 0x0000000703147c11 */ /* 0x002fe2000f8e10ff */
[----:B------:R-:W-:Y:S02]  /*40810*/  FFMA R3, R21, UR10, -R0 ;  /* 0x0000000a15037c23 */ /* 0x000fe40008000800 */
[----:B------:R0:W1:Y:S02]  /*40820*/  MUFU.EX2 R0, R2 ;  /* 0x0000000200007308 */ /* 0x0000640000000800 */
[----:B------:R-:W-:-:S06]  /*40830*/  FMUL R3, R3, 1.4426950216293334961 ;  /* 0x3fb8aa3b03037820 */ /* 0x000fcc0000400000 */
[----:B------:R2:W3:Y:S01]  /*40840*/  MUFU.EX2 R21, R3 ;  /* 0x0000000300157308 */ /* 0x0004e20000000800 */
[--C-:B------:R-:W-:Y:S01]  /*40850*/  FFMA R14, R14, UR10, -R28.reuse ;  /* 0x0000000a0e0e7c23 */ /* 0x100fe2000800081c */
[----:B------:R-:W-:Y:S01]  /*40860*/  FFMA R15, R15, UR10, -R28 ;  /* 0x0000000a0f0f7c23 */ /* 0x000fe2000800081c */
[----:B0-----:R-:W0:Y:S01]  /*40870*/  LDS R2, [R20+0x100] ;  /* 0x0001000014027984 */ /* 0x001e220000000800 */
[----:B--2---:R-:W-:-:S03]  /*40880*/  FMUL R3, R12, 1.4426950216293334961 ;  /* 0x3fb8aa3b0c037820 */ /* 0x004fc60000400000 */
[----:B-1----:R-:W-:Y:S04]  /*40890*/  STL [R1+0xa48], R0 ;  /* 0x000a480001007387 */ /* 0x002fe80000100800 */
[----:B------:R1:W-:Y:S02]  /*408a0*/  STL [R1+0x2e68], R0 ;  /* 0x002e680001007387 */ /* 0x0003e40000100800 */
[----:B-1----:R1:W2:Y:S01]  /*408b0*/  MUFU.EX2 R0, R3 ;  /* 0x0000000300007308 */ /* 0x0022a20000000800 */
[--C-:B------:R-:W-:Y:S01]  /*408c0*/  FFMA R12, R13, UR10, -R28.reuse ;  /* 0x0000000a0d0c7c23 */ /* 0x100fe2000800081c */
[----:B---3--:R-:W-:Y:S04]  /*408d0*/  STL [R1+0xa44], R21 ;  /* 0x000a441501007387 */ /* 0x008fe80000100800 */
[----:B------:R-:W-:Y:S01]  /*408e0*/  STL [R1+0x2e6c], R21 ;  /* 0x002e6c1501007387 */ /* 0x000fe20000100800 */
[----:B-1----:R-:W-:Y:S01]  /*408f0*/  FMUL R3, R12, 1.4426950216293334961 ;  /* 0x3fb8aa3b0c037820 */ /* 0x002fe20000400000 */
[----:B------:R-:W-:-:S02]  /*40900*/  FFMA R12, R29, UR10, -R28 ;  /* 0x0000000a1d0c7c23 */ /* 0x000fc4000800081c */
[----:B------:R-:W1:Y:S01]  /*40910*/  S2R R29, SR_TID.X ;  /* 0x00000000001d7919 */ /* 0x000e620000002100 */
[----:B--2---:R2:W-:Y:S02]  /*40920*/  STL [R1+0xa40], R0 ;  /* 0x000a400001007387 */ /* 0x0045e40000100800 */
[----:B--2---:R2:W3:Y:S02]  /*40930*/  MUFU.EX2 R0, R3 ;  /* 0x0000000300007308 */ /* 0x0044e40000000800 */
[----:B--2---:R-:W-:Y:S01]  /*40940*/  FMUL R3, R12, 1.4426950216293334961 ;  /* 0x3fb8aa3b0c037820 */ /* 0x004fe20000400000 */
[----:B------:R-:W-:Y:S01]  /*40950*/  FFMA R12, R4, UR10, -R28 ;  /* 0x0000000a040c7c23 */ /* 0x000fe2000800081c */
[----:B---3--:R2:W-:Y:S04]  /*40960*/  STL [R1+0xa3c], R0 ;  /* 0x000a3c0001007387 */ /* 0x0085e80000100800 */
[----:B------:R-:W3:Y:S01]  /*40970*/  LDL.LU R4, [R1+0x2e84] ;  /* 0x002e840001047983 */ /* 0x000ee20000300800 */
[----:B------:R0:W4:Y:S03]  /*40980*/  MUFU.EX2 R13, R3 ;  /* 0x00000003000d7308 */ /* 0x0001260000000800 */
[----:B--2---:R-:W2:Y:S01]  /*40990*/  LDL R0, [R1+0xa74] ;  /* 0x000a740001007983 */ /* 0x004ea20000100800 */
[----:B0-----:R-:W-:Y:S01]  /*409a0*/  FMUL R3, R12, 1.4426950216293334961 ;  /* 0x3fb8aa3b0c037820 */ /* 0x001fe20000400000 */
[----:B-1----:R-:W-:-:S03]  /*409b0*/  LOP3.LUT R29, R29, 0x1c, RZ, 0xc0, !PT ;  /* 0x0000001c1d1d7812 */ /* 0x002fc600078ec0ff */
[----:B------:R0:W1:Y:S01]  /*409c0*/  MUFU.EX2 R21, R3 ;  /* 0x0000000300157308 */ /* 0x0000620000000800 */
[----:B------:R-:W-:Y:S01]  /*409d0*/  FMUL R15, R15, 1.4426950216293334961 ;  /* 0x3fb8aa3b0f0f7820 */ /* 0x000fe20000400000 */
[----:B0-----:R-:W-:Y:S01]  /*409e0*/  FMUL R3, R14, 1.4426950216293334961 ;  /* 0x3fb8aa3b0e037820 */ /* 0x001fe20000400000 */
[----:B------:R-:W-:-:S05]  /*409f0*/  LEA R14, R29, UR7, 0x2 ;  /* 0x000000071d0e7c11 */ /* 0x000fca000f8e10ff */
[----:B------:R-:W0:Y:S08]  /*40a00*/  MUFU.EX2 R20, R3 ;  /* 0x0000000300147308 */ /* 0x000e300000000800 */
[----:B------:R-:W5:Y:S01]  /*40a10*/  MUFU.EX2 R29, R15 ;  /* 0x0000000f001d7308 */ /* 0x000f620000000800 */
[----:B----4-:R-:W-:Y:S04]  /*40a20*/  STL [R1+0xa38], R13 ;  /* 0x000a380d01007387 */ /* 0x010fe80000100800 */
[----:B-1----:R-:W-:Y:S04]  /*40a30*/  STL [R1+0xa34], R21 ;  /* 0x000a341501007387 */ /* 0x002fe80000100800 */
[----:B------:R-:W-:Y:S04]  /*40a40*/  STL [R1+0x2e7c], R21 ;  /* 0x002e7c1501007387 */ /* 0x000fe80000100800 */
[----:B0-----:R-:W-:Y:S04]  /*40a50*/  STL [R1+0xa30], R20 ;  /* 0x000a301401007387 */ /* 0x001fe80000100800 */
[----:B------:R-:W-:Y:S04]  /*40a60*/  STL [R1+0x2e74], R20 ;  /* 0x002e741401007387 */ /* 0x000fe80000100800 */
[----:B------:R-:W-:Y:S04]  /*40a70*/  STL [R1+0x2e70], R28 ;  /* 0x002e701c01007387 */ /* 0x000fe80000100800 */
[----:B------:R-:W-:Y:S04]  /*40a80*/  STL [R1+0x2e78], R14 ;  /* 0x002e780e01007387 */ /* 0x000fe80000100800 */
[----:B-----5:R-:W-:Y:S04]  /*40a90*/  STL [R1+0xa2c], R29 ;  /* 0x000a2c1d01007387 */ /* 0x020fe80000100800 */
[----:B------:R0:W1:Y:S04]  /*40aa0*/  LDS R13, [R14+0x180] ;  /* 0x000180000e0d7984 */ /* 0x0000680000000800 */
[----:B------:R4:W-:Y:S04]  /*40ab0*/  STL [R1+0x2e80], R29 ;  /* 0x002e801d01007387 */ /* 0x0009e80000100800 */
[----:B0-----:R-:W1:Y:S01]  /*40ac0*/  LDL R14, [R1+0xa80] ;  /* 0x000a8000010e7983 */ /* 0x001e620000100800 */
[--C-:B------:R-:W-:Y:S01]  /*40ad0*/  FFMA R3, R22, UR10, -R28.reuse ;  /* 0x0000000a16037c23 */ /* 0x100fe2000800081c */
[----:B------:R-:W-:-:S03]  /*40ae0*/  FFMA R12, R23, UR10, -R28 ;  /* 0x0000000a170c7c23 */ /* 0x000fc6000800081c */
[----:B------:R-:W-:-:S04]  /*40af0*/  FMUL R3, R3, 1.4426950216293334961 ;  /* 0x3fb8aa3b03037820 */ /* 0x000fc80000400000 */
[----:B------:R3:W0:Y:S01]  /*40b00*/  MUFU.EX2 R22, R3 ;  /* 0x0000000300167308 */ /* 0x0006220000000800 */
[----:B------:R-:W-:Y:S01]  /*40b10*/  USHF.R.S32.HI UR8, URZ, 0x1f, UR5 ;  /* 0x0000001fff087899 */ /* 0x000fe20008011405 */
[----:B------:R-:W-:Y:S01]  /*40b20*/  BAR.SYNC.DEFER_BLOCKING 0x0 ;  /* 0x0000000000007b1d */ /* 0x000fe20000010000 */
[----:B--2---:R-:W-:Y:S01]  /*40b30*/  FMNMX R20, R2, R0, !PT ;  /* 0x0000000002147209 */ /* 0x004fe20007800000 */
[----:B------:R-:W-:-:S04]  /*40b40*/  FMUL R2, R12, 1.4426950216293334961 ;  /* 0x3fb8aa3b0c027820 */ /* 0x000fc80000400000 */
[----:B---3--:R-:W-:Y:S01]  /*40b50*/  FFMA R3, R4, UR10, -R20 ;  /* 0x0000000a04037c23 */ /* 0x008fe20008000814 */
[----:B------:R2:W3:Y:S03]  /*40b60*/  MUFU.EX2 R15, R2 ;  /* 0x00000002000f7308 */ /* 0x0004e60000000800 */
[----:B------:R-:W-:-:S05]  /*40b70*/  FMUL R3, R3, 1.4426950216293334961 ;  /* 0x3fb8aa3b03037820 */ /* 0x000fca0000400000 */
[----:B------:R5:W0:Y:S01]  /*40b80*/  MUFU.EX2 R21, R3 ;  /* 0x0000000300157308 */ /* 0x000a220000000800 */
[----:B--2---:R-:W-:-:S04]  /*40b90*/  FFMA R2, R5, UR10, -R20 ;  /* 0x0000000a05027c23 */ /* 0x004fc80008000814 */
[----:B------:R-:W-:Y:S01]  /*40ba0*/  FMUL R2, R2, 1.4426950216293334961 ;  /* 0x3fb8aa3b02027820 */ /* 0x000fe20000400000 */
[----:B-----5:R-:W-:-:S03]  /*40bb0*/  FFMA R3, R8, UR10, -R20 ;  /* 0x0000000a08037c23 */ /* 0x020fc60008000814 */
[----:B----4-:R2:W4:Y:S01]  /*40bc0*/  MUFU.EX2 R29, R2 ;  /* 0x00000002001d7308 */ /* 0x0105220000000800 */
[----:B------:R-:W-:-:S07]  /*40bd0*/  FMUL R3, R3, 1.4426950216293334961 ;  /* 0x3fb8aa3b03037820 */ /* 0x000fce0000400000 */
[----:B------:R5:W0:Y:S01]  /*40be0*/  MUFU.EX2 R28, R3 ;  /* 0x00000003001c7308 */ /* 0x000a220000000800 */
[----:B--2---:R-:W-:-:S04]  /*40bf0*/  FFMA R2, R9, UR10, -R20 ;  /* 0x0000000a09027c23 */ /* 0x004fc80008000814 */
[----:B------:R-:W-:Y:S01]  /*40c00*/  FMUL R2, R2, 1.4426950216293334961 ;  /* 0x3fb8aa3b02027820 */ /* 0x000fe20000400000 */
[----:B-----5:R-:W-:-:S03]  /*40c10*/  FFMA R3, R16, UR10, -R20 ;  /* 0x0000000a10037c23 */ /* 0x020fc60008000814 */
[----:B------:R2:W5:Y:S01]  /*40c20*/  MUFU.EX2 R0, R2 ;  /* 0x0000000200007308 */ /* 0x0005620000000800 */
[----:B------:R-:W-:Y:S01]  /*40c30*/  FMUL R3, R3, 1.4426950216293334961 ;  /* 0x3fb8aa3b03037820 */ /* 0x000fe20000400000 */
[----:B--2---:R-:W-:-:S06]  /*40c40*/  FFMA R2, R17, UR10, -R20 ;  /* 0x0000000a11027c23 */ /* 0x004fcc0008000814 */
[----:B------:R2:W0:Y:S01]  /*40c50*/  MUFU.EX2 R17, R3 ;  /* 0x0000000300117308 */ /* 0x0004220000000800 */
[----:B------:R-:W-:Y:S01]  /*40c60*/  FMUL R2, R2, 1.4426950216293334961 ;  /* 0x3fb8aa3b02027820 */ /* 0x000fe20000400000 */
[----:B--2---:R-:W-:-:S06]  /*40c70*/  FFMA R3, R24, UR10, -R20 ;  /* 0x0000000a18037c23 */ /* 0x004fcc0008000814 */
[----:B------:R2:W0:Y:S01]  /*40c80*/  MUFU.EX2 R23, R2 ;  /* 0x0000000200177308 */ /* 0x0004220000000800 */
[----:B------:R-:W-:Y:S01]  /*40c90*/  FMUL R3, R3, 1.4426950216293334961 ;  /* 0x3fb8aa3b03037820 */ /* 0x000fe20000400000 */
[----:B-1----:R-:W-:-:S06]  /*40ca0*/  FMNMX R5, R13, R14, !PT ;  /* 0x0000000e0d057209 */ /* 0x002fcc0007800000 */
[----:B------:R1:W0:Y:S01]  /*40cb0*/  MUFU.EX2 R8, R3 ;  /* 0x0000000300087308 */ /* 0x0002220000000800 */
[----:B--2---:R-:W-:-:S04]  /*40cc0*/  FFMA R2, R25, UR10, -R20 ;  /* 0x0000000a19027c23 */ /* 0x004fc80008000814 */
[----:B------:R-:W-:Y:S01]  /*40cd0*/  FMUL R2, R2, 1.4426950216293334961 ;  /* 0x3fb8aa3b02027820 */ /* 0x000fe20000400000 */
[----:B-1----:R-:W-:-:S03]  /*40ce0*/  FFMA R3, R6, UR10, -R5 ;  /* 0x0000000a06037c23 */ /* 0x002fc60008000805 */
[----:B------:R1:W2:Y:S01]  /*40cf0*/  MUFU.EX2 R9, R2 ;  /* 0x0000000200097308 */ /* 0x0002a20000000800 */
[----:B------:R-:W-:Y:S01]  /*40d00*/  FMUL R3, R3, 1.4426950216293334961 ;  /* 0x3fb8aa3b03037820 */ /* 0x000fe20000400000 */
[----:B------:R0:W-:Y:S01]  /*40d10*/  STL [R1+0x5fc], R20 ;  /* 0x0005fc1401007387 */ /* 0x0001e20000100800 */
[----:B-1----:R-:W-:-:S05]  /*40d20*/  FFMA R2, R7, UR10, -R5 ;  /* 0x0000000a07027c23 */ /* 0x002fca0008000805 */
[----:B0-----:R0:W1:Y:S01]  /*40d30*/  MUFU.EX2 R20, R3 ;  /* 0x0000000300147308 */ /* 0x0010620000000800 */
[----:B------:R-:W-:Y:S01]  /*40d40*/  FMUL R2, R2, 1.4426950216293334961 ;  /* 0x3fb8aa3b02027820 */ /* 0x000fe20000400000 */
[----:B0-----:R-:W-:-:S06]  /*40d50*/  FFMA R3, R10, UR10, -R5 ;  /* 0x0000000a0a037c23 */ /* 0x001fcc0008000805 */
[----:B------:R0:W1:Y:S01]  /*40d60*/  MUFU.EX2 R14, R2 ;  /* 0x00000002000e7308 */ /* 0x0000620000000800 */
[----:B------:R-:W-:Y:S01]  /*40d70*/  FMUL R3, R3, 1.4426950216293334961 ;  /* 0x3fb8aa3b03037820 */ /* 0x000fe20000400000 */
[----:B0-----:R-:W-:-:S06]  /*40d80*/  FFMA R2, R11, UR10, -R5 ;  /* 0x0000000a0b027c23 */ /* 0x001fcc0008000805 */
[----:B------:R0:W1:Y:S01]  /*40d90*/  MUFU.EX2 R11, R3 ;  /* 0x00000003000b7308 */ /* 0x0000620000000800 */
[----:B------:R-:W-:Y:S01]  /*40da0*/  FMUL R2, R2, 1.4426950216293334961 ;  /* 0x3fb8aa3b02027820 */ /* 0x000fe20000400000 */
[--C-:B0-----:R-:W-:Y:S01]  /*40db0*/  FFMA R3, R18, UR10, -R5.reuse ;  /* 0x0000000a12037c23 */ /* 0x101fe20008000805 */
[----:B------:R-:W-:Y:S03]  /*40dc0*/  STL [R1+0xa28], R22 ;  /* 0x000a281601007387 */ /* 0x000fe60000100800 */
[----:B------:R-:W-:Y:S02]  /*40dd0*/  FMUL R3, R3, 1.4426950216293334961 ;  /* 0x3fb8aa3b03037820 */ /* 0x000fe40000400000 */
[----:B------:R0:W1:Y:S01]  /*40de0*/  MUFU.EX2 R25, R2 ;  /* 0x0000000200197308 */ /* 0x0000620000000800 */
[----:B---3--:R-:W-:Y:S04]  /*40df0*/  STL [R1+0xa24], R15 ;  /* 0x000a240f01007387 */ /* 0x008fe80000100800 */
[----:B------:R-:W-:Y:S03]  /*40e00*/  STL [R1+0xa20], R21 ;  /* 0x000a201501007387 */ /* 0x000fe60000100800 */
[----:B------:R3:W1:Y:S01]  /*40e10*/  MUFU.EX2 R13, R3 ;  /* 0x00000003000d7308 */ /* 0x0006620000000800 */
[--C-:B0-----:R-:W-:Y:S01]  /*40e20*/  FFMA R2, R19, UR10, -R5.reuse ;  /* 0x0000000a13027c23 */ /* 0x101fe20008000805 */
[----:B----4-:R-:W-:Y:S03]  /*40e30*/  STL [R1+0xa1c], R29 ;  /* 0x000a1c1d01007387 */ /* 0x010fe60000100800 */
[----:B------:R-:W-:Y:S01]  /*40e40*/  FMUL R2, R2, 1.4426950216293334961 ;  /* 0x3fb8aa3b02027820 */ /* 0x000fe20000400000 */
[----:B------:R-:W-:Y:S01]  /*40e50*/  STL [R1+0xa18], R28 ;  /* 0x000a181c01007387 */ /* 0x000fe20000100800 */
[----:B---3--:R-:W-:-:S03]  /*40e60*/  FFMA R3, R26, UR10, -R5 ;  /* 0x0000000a1a037c23 */ /* 0x008fc60008000805 */
[----:B-----5:R-:W-:Y:S01]  /*40e70*/  STL [R1+0xa14], R0 ;  /* 0x000a140001007387 */ /* 0x020fe20000100800 */
[----:B------:R-:W-:-:S03]  /*40e80*/  FMUL R3, R3, 1.4426950216293334961 ;  /* 0x3fb8aa3b03037820 */ /* 0x000fc60000400000 */
[----:B------:R-:W-:Y:S01]  /*40e90*/  STL [R1+0xa10], R17 ;  /* 0x000a101101007387 */ /* 0x000fe20000100800 */
[----:B------:R0:W3:Y:S03]  /*40ea0*/  MUFU.EX2 R12, R2 ;  /* 0x00000002000c7308 */ /* 0x0000e60000000800 */
[----:B------:R-:W4:Y:S04]  /*40eb0*/  LDL R4, [R1+0xa60] ;  /* 0x000a600001047983 */ /* 0x000f280000100800 */
[----:B------:R5:W-:Y:S01]  /*40ec0*/  STL [R1+0x5f8], R5 ;  /* 0x0005f80501007387 */ /* 0x000be20000100800 */
[----:B------:R-:W0:Y:S03]  /*40ed0*/  MUFU.EX2 R7, R3 ;  /* 0x0000000300077308 */ /* 0x000e260000000800 */
[----:B------:R-:W4:Y:S04]  /*40ee0*/  LDL R24, [R1+0xa50] ;  /* 0x000a500001187983 */ /* 0x000f280000100800 */
[----:B------:R-:W4:Y:S04]  /*40ef0*/  LDL R16, [R1+0xa4c] ;  /* 0x000a4c0001107983 */ /* 0x000f280000100800 */
[----:B------:R-:W-:Y:S04]  /*40f00*/  STL [R1+0xa0c], R23 ;  /* 0x000a0c1701007387 */ /* 0x000fe80000100800 */
[----:B------:R-:W4:Y:S04]  /*40f10*/  LDL R6, [R1+0xa40] ;  /* 0x000a400001067983 */ /* 0x000f280000100800 */
[----:B------:R-:W-:Y:S04]  /*40f20*/  STL [R1+0xa08], R8 ;  /* 0x000a080801007387 */ /* 0x000fe80000100800 */
[----:B--2---:R-:W-:Y:S04]  /*40f30*/  STL [R1+0xa04], R9 ;  /* 0x000a040901007387 */ /* 0x004fe80000100800 */
[----:B-1----:R-:W-:Y:S01]  /*40f40*/  STL [R1+0xa00], R20 ;  /* 0x000a001401007387 */ /* 0x002fe20000100800 */
[----:B0-----:R-:W-:-:S03]  /*40f50*/  FFMA R2, R27, UR10, -R5 ;  /* 0x0000000a1b027c23 */ /* 0x001fc60008000805 */
[----:B------:R-:W2:Y:S04]  /*40f60*/  LDL R10, [R1+0xa54] ;  /* 0x000a5400010a7983 */ /* 0x000ea80000100800 */
[----:B------:R0:W-:Y:S04]  /*40f70*/  STL [R1+0x9fc], R14 ;  /* 0x0009fc0e01007387 */ /* 0x0001e80000100800 */
[----:B------:R-:W2:Y:S04]  /*40f80*/  LDL R18, [R1+0xa38] ;  /* 0x000a380001127983 */ /* 0x000ea80000100800 */
[----:B------:R1:W-:Y:S01]  /*40f90*/  STL [R1+0x9f8], R11 ;  /* 0x0009f80b01007387 */ /* 0x0003e20000100800 */
[----:B------:R-:W-:-:S03]  /*40fa0*/  FMUL R2, R2, 1.4426950216293334961 ;  /* 0x3fb8aa3b02027820 */ /* 0x000fc60000400000 */
[----:B------:R-:W2:Y:S04]  /*40fb0*/  LDL R19, [R1+0xa58] ;  /* 0x000a580001137983 */ /* 0x000ea80000100800 */
[----:B------:R-:W-:Y:S04]  /*40fc0*/  STL [R1+0x9f4], R25 ;  /* 0x0009f41901007387 */ /* 0x000fe80000100800 */
[----:B------:R-:W4:Y:S01]  /*40fd0*/  LDL R26, [R1+0xa3c] ;  /* 0x000a3c00011a7983 */ /* 0x000f220000100800 */
[----:B-----5:R5:W0:Y:S03]  /*40fe0*/  MUFU.EX2 R5, R2 ;  /* 0x0000000200057308 */ /* 0x020a260000000800 */
[----:B------:R-:W-:Y:S04]  /*40ff0*/  STL [R1+0x9f0], R13 ;  /* 0x0009f00d01007387 */ /* 0x000fe80000100800 */
[----:B------:R-:W2:Y:S01]  /*41000*/  LDL R27, [R1+0xa5c] ;  /* 0x000a5c00011b7983 */ /* 0x000ea20000100800 */
[----:B-----5:R-:W-:-:S03]  /*41010*/  FADD R2, R21, R29 ;  /* 0x0000001d15027221 */ /* 0x020fc60000000000 */
[----:B---3--:R-:W-:Y:S04]  /*41020*/  STL [R1+0x9ec], R12 ;  /* 0x0009ec0c01007387 */ /* 0x008fe80000100800 */
[----:B------:R-:W-:Y:S04]  /*41030*/  STL [R1+0x9e8], R7 ;  /* 0x0009e80701007387 */ /* 0x000fe80000100800 */
[----:B------:R-:W3:Y:S04]  /*41040*/  LDL.LU R29, [R1+0x2e80] ;  /* 0x002e8000011d7983 */ /* 0x000ee80000300800 */
[----:B------:R-:W5:Y:S01]  /*41050*/  LDL.LU R21, [R1+0x2e7c] ;  /* 0x002e7c0001157983 */ /* 0x000f620000300800 */
[----:B------:R-:W-:Y:S01]  /*41060*/  FADD R3, R20, R14 ;  /* 0x0000000e14037221 */ /* 0x000fe20000000000 */
[----:B------:R-:W-:-:S02]  /*41070*/  FADD R2, R28, R2 ;  /* 0x000000021c027221 */ /* 0x000fc40000000000 */
[----:B0-----:R-:W-:Y:S04]  /*41080*/  STL [R1+0x9e4], R5 ;  /* 0x0009e40501007387 */ /* 0x001fe80000100800 */
[----:B------:R-:W3:Y:S04]  /*41090*/  LDL.LU R14, [R1+0x2e78] ;  /* 0x002e7800010e7983 */ /* 0x000ee80000300800 */
[----:B------:R-:W3:Y:S01]  /*410a0*/  LDL.LU R20, [R1+0x2e74] ;  /* 0x002e740001147983 */ /* 0x000ee20000300800 */
[----:B------:R-:W-:-:S03]  /*410b0*/  FADD R2, R0, R2 ;  /* 0x0000000200027221 */ /* 0x000fc60000000000 */
[----:B------:R-:W3:Y:S01]  /*410c0*/  LDL.LU R28, [R1+0x2e70] ;  /* 0x002e7000011c7983 */ /* 0x000ee20000300800 */
[----:B----4-:R-:W-:-:S04]  /*410d0*/  FADD R6, R6, R26 ;  /* 0x0000001a06067221 */ /* 0x010fc80000000000 */
[----:B--2---:R-:W-:-:S04]  /*410e0*/  FADD R6, R18, R6 ;  /* 0x0000000612067221 */ /* 0x004fc80000000000 */
[----:B-----5:R-:W-:Y:S02]  /*410f0*/  FADD R6, R21, R6 ;  /* 0x0000000615067221 */ /* 0x020fe40000000000 */
[----:B------:R-:W2:Y:S04]  /*41100*/  LDL.LU R21, [R1+0x2e6c] ;  /* 0x002e6c0001157983 */ /* 0x000ea80000300800 */
[----:B------:R-:W4:Y:S01]  /*41110*/  LDL.LU R0, [R1+0x2e68] ;  /* 0x002e680001007983 */ /* 0x000f220000300800 */
[----:B------:R-:W-:-:S04]  /*41120*/  FADD R4, R4, R27 ;  /* 0x0000001b04047221 */ /* 0x000fc80000000000 */
[----:B------:R-:W-:-:S04]  /*41130*/  FADD R4, R19, R4 ;  /* 0x0000000413047221 */ /* 0x000fc80000000000 */
[----:B------:R-:W-:Y:S01]  /*41140*/  FADD R4, R10, R4 ;  /* 0x000000040a047221 */ /* 0x000fe20000000000 */
[----:B---3--:R-:W-:Y:S02]  /*41150*/  FADD R6, R20, R6 ;  /* 0x0000000614067221 */ /* 0x008fe40000000000 */
[----:B------:R-:W3:Y:S01]  /*41160*/  LDL.LU R20, [R1+0x2e64] ;  /* 0x002e640001147983 */ /* 0x000ee20000300800 */
[----:B------:R-:W-:Y:S01]  /*41170*/  FADD R4, R24, R4 ;  /* 0x0000000418047221 */ /* 0x000fe20000000000 */
[----:B------:R-:W-:Y:S02]  /*41180*/  FADD R6, R29, R6 ;  /* 0x000000061d067221 */ /* 0x000fe40000000000 */
[----:B------:R-:W5:Y:S01]  /*41190*/  LDL.LU R29, [R1+0x2e60] ;  /* 0x002e6000011d7983 */ /* 0x000f620000300800 */
[----:B------:R-:W-:Y:S01]  /*411a0*/  FADD R4, R16, R4 ;  /* 0x0000000410047221 */ /* 0x000fe20000000000 */
[----:B------:R-:W-:-:S04]  /*411b0*/  FADD R6, R22, R6 ;  /* 0x0000000616067221 */ /* 0x000fc80000000000 */
[----:B------:R-:W-:Y:S01]  /*411c0*/  FADD R6, R15, R6 ;  /* 0x000000060f067221 */ /* 0x000fe20000000000 */
[----:B------:R-:W-:-:S04]  /*411d0*/  FADD R3, R11, R3 ;  /* 0x000000030b037221 */ /* 0x000fc80000000000 */
[----:B------:R-:W-:Y:S01]  /*411e0*/  FADD R3, R25, R3 ;  /* 0x0000000319037221 */ /* 0x000fe20000000000 */
[----:B------:R-:W-:-:S03]  /*411f0*/  FADD R2, R17, R2 ;  /* 0x0000000211027221 */ /* 0x000fc60000000000 */
[----:B------:R-:W-:Y:S01]  /*41200*/  FADD R3, R13, R3 ;  /* 0x000000030d037221 */ /* 0x000fe20000000000 */
[----:B------:R-:W-:-:S03]  /*41210*/  FADD R2, R23, R2 ;  /* 0x0000000217027221 */ /* 0x000fc60000000000 */
[----:B------:R-:W-:Y:S01]  /*41220*/  FADD R3, R12, R3 ;  /* 0x000000030c037221 */ /* 0x000fe20000000000 */
[----:B------:R-:W-:-:S03]  /*41230*/  FADD R2, R8, R2 ;  /* 0x0000000208027221 */ /* 0x000fc60000000000 */
[----:B------:R-:W-:-:S04]  /*41240*/  FADD R3, R7, R3 ;  /* 0x0000000307037221 */ /* 0x000fc80000000000 */
[----:B------:R-:W-:Y:S01]  /*41250*/  FADD R3, R5, R3 ;  /* 0x0000000305037221 */ /* 0x000fe20000000000 */
[----:B------:R-:W0:Y:S01]  /*41260*/  SHFL.BFLY PT, R7, R6, 0x2, 0x1f ;  /* 0x0c401f0006077f89 */ /* 0x000e2200000e0000 */
[----:B----4-:R-:W-:-:S03]  /*41270*/  FADD R4, R0, R4 ;  /* 0x0000000400047221 */ /* 0x010fc60000000000 */
[----:B------:R-:W4:Y:S04]  /*41280*/  LDL.LU R0, [R1+0x2e5c] ;  /* 0x002e5c0001007983 */ /* 0x000f280000300800 */
[----:B------:R-:W3:Y:S04]  /*41290*/  LDL R15, [R1+0x544] ;  /* 0x00054400010f7983 */ /* 0x000ee80000100800 */
[----:B-1----:R-:W3:Y:S04]  /*412a0*/  LDL R11, [R1+0x5e0] ;  /* 0x0005e000010b7983 */ /* 0x002ee80000100800 */
[----:B------:R-:W3:Y:S04]  /*412b0*/  LDL R16, [R1+0x1978] ;  /* 0x0019780001107983 */ /* 0x000ee80000100800 */
[----:B------:R-:W3:Y:S01]  /*412c0*/  LDL R10, [R1+0x1970] ;  /* 0x00197000010a7983 */ /* 0x000ee20000100800 */
[----:B--2---:R-:W-:Y:S01]  /*412d0*/  FADD R8, R21, R4 ;  /* 0x0000000415087221 */ /* 0x004fe20000000000 */
[----:B------:R-:W-:-:S02]  /*412e0*/  FADD R4, R9, R2 ;  /* 0x0000000209047221 */ /* 0x000fc40000000000 */
[----:B------:R-:W1:Y:S04]  /*412f0*/  SHFL.BFLY PT, R2, R3, 0x2, 0x1f ;  /* 0x0c401f0003027f89 */ /* 0x000e6800000e0000 */
[----:B------:R-:W2:Y:S04]  /*41300*/  SHFL.BFLY PT, R9, R8, 0x2, 0x1f ;  /* 0x0c401f0008097f89 */ /* 0x000ea800000e0000 */
[----:B------:R-:W5:Y:S01]  /*41310*/  SHFL.BFLY PT, R5, R4, 0x2, 0x1f ;  /* 0x0c401f0004057f89 */ /* 0x000f6200000e0000 */
[----:B0-----:R-:W-:-:S03]  /*41320*/  FADD R7, R6, R7 ;  /* 0x0000000706077221 */ /* 0x001fc60000000000 */
[----:B------:R-:W3:Y:S04]  /*41330*/  LDL R13, [R1+0x1974] ;  /* 0x00197400010d7983 */ /* 0x000ee80000100800 */
[----:B------:R-:W0:Y:S04]  /*41340*/  SHFL.BFLY PT, R6, R7, 0x1, 0x1f ;  /* 0x0c201f0007067f89 */ /* 0x000e2800000e0000 */
[----:B------:R-:W3:Y:S01]  /*41350*/  LDL R12, [R1+0x1988] ;  /* 0x00198800010c7983 */ /* 0x000ee20000100800 */
[----:B-1----:R-:W-:-:S03]  /*41360*/  FADD R3, R3, R2 ;  /* 0x0000000203037221 */ /* 0x002fc60000000000 */
[----:B------:R-:W3:Y:S01]  /*41370*/  LDL R18, [R1+0x1980] ;  /* 0x0019800001127983 */ /* 0x000ee20000100800 */
[----:B--2---:R-:W-:-:S03]  /*41380*/  FADD R9, R8, R9 ;  /* 0x0000000908097221 */ /* 0x004fc60000000000 */
[----:B------:R-:W2:Y:S01]  /*41390*/  LDL R17, [R1+0x197c] ;  /* 0x00197c0001117983 */ /* 0x000ea20000100800 */
[----:B-----5:R-:W-:-:S03]  /*413a0*/  FADD R5, R4, R5 ;  /* 0x0000000504057221 */ /* 0x020fc60000000000 */
[----:B------:R-:W1:Y:S04]  /*413b0*/  SHFL.BFLY PT, R8, R9, 0x1, 0x1f ;  /* 0x0c201f0009087f89 */ /* 0x000e6800000e0000 */
[----:B------:R-:W5:Y:S04]  /*413c0*/  SHFL.BFLY PT, R4, R5, 0x1, 0x1f ;  /* 0x0c201f0005047f89 */ /* 0x000f6800000e0000 */
[----:B------:R-:W5:Y:S01]  /*413d0*/  SHFL.BFLY PT, R2, R3, 0x1, 0x1f ;  /* 0x0c201f0003027f89 */ /* 0x000f6200000e0000 */
[----:B0-----:R-:W-:Y:S01]  /*413e0*/  FADD R6, R7, R6 ;  /* 0x0000000607067221 */ /* 0x001fe20000000000 */
[----:B-1----:R-:W-:-:S02]  /*413f0*/  FADD R8, R9, R8 ;  /* 0x0000000809087221 */ /* 0x002fc40000000000 */
[----:B------:R-:W2:Y:S01]  /*41400*/  LDL R9, [R1+0x19b0] ;  /* 0x0019b00001097983 */ /* 0x000ea20000100800 */
[----:B-----5:R-:W-:Y:S01]  /*41410*/  FADD R4, R5, R4 ;  /* 0x0000000405047221 */ /* 0x020fe20000000000 */
[----:B------:R-:W-:Y:S02]  /*41420*/  FADD R2, R3, R2 ;  /* 0x0000000203027221 */ /* 0x000fe40000000000 */
[----:B----4-:R0:W-:Y:S04]  /*41430*/  @!P0 STS [R0], R8 ;  /* 0x0000000800008388 */ /* 0x0101e80000000800 */
[----:B------:R-:W-:Y:S04]  /*41440*/  @!P0 STS [R0+0x80], R6 ;  /* 0x0000800600008388 */ /* 0x000fe80000000800 */
[----:B------:R-:W-:Y:S04]  /*41450*/  @!P0 STS [R0+0x100], R4 ;  /* 0x0001000400008388 */ /* 0x000fe80000000800 */
[----:B------:R-:W-:Y:S01]  /*41460*/  @!P0 STS [R0+0x180], R2 ;  /* 0x0001800200008388 */ /* 0x000fe20000000800 */
[----:B------:R-:W-:Y:S06]  /*41470*/  BAR.SYNC.DEFER_BLOCKING 0x0 ;  /* 0x0000000000007b1d */ /* 0x000fec0000010000 */
[----:B0-----:R-:W4:Y:S04]  /*41480*/  LDL R8, [R1+0x1990] ;  /* 0x0019900001087983 */ /* 0x001f280000100800 */
[----:B------:R-:W0:Y:S04]  /*41490*/  LDS R0, [R29] ;  /* 0x000000001d007984 */ /* 0x000e280000000800 */
[----:B0-----:R-:W0:Y:S02]  /*414a0*/  SHFL.BFLY PT, R2, R0, 0x2, 0x1f ;  /* 0x0c401f0000027f89 */ /* 0x001e2400000e0000 */
[----:B0-----:R-:W-:-:S05]  /*414b0*/  FADD R0, R0, R2 ;  /* 0x0000000200007221 */ /* 0x001fca0000000000 */
[----:B------:R-:W0:Y:S01]  /*414c0*/  SHFL.BFLY PT, R3, R0, 0x1, 0x1f ;  /* 0x0c201f0000037f89 */ /* 0x000e2200000e0000 */
[C---:B---3--:R-:W-:Y:S01]  /*414d0*/  IADD3 R2, P1, PT, R15.reuse, UR5, RZ ;  /* 0x000000050f027c10 */ /* 0x048fe2000ff3e0ff */
[----:B------:R-:W-:Y:S02]  /*414e0*/  VIADD R4, R15, UR19 ;  /* 0x000000130f047c36 */ /* 0x000fe40008000000 */
[----:B------:R-:W3:Y:S01]  /*414f0*/  LDL R15, [R1+0x1984] ;  /* 0x00198400010f7983 */ /* 0x000ee20000100800 */
[----:B------:R-:W-:-:S03]  /*41500*/  IADD3 R6, P2, PT, R16, UR5, RZ ;  /* 0x0000000510067c10 */ /* 0x000fc6000ff5e0ff */
[----:B------:R-:W5:Y:S01]  /*41510*/  LDL R16, [R1+0x198c] ;  /* 0x00198c0001107983 */ /* 0x000f620000100800 */
[----:B0-----:R-:W-:Y:S01]  /*41520*/  FADD R0, R0, R3 ;  /* 0x0000000300007221 */ /* 0x001fe20000000000 */
[----:B------:R-:W-:Y:S02]  /*41530*/  IADD3.X R3, PT, PT, R11, UR8, RZ, P1, !PT ;  /* 0x000000080b037c10 */ /* 0x000fe40008ffe4ff */
[----:B------:R-:W-:Y:S01]  /*41540*/  IADD3 R4, P1, PT, R4, UR5, RZ ;  /* 0x0000000504047c10 */ /* 0x000fe2000ff3e0ff */
[----:B------:R-:W5:Y:S03]  /*41550*/  LDL R11, [R1+0x1998] ;  /* 0x00199800010b7983 */ /* 0x000f660000100800 */
[----:B------:R-:W-:Y:S02]  /*41560*/  IADD3.X R5, PT, PT, R10, UR8, RZ, P1, !PT ;  /* 0x000000080a057c10 */ /* 0x000fe40008ffe4ff */
[----:B------:R-:W5:Y:S04]  /*41570*/  LDL R10, [R1+0x19a0] ;  /* 0x0019a000010a7983 */ /* 0x000f680000100800 */
[----:B------:R0:W-:Y:S01]  /*41580*/  @!P0 STS [R29], R0 ;  /* 0x000000001d008388 */ /* 0x0001e20000000800 */
[----:B------:R-:W-:Y:S06]  /*41590*/  BAR.SYNC.DEFER_BLOCKING 0x0 ;  /* 0x0000000000007b1d */ /* 0x000fec0000010000 */
[----:B0-----:R-:W5:Y:S01]  /*415a0*/  LDL R0, [R1+0x1994] ;  /* 0x0019940001007983 */ /* 0x001f620000100800 */
[----:B------:R-:W-:-:S03]  /*415b0*/  IADD3.X R7, PT, PT, R13, UR8, RZ, P2, !PT ;  /* 0x000000080d077c10 */ /* 0x000fc600097fe4ff */
[----:B------:R-:W5:Y:S04]  /*415c0*/  LDL R13, [R1+0x19a8] ;  /* 0x0019a800010d7983 */ /* 0x000f680000100800 */
[----:B------:R0:W5:Y:S04]  /*415d0*/  LDG.E.U8 R19, desc[UR12][R4.64] ;  /* 0x0000000c04137981 */ /* 0x000168000c1e1100 */
[----:B------:R1:W5:Y:S04]  /*415e0*/  LDG.E.U8 R25, desc[UR12][R2.64] ;  /* 0x0000000c02197981 */ /* 0x000368000c1e1100 */
[----:B------:R4:W5:Y:S01]  /*415f0*/  LDG.E.U8 R24, desc[UR12][R6.64] ;  /* 0x0000000c06187981 */ /* 0x000962000c1e1100 */
[----:B0-----:R-:W-:-:S03]  /*41600*/  IADD3 R4, P2, PT, R12, UR5, RZ ;  /* 0x000000050c047c10 */ /* 0x001fc6000ff5e0ff */
[----:B------:R-:W5:Y:S01]  /*41610*/  LDL R12, [R1+0x199c] ;  /* 0x00199c00010c7983 */ /* 0x000f620000100800 */
[----:B-1----:R-:W-:-:S04]  /*41620*/  IADD3 R2, P1, PT, R18, UR5, RZ ;  /* 0x0000000512027c10 */ /* 0x002fc8000ff3e0ff */
[----:B--2---:R-:W-:-:S05]  /*41630*/  IADD3.X R3, PT, PT, R17, UR8, RZ, P1, !PT ;  /* 0x0000000811037c10 */ /* 0x004fca0008ffe4ff */
[----:B------:R0:W2:Y:S01]  /*41640*/  LDG.E.U8 R23, desc[UR12][R2.64] ;  /* 0x0000000c02177981 */ /* 0x0000a2000c1e1100 */
[----:B----4-:R-:W-:-:S03]  /*41650*/  IADD3 R6, P1, PT, R8, UR5, RZ ;  /* 0x0000000508067c10 */ /* 0x010fc6000ff3e0ff */
[----:B------:R-:W4:Y:S01]  /*41660*/  LDL R8, [R1+0x19a4] ;  /* 0x0019a40001087983 */ /* 0x000f220000100800 */
[----:B---3--:R-:W-:-:S03]  /*41670*/  IADD3.X R5, PT, PT, R15, UR8, RZ, P2, !PT ;  /* 0x000000080f057c10 */ /* 0x008fc600097fe4ff */
[----:B------:R-:W3:Y:S01]  /*41680*/  LDL R15, [R1+0x19b8] ;  /* 0x0019b800010f7983 */ /* 0x000ee20000100800 */
[----:B-----5:R-:W-:-:S03]  /*41690*/  IADD3.X R7, PT, PT, R16, UR8, RZ, P1, !PT ;  /* 0x0000000810077c10 */ /* 0x020fc60008ffe4ff */
[----:B------:R1:W5:Y:S04]  /*416a0*/  LDG.E.U8 R22, desc[UR12][R4.64] ;  /* 0x0000000c04167981 */ /* 0x000368000c1e1100 */
[----:B------:R0:W2:Y:S02]  /*416b0*/  LDG.E.U8 R21, desc[UR12][R6.64] ;  /* 0x0000000c06157981 */ /* 0x0000a4000c1e1100 */
[----:B0-----:R-:W-:Y:S02]  /*416c0*/  IADD3 R2, P2, PT, R11, UR5, RZ ;  /* 0x000000050b027c10 */ /* 0x001fe4000ff5e0ff */
[----:B------:R-:W2:Y:S01]  /*416d0*/  LDL R11, [R1+0x19ac] ;  /* 0x0019ac00010b7983 */ /* 0x000ea20000100800 */
[----:B-1----:R-:W-:-:S03]  /*416e0*/  IADD3 R4, P1, PT, R10, UR5, RZ ;  /* 0x000000050a047c10 */ /* 0x002fc6000ff3e0ff */
[----:B------:R-:W5:Y:S01]  /*416f0*/  LDL R10, [R1+0x19c0] ;  /* 0x0019c000010a7983 */ /* 0x000f620000100800 */
[----:B------:R-:W-:-:S03]  /*41700*/  IADD3.X R3, PT, PT, R0, UR8, RZ, P2, !PT ;  /* 0x0000000800037c10 */ /* 0x000fc600097fe4ff */
[----:B------:R-:W5:Y:S01]  /*41710*/  LDL R0, [R1+0x19b4] ;  /* 0x0019b40001007983 */ /* 0x000f620000100800 */
[----:B------:R-:W-:-:S03]  /*41720*/  IADD3 R6, P2, PT, R13, UR5, RZ ;  /* 0x000000050d067c10 */ /* 0x000fc6000ff5e0ff */
[----:B------:R-:W5:Y:S04]  /*41730*/  LDL R13, [R1+0x19c8] ;  /* 0x0019c800010d7983 */ /* 0x000f680000100800 */
[----:B------:R0:W5:Y:S01]  /*41740*/  LDG.E.U8 R18, desc[UR12][R2.64] ;  /* 0x0000000c02127981 */ /* 0x000162000c1e1100 */
[----:B------:R-:W-:-:S03]  /*41750*/  IADD3.X R5, PT, PT, R12, UR8, RZ, P1, !PT ;  /* 0x000000080c057c10 */ /* 0x000fc60008ffe4ff */
[----:B------:R-:W5:Y:S01]  /*41760*/  LDL R12, [R1+0x19bc] ;  /* 0x0019bc00010c7983 */ /* 0x000f620000100800 */
[----:B0-----:R-:W-:-:S03]  /*41770*/  IADD3 R2, P1, PT, R9, UR5, RZ ;  /* 0x0000000509027c10 */ /* 0x001fc6000ff3e0ff */
[----:B------:R-:W-:Y:S04]  /*41780*/  STL [R1+0x9a0], R25 ;  /* 0x0009a01901007387 */ /* 0x000fe80000100800 */
[----:B------:R-:W5:Y:S04]  /*41790*/  LDL R9, [R1+0x19d0] ;  /* 0x0019d00001097983 */ /* 0x000f680000100800 */
[----:B------:R-:W5:Y:S04]  /*417a0*/  LDL R16, [R1+0x19c4] ;  /* 0x0019c40001107983 */ /* 0x000f680000100800 */
[----:B------:R0:W-:Y:S04]  /*417b0*/  STL [R1+0x998], R19 ;  /* 0x0009981301007387 */ /* 0x0001e80000100800 */
[----:B------:R3:W5:Y:S01]  /*417c0*/  LDG.E.U8 R17, desc[UR12][R4.64] ;  /* 0x0000000c04117981 */ /* 0x000762000c1e1100 */
[----:B----4-:R-:W-:-:S03]  /*417d0*/  IADD3.X R7, PT, PT, R8, UR8, RZ, P2, !PT ;  /* 0x0000000808077c10 */ /* 0x010fc600097fe4ff */
[----:B------:R-:W4:Y:S04]  /*417e0*/  LDL R8, [R1+0x19d8] ;  /* 0x0019d80001087983 */ /* 0x000f280000100800 */
[----:B0-----:R5:W4:Y:S01]  /*417f0*/  LDG.E.U8 R19, desc[UR12][R6.64] ;  /* 0x0000000c06137981 */ /* 0x001b22000c1e1100 */
[----:B---3--:R-:W-:-:S03]  /*41800*/  IADD3 R4, P2, PT, R15, UR5, RZ ;  /* 0x000000050f047c10 */ /* 0x008fc6000ff5e0ff */
[----:B------:R-:W3:Y:S04]  /*41810*/  LDL R15, [R1+0x19cc] ;  /* 0x0019cc00010f7983 */ /* 0x000ee80000100800 */
[----:B------:R0:W-:Y:S01]  /*41820*/  STL [R1+0x9d0], R24 ;  /* 0x0009d01801007387 */ /* 0x0001e20000100800 */
[----:B--2---:R-:W-:-:S03]  /*41830*/  IADD3.X R3, PT, PT, R11, UR8, RZ, P1, !PT ;  /* 0x000000080b037c10 */ /* 0x004fc60008ffe4ff */
[----:B------:R-:W2:Y:S01]  /*41840*/  LDL R11, [R1+0x19e0] ;  /* 0x0019e000010b7983 */ /* 0x000ea20000100800 */
[----:B-----5:R-:W-:-:S03]  /*41850*/  IADD3 R6, P1, PT, R10, UR5, RZ ;  /* 0x000000050a067c10 */ /* 0x020fc6000ff3e0ff */
[----:B0-----:R0:W5:Y:S04]  /*41860*/  LDG.E.U8 R24, desc[UR12][R2.64] ;  /* 0x0000000c02187981 */ /* 0x001168000c1e1100 */
[----:B------:R-:W5:Y:S04]  /*41870*/  LDL R10, [R1+0x19d4] ;  /* 0x0019d400010a7983 */ /* 0x000f680000100800 */
[----:B------:R1:W-:Y:S01]  /*41880*/  STL [R1+0x9cc], R23 ;  /* 0x0009cc1701007387 */ /* 0x0003e20000100800 */
[----:B------:R-:W-:-:S03]  /*41890*/  IADD3.X R5, PT, PT, R0, UR8, RZ, P2, !PT ;  /* 0x0000000800057c10 */ /* 0x000fc600097fe4ff */
[----:B------:R-:W5:Y:S01]  /*418a0*/  LDL R0, [R1+0x19e8] ;  /* 0x0019e80001007983 */ /* 0x000f620000100800 */
[----:B0-----:R-:W-:-:S03]  /*418b0*/  IADD3 R2, P2, PT, R13, UR5, RZ ;  /* 0x000000050d027c10 */ /* 0x001fc6000ff5e0ff */
[----:B------:R-:W5:Y:S04]  /*418c0*/  LDL R13, [R1+0x19dc] ;  /* 0x0019dc00010d7983 */ /* 0x000f680000100800 */
[----:B------:R0:W-:Y:S04]  /*418d0*/  STL [R1+0x9c8], R22 ;  /* 0x0009c81601007387 */ /* 0x0001e80000100800 */
[----:B-1----:R1:W5:Y:S01]  /*418e0*/  LDG.E.U8 R23, desc[UR12][R4.64] ;  /* 0x0000000c04177981 */ /* 0x002362000c1e1100 */
[----:B------:R-:W-:-:S03]  /*418f0*/  IADD3.X R7, PT, PT, R12, UR8, RZ, P1, !PT ;  /* 0x000000080c077c10 */ /* 0x000fc60008ffe4ff */
[----:B------:R-:W5:Y:S04]  /*41900*/  LDL R12, [R1+0x19f0] ;  /* 0x0019f000010c7983 */ /* 0x000f680000100800 */
[----:B0-----:R4:W5:Y:S01]  /*41910*/  LDG.E.U8 R22, desc[UR12][R6.64] ;  /* 0x0000000c06167981 */ /* 0x001962000c1e1100 */
[----:B-1----:R-:W-:-:S03]  /*41920*/  IADD3 R4, P1, PT, R9, UR5, RZ ;  /* 0x0000000509047c10 */ /* 0x002fc6000ff3e0ff */
[----:B------:R-:W5:Y:S01]  /*41930*/  LDL R9, [R1+0x19e4] ;  /* 0x0019e40001097983 */ /* 0x000f620000100800 */
[----:B------:R-:W-:-:S03]  /*41940*/  IADD3.X R3, PT, PT, R16, UR8, RZ, P2, !PT ;  /* 0x0000000810037c10 */ /* 0x000fc600097fe4ff */
[----:B------:R0:W-:Y:S04]  /*41950*/  STL [R1+0x9c4], R21 ;  /* 0x0009c41501007387 */ /* 0x0001e80000100800 */
[----:B------:R-:W5:Y:S04]  /*41960*/  LDL R16, [R1+0x19f8] ;  /* 0x0019f80001107983 */ /* 0x000f680000100800 */
[----:B0-----:R2:W5:Y:S01]  /*41970*/  LDG.E.U8 R21, desc[UR12][R2.64] ;  /* 0x0000000c02157981 */ /* 0x001562000c1e1100 */
[----:B----4-:R-:W-:-:S03]  /*41980*/  IADD3 R6, P2, PT, R8, UR5, RZ ;  /* 0x0000000508067c10 */ /* 0x010fc6000ff5e0ff */
[----:B------:R-:W4:Y:S04]  /*41990*/  LDL R8, [R1+0x19ec] ;  /* 0x0019ec0001087983 */ /* 0x000f280000100800 */
[----:B------:R0:W-:Y:S01]  /*419a0*/  STL [R1+0x9c0], R18 ;  /* 0x0009c01201007387 */ /* 0x0001e20000100800 */
[----:B---3--:R-:W-:-:S05]  /*419b0*/  IADD3.X R5, PT, PT, R15, UR8, RZ, P1, !PT ;  /* 0x000000080f057c10 */ /* 0x008fca0008ffe4ff */
[----:B0-----:R0:W3:Y:S01]  /*419c0*/  LDG.E.U8 R18, desc[UR12][R4.64] ;  /* 0x0000000c04127981 */ /* 0x0010e2000c1e1100 */
[----:B--2---:R-:W-:-:S03]  /*419d0*/  IADD3 R2, P1, PT, R11, UR5, RZ ;  /* 0x000000050b027c10 */ /* 0x004fc6000ff3e0ff */
[----:B------:R-:W2:Y:S01]  /*419e0*/  LDL R11, [R1+0x1a00] ;  /* 0x001a0000010b7983 */ /* 0x000ea20000100800 */
[----:B-----5:R-:W-:-:S03]  /*419f0*/  IADD3.X R7, PT, PT, R10, UR8, RZ, P2, !PT ;  /* 0x000000080a077c10 */ /* 0x020fc600097fe4ff */
[----:B------:R-:W5:Y:S04]  /*41a00*/  LDL R10, [R1+0x19f4] ;  /* 0x0019f400010a7983 */ /* 0x000f680000100800 */
[----:B------:R1:W-:Y:S01]  /*41a10*/  STL [R1+0x9bc], R17 ;  /* 0x0009bc1101007387 */ /* 0x0003e20000100800 */
[----:B0-----:R-:W-:-:S03]  /*41a20*/  IADD3 R4, P2, PT, R0, UR5, RZ ;  /* 0x0000000500047c10 */ /* 0x001fc6000ff5e0ff */
[----:B------:R-:W3:Y:S01]  /*41a30*/  LDL R0, [R1+0x1a08] ;  /* 0x001a080001007983 */ /* 0x000ee20000100800 */
[----:B------:R-:W-:-:S03]  /*41a40*/  IADD3.X R3, PT, PT, R13, UR8, RZ, P1, !PT ;  /* 0x000000080d037c10 */ /* 0x000fc60008ffe4ff */
[----:B------:R-:W3:Y:S04]  /*41a50*/  LDL R13, [R1+0x19fc] ;  /* 0x0019fc00010d7983 */ /* 0x000ee80000100800 */
[----:B-1----:R0:W3:Y:S04]  /*41a60*/  LDG.E.U8 R17, desc[UR12][R6.64] ;  /* 0x0000000c06117981 */ /* 0x0020e8000c1e1100 */
[----:B------:R1:W-:Y:S04]  /*41a70*/  STL [R1+0x980], R19 ;  /* 0x0009801301007387 */ /* 0x0003e80000100800 */
[----:B------:R-:W3:Y:S04]  /*41a80*/  LDL R15, [R1+0x1a04] ;  /* 0x001a0400010f7983 */ /* 0x000ee80000100800 */
[----:B-1----:R1:W3:Y:S01]  /*41a90*/  LDG.E.U8 R19, desc[UR12][R2.64] ;  /* 0x0000000c02137981 */ /* 0x0022e2000c1e1100 */
[----:B0-----:R-:W-:-:S03]  /*41aa0*/  IADD3 R6, P1, PT, R12, UR5, RZ ;  /* 0x000000050c067c10 */ /* 0x001fc6000ff3e0ff */
[----:B------:R-:W3:Y:S04]  /*41ab0*/  LDL R12, [R1+0x1a10] ;  /* 0x001a1000010c7983 */ /* 0x000ee80000100800 */
[----:B------:R0:W-:Y:S01]  /*41ac0*/  STL [R1+0x978], R24 ;  /* 0x0009781801007387 */ /* 0x0001e20000100800 */
[----:B------:R-:W-:-:S03]  /*41ad0*/  IADD3.X R5, PT, PT, R9, UR8, RZ, P2, !PT ;  /* 0x0000000809057c10 */ /* 0x000fc600097fe4ff */
[----:B------:R-:W3:Y:S01]  /*41ae0*/  LDL R9, [R1+0x1a18] ;  /* 0x001a180001097983 */ /* 0x000ee20000100800 */
[----:B-1----:R-:W-:-:S03]  /*41af0*/  IADD3 R2, P2, PT, R16, UR5, RZ ;  /* 0x0000000510027c10 */ /* 0x002fc6000ff5e0ff */
[----:B0-----:R2:W3:Y:S04]  /*41b00*/  LDG.E.U8 R24, desc[UR12][R4.64] ;  /* 0x0000000c04187981 */ /* 0x0014e8000c1e1100 */
[----:B------:R-:W3:Y:S04]  /*41b10*/  LDL R16, [R1+0x1a0c] ;  /* 0x001a0c0001107983 */ /* 0x000ee80000100800 */
[----:B------:R0:W-:Y:S01]  /*41b20*/  STL [R1+0x9b4], R23 ;  /* 0x0009b41701007387 */ /* 0x0001e20000100800 */
[----:B----4-:R-:W-:-:S03]  /*41b30*/  IADD3.X R7, PT, PT, R8, UR8, RZ, P1, !PT ;  /* 0x0000000808077c10 */ /* 0x010fc60008ffe4ff */
[----:B------:R-:W4:Y:S04]  /*41b40*/  LDL R8, [R1+0x1a20] ;  /* 0x001a200001087983 */ /* 0x000f280000100800 */
[----:B0-----:R3:W4:Y:S01]  /*41b50*/  LDG.E.U8 R23, desc[UR12][R6.64] ;  /* 0x0000000c06177981 */ /* 0x001722000c1e1100 */
[----:B--2---:R-:W-:-:S03]  /*41b60*/  IADD3 R4, P1, PT, R11, UR5, RZ ;  /* 0x000000050b047c10 */ /* 0x004fc6000ff3e0ff */
[----:B------:R-:W2:Y:S04]  /*41b70*/  LDL R11, [R1+0x1a14] ;  /* 0x001a1400010b7983 */ /* 0x000ea80000100800 */
[----:B------:R0:W-:Y:S01]  /*41b80*/  STL [R1+0x9b0], R22 ;  /* 0x0009b01601007387 */ /* 0x0001e20000100800 */
[----:B-----5:R-:W-:-:S03]  /*41b90*/  IADD3.X R3, PT, PT, R10, UR8, RZ, P2, !PT ;  /* 0x000000080a037c10 */ /* 0x020fc600097fe4ff */
[----:B------:R-:W5:Y:S04]  /*41ba0*/  LDL R10, [R1+0x1a28] ;  /* 0x001a2800010a7983 */ /* 0x000f680000100800 */
[----:B0-----:R0:W5:Y:S01]  /*41bb0*/  LDG.E.U8 R22, desc[UR12][R2.64] ;  /* 0x0000000c02167981 */ /* 0x001162000c1e1100 */
[----:B---3--:R-:W-:-:S03]  /*41bc0*/  IADD3 R6, P2, PT, R0, UR5, RZ ;  /* 0x0000000500067c10 */ /* 0x008fc6000ff5e0ff */
[----:B------:R-:W3:Y:S01]  /*41bd0*/  LDL R0, [R1+0x1a1c] ;  /* 0x001a1c0001007983 */ /* 0x000ee20000100800 */
[----:B------:R-:W-:-:S03]  /*41be0*/  IADD3.X R5, PT, PT, R13, UR8, RZ, P1, !PT ;  /* 0x000000080d057c10 */ /* 0x000fc60008ffe4ff */
[----:B------:R1:W-:Y:S04]  /*41bf0*/  STL [R1+0x9ac], R21 ;  /* 0x0009ac1501007387 */ /* 0x0003e80000100800 */
[----:B------:R-:W3:Y:S01]  /*41c00*/  LDL R13, [R1+0x1a30] ;  /* 0x001a3000010d7983 */ /* 0x000ee20000100800 */
[----:B------:R-:W-:-:S03]  /*41c10*/  IADD3.X R7, PT, PT, R15, UR8, RZ, P2, !PT ;  /* 0x000000080f077c10 */ /* 0x000fc600097fe4ff */
[----:B-1----:R1:W3:Y:S01]  /*41c20*/  LDG.E.U8 R21, desc[UR12][R4.64] ;  /* 0x0000000c04157981 */ /* 0x0022e2000c1e1100 */
[----:B0-----:R-:W-:-:S03]  /*41c30*/  IADD3 R2, P1, PT, R12, UR5, RZ ;  /* 0x000000050c027c10 */ /* 0x001fc6000ff3e0ff */
[----:B------:R-:W3:Y:S04]  /*41c40*/  LDL R12, [R1+0x1a24] ;  /* 0x001a2400010c7983 */ /* 0x000ee80000100800 */
[----:B------:R0:W-:Y:S01]  /*41c50*/  STL [R1+0x9a8], R18 ;  /* 0x0009a81201007387 */ /* 0x0001e20000100800 */
[----:B-1----:R-:W-:-:S03]  /*41c60*/  IADD3 R4, P2, PT, R9, UR5, RZ ;  /* 0x0000000509047c10 */ /* 0x002fc6000ff5e0ff */
[----:B------:R-:W3:Y:S04]  /*41c70*/  LDL R15, [R1+0x1a38] ;  /* 0x001a3800010f7983 */ /* 0x000ee80000100800 */
[----:B------:R-:W3:Y:S04]  /*41c80*/  LDL R9, [R1+0x1a2c] ;  /* 0x001a2c0001097983 */ /* 0x000ee80000100800 */
[----:B0-----:R4:W3:Y:S01]  /*41c90*/  LDG.E.U8 R18, desc[UR12][R6.64] ;  /* 0x0000000c06127981 */ /* 0x0018e2000c1e1100 */
[----:B------:R-:W-:-:S03]  /*41ca0*/  IADD3.X R3, PT, PT, R16, UR8, RZ, P1, !PT ;  /* 0x0000000810037c10 */ /* 0x000fc60008ffe4ff */
[----:B------:R0:W-:Y:S04]  /*41cb0*/  STL [R1+0x9a4], R17 ;  /* 0x0009a41101007387 */ /* 0x0001e80000100800 */
[----:B0-----:R5:W3:Y:S01]  /*41cc0*/  LDG.E.U8 R17, desc[UR12][R2.64] ;  /* 0x0000000c02117981 */ /* 0x001ae2000c1e1100 */
[----:B----4-:R-:W-:-:S03]  /*41cd0*/  IADD3 R6, P1, PT, R8, UR5, RZ ;  /* 0x0000000508067c10 */ /* 0x010fc6000ff3e0ff */
[----:B------:R-:W4:Y:S01]  /*41ce0*/  LDL R8, [R1+0x1a40] ;  /* 0x001a400001087983 */ /* 0x000f220000100800 */
[----:B--2---:R-:W-:-:S03]  /*41cf0*/  IADD3.X R5, PT, PT, R11, UR8, RZ, P2, !PT ;  /* 0x000000080b057c10 */ /* 0x004fc600097fe4ff */
[----:B------:R-:W2:Y:S04]  /*41d00*/  LDL R11, [R1+0x1a34] ;  /* 0x001a3400010b7983 */ /* 0x000ea80000100800 */
[----:B------:R0:W-:Y:S01]  /*41d10*/  STL [R1+0x99c], R19 ;  /* 0x00099c1301007387 */ /* 0x0001e20000100800 */
[----:B-----5:R-:W-:-:S03]  /*41d20*/  IADD3 R2, P2, PT, R10, UR5, RZ ;  /* 0x000000050a027c10 */ /* 0x020fc6000ff5e0ff */
[----:B------:R-:W5:Y:S04]  /*41d30*/  LDL R10, [R1+0x1a48] ;  /* 0x001a4800010a7983 */ /* 0x000f680000100800 */
[----:B0-----:R0:W5:Y:S01]  /*41d40*/  LDG.E.U8 R19, desc[UR12][R4.64] ;  /* 0x0000000c04137981 */ /* 0x001162000c1e1100 */
[----:B---3--:R-:W-:-:S03]  /*41d50*/  IADD3.X R7, PT, PT, R0, UR8, RZ, P1, !PT ;  /* 0x0000000800077c10 */ /* 0x008fc60008ffe4ff */
[----:B------:R-:W3:Y:S04]  /*41d60*/  LDL R0, [R1+0x1a3c] ;  /* 0x001a3c0001007983 */ /* 0x000ee80000100800 */
[----:B------:R1:W-:Y:S01]  /*41d70*/  STL [R1+0x960], R24 ;  /* 0x0009601801007387 */ /* 0x0003e20000100800 */
[----:B0-----:R-:W-:-:S03]  /*41d80*/  IADD3 R4, P1, PT, R13, UR5, RZ ;  /* 0x000000050d047c10 */ /* 0x001fc6000ff3e0ff */
[----:B------:R-:W3:Y:S04]  /*41d90*/  LDL R13, [R1+0x1a50] ;  /* 0x001a5000010d7983 */ /* 0x000ee80000100800 */
[----:B------:R-:W3:Y:S04]  /*41da0*/  LDL R16, [R1+0x1a44] ;  /* 0x001a440001107983 */ /* 0x000ee80000100800 */
[----:B------:R0:W-:Y:S04]  /*41db0*/  STL [R1+0x958], R23 ;  /* 0x0009581701007387 */ /* 0x0001e80000100800 */
[----:B-1----:R1:W3:Y:S01]  /*41dc0*/  LDG.E.U8 R24, desc[UR12][R6.64] ;  /* 0x0000000c06187981 */ /* 0x0022e2000c1e1100 */
[----:B------:R-:W-:-:S03]  /*41dd0*/  IADD3.X R3, PT, PT, R12, UR8, RZ, P2, !PT ;  /* 0x000000080c037c10 */ /* 0x000fc600097fe4ff */
[----:B------:R-:W3:Y:S04]  /*41de0*/  LDL R12, [R1+0x1a58] ;  /* 0x001a5800010c7983 */ /* 0x000ee80000100800 */
[----:B0-----:R4:W3:Y:S01]  /*41df0*/  LDG.E.U8 R23, desc[UR12][R2.64] ;  /* 0x0000000c02177981 */ /* 0x0018e2000c1e1100 */
[----:B-1----:R-:W-:-:S03]  /*41e00*/  IADD3 R6, P2, PT, R15, UR5, RZ ;  /* 0x000000050f067c10 */ /* 0x002fc6000ff5e0ff */
[----:B------:R-:W3:Y:S01]  /*41e10*/  LDL R15, [R1+0x1a4c] ;  /* 0x001a4c00010f7983 */ /* 0x000ee20000100800 */
[----:B------:R-:W-:-:S03]  /*41e20*/  IADD3.X R5, PT, PT, R9, UR8, RZ, P1, !PT ;  /* 0x0000000809057c10 */ /* 0x000fc60008ffe4ff */
[----:B------:R0:W-:Y:S04]  /*41e30*/  STL [R1+0x994], R22 ;  /* 0x0009941601007387 */ /* 0x0001e80000100800 */
[----:B------:R-:W3:Y:S04]  /*41e40*/  LDL R9, [R1+0x1a60] ;  /* 0x001a600001097983 */ /* 0x000ee80000100800 */
[----:B0-----:R5:W3:Y:S01]  /*41e50*/  LDG.E.U8 R22, desc[UR12][R4.64] ;  /* 0x0000000c04167981 */ /* 0x001ae2000c1e1100 */
[----:B----4-:R-:W-:-:S03]  /*41e60*/  IADD3 R2, P1, PT, R8, UR5, RZ ;  /* 0x0000000508027c10 */ /* 0x010fc6000ff3e0ff */
[----:B------:R-:W4:Y:S04]  /*41e70*/  LDL R8, [R1+0x1a54] ;  /* 0x001a540001087983 */ /* 0x000f280000100800 */
[----:B------:R0:W-:Y:S01]  /*41e80*/  STL [R1+0x990], R21 ;  /* 0x0009901501007387 */ /* 0x0001e20000100800 */
[----:B--2---:R-:W-:-:S03]  /*41e90*/  IADD3.X R7, PT, PT, R11, UR8, RZ, P2, !PT ;  /* 0x000000080b077c10 */ /* 0x004fc600097fe4ff */
[----:B------:R-:W2:Y:S04]  /*41ea0*/  LDL R11, [R1+0x1a68] ;  /* 0x001a6800010b7983 */ /* 0x000ea80000100800 */
[----:B0-----:R0:W2:Y:S01]  /*41eb0*/  LDG.E.U8 R21, desc[UR12][R6.64] ;  /* 0x0000000c06157981 */ /* 0x0010a2000c1e1100 */
[----:B-----5:R-:W-:-:S03]  /*41ec0*/  IADD3 R4, P2, PT, R10, UR5, RZ ;  /* 0x000000050a047c10 */ /* 0x020fc6000ff5e0ff */
[----:B------:R-:W5:Y:S04]  /*41ed0*/  LDL R10, [R1+0x1a5c] ;  /* 0x001a5c00010a7983 */ /* 0x000f680000100800 */
[----:B------:R1:W-:Y:S01]  /*41ee0*/  STL [R1+0x98c], R18 ;  /* 0x00098c1201007387 */ /* 0x0003e20000100800 */
[----:B---3--:R-:W-:-:S03]  /*41ef0*/  IADD3.X R3, PT, PT, R0, UR8, RZ, P1, !PT ;  /* 0x0000000800037c10 */ /* 0x008fc60008ffe4ff */
[----:B------:R-:W3:Y:S04]  /*41f00*/  LDL R0, [R1+0x1a70] ;  /* 0x001a700001007983 */ /* 0x000ee80000100800 */
[----:B-1----:R1:W3:Y:S01]  /*41f10*/  LDG.E.U8 R18, desc[UR12][R2.64] ;  /* 0x0000000c02127981 */ /* 0x0022e2000c1e1100 */
[----:B0-----:R-:W-:-:S03]  /*41f20*/  IADD3 R6, P1, PT, R13, UR5, RZ ;  /* 0x000000050d067c10 */ /* 0x001fc6000ff3e0ff */
[----:B------:R-:W3:Y:S01]  /*41f30*/  LDL R13, [R1+0x1a64] ;  /* 0x001a6400010d7983 */ /* 0x000ee20000100800 */
[----:B------:R-:W-:-:S03]  /*41f40*/  IADD3.X R5, PT, PT, R16, UR8, RZ, P2, !PT ;  /* 0x0000000810057c10 */ /* 0x000fc600097fe4ff */
[----:B------:R0:W-:Y:S04]  /*41f50*/  STL [R1+0x988], R17 ;  /* 0x0009881101007387 */ /* 0x0001e80000100800 */
[----:B------:R-:W3:Y:S04]  /*41f60*/  LDL R16, [R1+0x1a78] ;  /* 0x001a780001107983 */ /* 0x000ee80000100800 */
[----:B0-----:R0:W3:Y:S01]  /*41f70*/  LDG.E.U8 R17, desc[UR12][R4.64] ;  /* 0x0000000c04117981 */ /* 0x0010e2000c1e1100 */
[----:B-1----:R-:W-:-:S03]  /*41f80*/  IADD3 R2, P2, PT, R12, UR5, RZ ;  /* 0x000000050c027c10 */ /* 0x002fc6000ff5e0ff */
[----:B------:R-:W3:Y:S04]  /*41f90*/  LDL R12, [R1+0x1a6c] ;  /* 0x001a6c00010c7983 */ /* 0x000ee80000100800 */
[----:B------:R1:W-:Y:S01]  /*41fa0*/  STL [R1+0x984], R19 ;  /* 0x0009841301007387 */ /* 0x0003e20000100800 */
[----:B------:R-:W-:Y:S02]  /*41fb0*/  IADD3.X R7, PT, PT, R15, UR8, RZ, P1, !PT ;  /* 0x000000080f077c10 */ /* 0x000fe40008ffe4ff */
[----:B0-----:R-:W-:-:S03]  /*41fc0*/  IADD3 R4, P1, PT, R9, UR5, RZ ;  /* 0x0000000509047c10 */ /* 0x001fc6000ff3e0ff */
[----:B-1----:R2:W3:Y:S04]  /*41fd0*/  LDG.E.U8 R19, desc[UR12][R6.64] ;  /* 0x0000000c06137981 */ /* 0x0024e8000c1e1100 */
[----:B------:R-:W3:Y:S01]  /*41fe0*/  LDL R9, [R1+0x1a80] ;  /* 0x001a800001097983 */ /* 0x000ee20000100800 */
[----:B----4-:R-:W-:-:S03]  /*41ff0*/  IADD3.X R3, PT, PT, R8, UR8, RZ, P2, !PT ;  /* 0x0000000808037c10 */ /* 0x010fc600097fe4ff */
[----:B------:R-:W4:Y:S04]  /*42000*/  LDL R8, [R1+0x1a74] ;  /* 0x001a740001087983 */ /* 0x000f280000100800 */
[----:B------:R0:W-:Y:S04]  /*42010*/  STL [R1+0x97c], R24 ;  /* 0x00097c1801007387 */ /* 0x0001e80000100800 */
[----:B0-----:R3:W4:Y:S01]  /*42020*/  LDG.E.U8 R24, desc[UR12][R2.64] ;  /* 0x0000000c02187981 */ /* 0x001722000c1e1100 */
[----:B--2---:R-:W-:-:S03]  /*42030*/  IADD3 R6, P2, PT, R11, UR5, RZ ;  /* 0x000000050b067c10 */ /* 0x004fc6000ff5e0ff */
[----:B------:R-:W2:Y:S01]  /*42040*/  LDL R11, [R1+0x1a88] ;  /* 0x001a8800010b7983 */ /* 0x000ea20000100800 */
[----:B-----5:R-:W-:-:S03]  /*42050*/  IADD3.X R5, PT, PT, R10, UR8, RZ, P1, !PT ;  /* 0x000000080a057c10 */ /* 0x020fc60008ffe4ff */
[----:B------:R-:W5:Y:S04]  /*42060*/  LDL R10, [R1+0x1a7c] ;  /* 0x001a7c00010a7983 */ /* 0x000f680000100800 */
[----:B------:R0:W-:Y:S04]  /*42070*/  STL [R1+0x940], R23 ;  /* 0x0009401701007387 */ /* 0x0001e80000100800 */
[----:B------:R-:W5:Y:S01]  /*42080*/  LDL R15, [R1+0x1a84] ;  /* 0x001a8400010f7983 */ /* 0x000f620000100800 */
[----:B---3--:R-:W-:-:S03]  /*42090*/  IADD3 R2, P1, PT, R0, UR5, RZ ;  /* 0x0000000500027c10 */ /* 0x008fc6000ff3e0ff */
[----:B------:R-:W3:Y:S04]  /*420a0*/  LDL R0, [R1+0x1a90] ;  /* 0x001a900001007983 */ /* 0x000ee80000100800 */
[----:B------:R1:W-:Y:S01]  /*420b0*/  STL [R1+0x938], R22 ;  /* 0x0009381601007387 */ /* 0x0003e20000100800 */
[----:B------:R-:W-:-:S03]  /*420c0*/  IADD3.X R7, PT, PT, R13, UR8, RZ, P2, !PT ;  /* 0x000000080d077c10 */ /* 0x000fc600097fe4ff */
[----:B0-----:R0:W3:Y:S04]  /*420d0*/  LDG.E.U8 R23, desc[UR12][R4.64] ;  /* 0x0000000c04177981 */ /* 0x0010e8000c1e1100 */
[----:B------:R-:W3:Y:S04]  /*420e0*/  LDL R13, [R1+0x1a98] ;  /* 0x001a9800010d7983 */ /* 0x000ee80000100800 */
[----:B-1----:R1:W3:Y:S01]  /*420f0*/  LDG.E.U8 R22, desc[UR12][R6.64] ;  /* 0x0000000c06167981 */ /* 0x0022e2000c1e1100 */
[----:B0-----:R-:W-:-:S03]  /*42100*/  IADD3 R4, P2, PT, R16, UR5, RZ ;  /* 0x0000000510047c10 */ /* 0x001fc6000ff5e0ff */
[----:B------:R-:W3:Y:S04]  /*42110*/  LDL R16, [R1+0x1a8c] ;  /* 0x001a8c0001107983 */ /* 0x000ee80000100800 */
[----:B------:R0:W-:Y:S01]  /*42120*/  STL [R1+0x974], R21 ;  /* 0x0009741501007387 */ /* 0x0001e20000100800 */
[----:B------:R-:W-:-:S03]  /*42130*/  IADD3.X R3, PT, PT, R12, UR8, RZ, P1, !PT ;  /* 0x000000080c037c10 */ /* 0x000fc60008ffe4ff */
[----:B------:R-:W3:Y:S04]  /*42140*/  LDL R12, [R1+0x1aa0] ;  /* 0x001aa000010c7983 */ /* 0x000ee80000100800 */
[----:B0-----:R2:W3:Y:S01]  /*42150*/  LDG.E.U8 R21, desc[UR12][R2.64] ;  /* 0x0000000c02157981 */ /* 0x0014e2000c1e1100 */
[----:B-1----:R-:W-:-:S03]  /*42160*/  IADD3 R6, P1, PT, R9, UR5, RZ ;  /* 0x0000000509067c10 */ /* 0x002fc6000ff3e0ff */
        /* <DEDUP_REMOVED lines=9> */
[----:B------:R-:W5:Y:S01]  /*42200*/  LDL R10, [R1+0x1ab0] ;  /* 0x001ab000010a7983 */ /* 0x000f620000100800 */
[----:B------:R-:W-:-:S03]  /*42210*/  IADD3.X R3, PT, PT, R15, UR8, RZ, P2, !PT ;  /* 0x000000080f037c10 */ /* 0x000fc600097fe4ff */
[----:B0-----:R0:W5:Y:S01]  /*42220*/  LDG.E.U8 R17, desc[UR12][R6.64] ;  /* 0x0000000c06117981 */ /* 0x001162000c1e1100 */
[----:B---3--:R-:W-:-:S03]  /*42230*/  IADD3 R4, P1, PT, R0, UR5, RZ ;  /* 0x0000000500047c10 */ /* 0x008fc6000ff3e0ff */
[----:B------:R-:W3:Y:S04]  /*42240*/  LDL R0, [R1+0x1aa4] ;  /* 0x001aa40001007983 */ /* 0x000ee80000100800 */
[----:B------:R1:W-:Y:S04]  /*42250*/  STL [R1+0x968], R19 ;  /* 0x0009681301007387 */ /* 0x0003e80000100800 */
[----:B------:R-:W3:Y:S01]  /*42260*/  LDL R15, [R1+0x1ab8] ;  /* 0x001ab800010f7983 */ /* 0x000ee20000100800 */
[----:B0-----:R-:W-:-:S03]  /*42270*/  IADD3 R6, P2, PT, R13, UR5, RZ ;  /* 0x000000050d067c10 */ /* 0x001fc6000ff5e0ff */
[----:B------:R-:W3:Y:S04]  /*42280*/  LDL R13, [R1+0x1aac] ;  /* 0x001aac00010d7983 */ /* 0x000ee80000100800 */
[----:B-1----:R0:W3:Y:S01]  /*42290*/  LDG.E.U8 R19, desc[UR12][R2.64] ;  /* 0x0000000c02137981 */ /* 0x0020e2000c1e1100 */
[----:B------:R-:W-:-:S03]  /*422a0*/  IADD3.X R5, PT, PT, R16, UR8, RZ, P1, !PT ;  /* 0x0000000810057c10 */ /* 0x000fc60008ffe4ff */
[----:B------:R1:W-:Y:S01]  /*422b0*/  STL [R1+0x964], R24 ;  /* 0x0009641801007387 */ /* 0x0003e20000100800 */
[----:B0-----:R-:W-:-:S03]  /*422c0*/  IADD3 R2, P1, PT, R12, UR5, RZ ;  /* 0x000000050c027c10 */ /* 0x001fc6000ff3e0ff */
[----:B------:R-:W3:Y:S04]  /*422d0*/  LDL R12, [R1+0x1ac0] ;  /* 0x001ac000010c7983 */ /* 0x000ee80000100800 */
[----:B-1----:R4:W3:Y:S01]  /*422e0*/  LDG.E.U8 R24, desc[UR12][R4.64] ;  /* 0x0000000c04187981 */ /* 0x0028e2000c1e1100 */
[----:B------:R-:W-:-:S03]  /*422f0*/  IADD3.X R7, PT, PT, R9, UR8, RZ, P2, !PT ;  /* 0x0000000809077c10 */ /* 0x000fc600097fe4ff */
[----:B------:R-:W3:Y:S04]  /*42300*/  LDL R9, [R1+0x1ab4] ;  /* 0x001ab40001097983 */ /* 0x000ee80000100800 */
        /* <DEDUP_REMOVED lines=9> */
[----:B------:R-:W5:Y:S04]  /*423a0*/  LDL R16, [R1+0x1ac4] ;  /* 0x001ac40001107983 */ /* 0x000f680000100800 */
[----:B------:R1:W-:Y:S01]  /*423b0*/  STL [R1+0x918], R21 ;  /* 0x0009181501007387 */ /* 0x0003e20000100800 */
[----:B---3--:R-:W-:-:S03]  /*423c0*/  IADD3.X R5, PT, PT, R0, UR8, RZ, P2, !PT ;  /* 0x0000000800057c10 */ /* 0x008fc600097fe4ff */
[----:B0-----:R0:W3:Y:S04]  /*423d0*/  LDG.E.U8 R22, desc[UR12][R2.64] ;  /* 0x0000000c02167981 */ /* 0x0010e8000c1e1100 */
        /* <DEDUP_REMOVED lines=11> */
[----:B------:R-:W-:-:S03]  /*42490*/  IADD3.X R3, PT, PT, R9, UR8, RZ, P2, !PT ;  /* 0x0000000809037c10 */ /* 0x000fc600097fe4ff */
        /* <DEDUP_REMOVED lines=9> */
[----:B------:R-:W5:Y:S01]  /*42530*/  LDL R10, [R1+0x1ae4] ;  /* 0x001ae400010a7983 */ /* 0x000f620000100800 */
[----:B------:R-:W-:-:S03]  /*42540*/  IADD3.X R7, PT, PT, R16, UR8, RZ, P2, !PT ;  /* 0x0000000810077c10 */ /* 0x000fc600097fe4ff */
[----:B------:R0:W-:Y:S04]  /*42550*/  STL [R1+0x948], R24 ;  /* 0x0009481801007387 */ /* 0x0001e80000100800 */
[----:B------:R-:W5:Y:S01]  /*42560*/  LDL R16, [R1+0x1af8] ;  /* 0x001af80001107983 */ /* 0x000f620000100800 */
[----:B---3--:R-:W-:-:S03]  /*42570*/  IADD3 R4, P2, PT, R0, UR5, RZ ;  /* 0x0000000500047c10 */ /* 0x008fc6000ff5e0ff */
[----:B0-----:R0:W3:Y:S04]  /*42580*/  LDG.E.U8 R24, desc[UR12][R6.64] ;  /* 0x0000000c06187981 */ /* 0x0010e8000c1e1100 */
[----:B------:R-:W3:Y:S01]  /*42590*/  LDL R0, [R1+0x1aec] ;  /* 0x001aec0001007983 */ /* 0x000ee20000100800 */
        /* <DEDUP_REMOVED lines=8> */
[----:B-1----:R2:W3:Y:S01]  /*42620*/  LDG.E.U8 R22, desc[UR12][R4.64] ;  /* 0x0000000c04167981 */ /* 0x0024e2000c1e1100 */
[----:B0-----:R-:W-:-:S03]  /*42630*/  IADD3 R2, P2, PT, R9, UR5, RZ ;  /* 0x0000000509027c10 */ /* 0x001fc6000ff5e0ff */
[----:B------:R-:W3:Y:S01]  /*42640*/  LDL R9, [R1+0x1b08] ;  /* 0x001b080001097983 */ /* 0x000ee20000100800 */
[----:B----4-:R-:W-:-:S03]  /*42650*/  IADD3.X R7, PT, PT, R8, UR8, RZ, P1, !PT ;  /* 0x0000000808077c10 */ /* 0x010fc60008ffe4ff */
[----:B------:R-:W4:Y:S04]  /*42660*/  LDL R8, [R1+0x1afc] ;  /* 0x001afc0001087983 */ /* 0x000f280000100800 */
[----:B------:R0:W-:Y:S04]  /*42670*/  STL [R1+0x900], R21 ;  /* 0x0009001501007387 */ /* 0x0001e80000100800 */
[----:B------:R-:W4:Y:S04]  /*42680*/  LDL R15, [R1+0x1b04] ;  /* 0x001b0400010f7983 */ /* 0x000f280000100800 */
[----:B0-----:R0:W4:Y:S01]  /*42690*/  LDG.E.U8 R21, desc[UR12][R6.64] ;  /* 0x0000000c06157981 */ /* 0x001122000c1e1100 */
[----:B--2---:R-:W-:-:S03]  /*426a0*/  IADD3 R4, P1, PT, R11, UR5, RZ ;  /* 0x000000050b047c10 */ /* 0x004fc6000ff3e0ff */
[----:B------:R-:W2:Y:S04]  /*426b0*/  LDL R11, [R1+0x1b10] ;  /* 0x001b1000010b7983 */ /* 0x000ea80000100800 */
[----:B------:R1:W-:Y:S01]  /*426c0*/  STL [R1+0x7d8], R18 ;  /* 0x0007d81201007387 */ /* 0x0003e20000100800 */
[----:B-----5:R-:W-:-:S03]  /*426d0*/  IADD3.X R3, PT, PT, R10, UR8, RZ, P2, !PT ;  /* 0x000000080a037c10 */ /* 0x020fc600097fe4ff */
[----:B------:R-:W5:Y:S01]  /*426e0*/  LDL R10, [R1+0x1b18] ;  /* 0x001b1800010a7983 */ /* 0x000f620000100800 */
[----:B0-----:R-:W-:-:S03]  /*426f0*/  IADD3 R6, P2, PT, R16, UR5, RZ ;  /* 0x0000000510067c10 */ /* 0x001fc6000ff5e0ff */
[----:B-1----:R0:W5:Y:S04]  /*42700*/  LDG.E.U8 R18, desc[UR12][R2.64] ;  /* 0x0000000c02127981 */ /* 0x002168000c1e1100 */
[----:B------:R-:W5:Y:S04]  /*42710*/  LDL R16, [R1+0x1b0c] ;  /* 0x001b0c0001107983 */ /* 0x000f680000100800 */
[----:B------:R1:W-:Y:S01]  /*42720*/  STL [R1+0x934], R17 ;  /* 0x0009341101007387 */ /* 0x0003e20000100800 */
[----:B---3--:R-:W-:-:S03]  /*42730*/  IADD3.X R5, PT, PT, R0, UR8, RZ, P1, !PT ;  /* 0x0000000800057c10 */ /* 0x008fc60008ffe4ff */
        /* <DEDUP_REMOVED lines=14> */
[----:B------:R-:W-:Y:S02]  /*42820*/  IADD3.X R5, PT, PT, R15, UR8, RZ, P2, !PT ;  /* 0x000000080f057c10 */ /* 0x000fe400097fe4ff */
[----:B--2---:R-:W-:Y:S02]  /*42830*/  IADD3 R6, P1, PT, R11, UR5, RZ ;  /* 0x000000050b067c10 */ /* 0x004fe4000ff3e0ff */
[----:B------:R-:W2:Y:S04]  /*42840*/  LDL R11, [R1+0x1b24] ;  /* 0x001b2400010b7983 */ /* 0x000ea80000100800 */
[----:B------:R0:W-:Y:S01]  /*42850*/  STL [R1+0x928], R23 ;  /* 0x0009281701007387 */ /* 0x0001e20000100800 */
[----:B-----5:R-:W-:-:S03]  /*42860*/  IADD3 R2, P2, PT, R10, UR5, RZ ;  /* 0x000000050a027c10 */ /* 0x020fc6000ff5e0ff */
[----:B------:R-:W5:Y:S04]  /*42870*/  LDL R15, [R1+0x1b38] ;  /* 0x001b3800010f7983 */ /* 0x000f680000100800 */
[----:B------:R-:W5:Y:S04]  /*42880*/  LDL R10, [R1+0x1b2c] ;  /* 0x001b2c00010a7983 */ /* 0x000f680000100800 */
[----:B0-----:R3:W5:Y:S01]  /*42890*/  LDG.E.U8 R23, desc[UR12][R4.64] ;  /* 0x0000000c04177981 */ /* 0x001762000c1e1100 */
[----:B------:R-:W-:-:S03]  /*428a0*/  IADD3.X R7, PT, PT, R16, UR8, RZ, P1, !PT ;  /* 0x0000000810077c10 */ /* 0x000fc60008ffe4ff */
[----:B------:R0:W-:Y:S01]  /*428b0*/  STL [R1+0x924], R22 ;  /* 0x0009241601007387 */ /* 0x0001e20000100800 */
[----:B---3--:R-:W-:-:S03]  /*428c0*/  IADD3 R4, P1, PT, R0, UR5, RZ ;  /* 0x0000000500047c10 */ /* 0x008fc6000ff3e0ff */
[----:B------:R-:W3:Y:S04]  /*428d0*/  LDL R0, [R1+0x1b40] ;  /* 0x001b400001007983 */ /* 0x000ee80000100800 */
[----:B0-----:R0:W3:Y:S01]  /*428e0*/  LDG.E.U8 R22, desc[UR12][R6.64] ;  /* 0x0000000c06167981 */ /* 0x0010e2000c1e1100 */
[----:B------:R-:W-:-:S03]  /*428f0*/  IADD3.X R3, PT, PT, R13, UR8, RZ, P2, !PT ;  /* 0x000000080d037c10 */ /* 0x000fc600097fe4ff */
[----:B------:R-:W3:Y:S04]  /*42900*/  LDL R13, [R1+0x1b34] ;  /* 0x001b3400010d7983 */ /* 0x000ee80000100800 */
[----:B------:R1:W-:Y:S01]  /*42910*/  STL [R1+0x91c], R21 ;  /* 0x00091c1501007387 */ /* 0x0003e20000100800 */
[----:B0-----:R-:W-:-:S03]  /*42920*/  IADD3 R6, P2, PT, R12, UR5, RZ ;  /* 0x000000050c067c10 */ /* 0x001fc6000ff5e0ff */
[----:B------:R-:W3:Y:S04]  /*42930*/  LDL R12, [R1+0x1b48] ;  /* 0x001b4800010c7983 */ /* 0x000ee80000100800 */
[----:B-1----:R4:W3:Y:S01]  /*42940*/  LDG.E.U8 R21, desc[UR12][R2.64] ;  /* 0x0000000c02157981 */ /* 0x0028e2000c1e1100 */
[----:B------:R-:W-:-:S03]  /*42950*/  IADD3.X R5, PT, PT, R9, UR8, RZ, P1, !PT ;  /* 0x0000000809057c10 */ /* 0x000fc60008ffe4ff */
[----:B------:R-:W3:Y:S04]  /*42960*/  LDL R9, [R1+0x1b3c] ;  /* 0x001b3c0001097983 */ /* 0x000ee80000100800 */
        /* <DEDUP_REMOVED lines=13> */
[----:B------:R-:W5:Y:S04]  /*42a40*/  LDL R10, [R1+0x1b60] ;  /* 0x001b6000010a7983 */ /* 0x000f680000100800 */
[----:B0-----:R0:W5:Y:S01]  /*42a50*/  LDG.E.U8 R19, desc[UR12][R2.64] ;  /* 0x0000000c02137981 */ /* 0x001162000c1e1100 */
[----:B---3--:R-:W-:-:S03]  /*42a60*/  IADD3 R6, P1, PT, R0, UR5, RZ ;  /* 0x0000000500067c10 */ /* 0x008fc6000ff3e0ff */
[----:B------:R-:W3:Y:S04]  /*42a70*/  LDL R0, [R1+0x1b54] ;  /* 0x001b540001007983 */ /* 0x000ee80000100800 */
[----:B------:R1:W-:Y:S01]  /*42a80*/  STL [R1+0x910], R24 ;  /* 0x0009101801007387 */ /* 0x0003e20000100800 */
[----:B------:R-:W-:-:S03]  /*42a90*/  IADD3.X R5, PT, PT, R13, UR8, RZ, P2, !PT ;  /* 0x000000080d057c10 */ /* 0x000fc600097fe4ff */
        /* <DEDUP_REMOVED lines=8> */
[----:B------:R-:W-:Y:S02]  /*42b20*/  IADD3.X R3, PT, PT, R16, UR8, RZ, P2, !PT ;  /* 0x0000000810037c10 */ /* 0x000fe400097fe4ff */
[----:B----4-:R-:W-:Y:S02]  /*42b30*/  IADD3 R4, P1, PT, R8, UR5, RZ ;  /* 0x0000000508047c10 */ /* 0x010fe4000ff3e0ff */
[----:B------:R-:W4:Y:S04]  /*42b40*/  LDL R8, [R1+0x1b64] ;  /* 0x001b640001087983 */ /* 0x000f280000100800 */
[----:B------:R0:W-:Y:S04]  /*42b50*/  STL [R1+0x908], R22 ;  /* 0x0009081601007387 */ /* 0x0001e80000100800 */
[----:B------:R-:W4:Y:S04]  /*42b60*/  LDL R16, [R1+0x1b78] ;  /* 0x001b780001107983 */ /* 0x000f280000100800 */
[----:B0-----:R0:W4:Y:S01]  /*42b70*/  LDG.E.U8 R22, desc[UR12][R2.64] ;  /* 0x0000000c02167981 */ /* 0x001122000c1e1100 */
[----:B--2---:R-:W-:-:S03]  /*42b80*/  IADD3 R6, P2, PT, R11, UR5, RZ ;  /* 0x000000050b067c10 */ /* 0x004fc6000ff5e0ff */
[----:B------:R-:W2:Y:S04]  /*42b90*/  LDL R11, [R1+0x1b6c] ;  /* 0x001b6c00010b7983 */ /* 0x000ea80000100800 */
[----:B------:R1:W-:Y:S01]  /*42ba0*/  STL [R1+0x904], R21 ;  /* 0x0009041501007387 */ /* 0x0003e20000100800 */
[----:B-----5:R-:W-:Y:S02]  /*42bb0*/  IADD3.X R5, PT, PT, R15, UR8, RZ, P1, !PT ;  /* 0x000000080f057c10 */ /* 0x020fe40008ffe4ff */
[----:B0-----:R-:W-:-:S03]  /*42bc0*/  IADD3 R2, P1, PT, R10, UR5, RZ ;  /* 0x000000050a027c10 */ /* 0x001fc6000ff3e0ff */
[----:B-1----:R0:W5:Y:S04]  /*42bd0*/  LDG.E.U8 R21, desc[UR12][R4.64] ;  /* 0x0000000c04157981 */ /* 0x002168000c1e1100 */
[----:B------:R-:W5:Y:S01]  /*42be0*/  LDL R10, [R1+0x1b80] ;  /* 0x001b8000010a7983 */ /* 0x000f620000100800 */
[----:B---3--:R-:W-:-:S03]  /*42bf0*/  IADD3.X R7, PT, PT, R0, UR8, RZ, P2, !PT ;  /* 0x0000000800077c10 */ /* 0x008fc600097fe4ff */
        /* <DEDUP_REMOVED lines=9> */
[----:B-1----:R1:W3:Y:S01]  /*42c90*/  LDG.E.U8 R17, desc[UR12][R2.64] ;  /* 0x0000000c02117981 */ /* 0x0022e2000c1e1100 */
[----:B0-----:R-:W-:-:S03]  /*42ca0*/  IADD3 R6, P1, PT, R9, UR5, RZ ;  /* 0x0000000509067c10 */ /* 0x001fc6000ff3e0ff */
[----:B------:R-:W3:Y:S04]  /*42cb0*/  LDL R9, [R1+0x1b90] ;  /* 0x001b900001097983 */ /* 0x000ee80000100800 */
[----:B------:R0:W-:Y:S01]  /*42cc0*/  STL [R1+0x6d8], R19 ;  /* 0x0006d81301007387 */ /* 0x0001e20000100800 */
[----:B----4-:R-:W-:-:S03]  /*42cd0*/  IADD3.X R5, PT, PT, R8, UR8, RZ, P2, !PT ;  /* 0x0000000808057c10 */ /* 0x010fc600097fe4ff */
[----:B------:R-:W4:Y:S04]  /*42ce0*/  LDL R8, [R1+0x1b98] ;  /* 0x001b980001087983 */ /* 0x000f280000100800 */
[----:B0-----:R5:W4:Y:S01]  /*42cf0*/  LDG.E.U8 R19, desc[UR12][R4.64] ;  /* 0x0000000c04137981 */ /* 0x001b22000c1e1100 */
[----:B-1----:R-:W-:-:S03]  /*42d00*/  IADD3 R2, P2, PT, R16, UR5, RZ ;  /* 0x0000000510027c10 */ /* 0x002fc6000ff5e0ff */
        /* <DEDUP_REMOVED lines=18> */
[----:B-1----:R-:W-:Y:S02]  /*42e30*/  IADD3 R2, P1, PT, R9, UR5, RZ ;  /* 0x0000000509027c10 */ /* 0x002fe4000ff3e0ff */
[----:B------:R-:W3:Y:S04]  /*42e40*/  LDL R9, [R1+0x1ba4] ;  /* 0x001ba40001097983 */ /* 0x000ee80000100800 */
[----:B------:R0:W-:Y:S04]  /*42e50*/  STL [R1+0x7c8], R21 ;  /* 0x0007c81501007387 */ /* 0x0001e80000100800 */
[----:B------:R-:W3:Y:S04]  /*42e60*/  LDL R15, [R1+0x1bb8] ;  /* 0x001bb800010f7983 */ /* 0x000ee80000100800 */
[----:B0-----:R2:W3:Y:S01]  /*42e70*/  LDG.E.U8 R21, desc[UR12][R6.64] ;  /* 0x0000000c06157981 */ /* 0x0014e2000c1e1100 */
[----:B----4-:R-:W-:-:S03]  /*42e80*/  IADD3 R4, P2, PT, R8, UR5, RZ ;  /* 0x0000000508047c10 */ /* 0x010fc6000ff5e0ff */
[----:B------:R-:W4:Y:S04]  /*42e90*/  LDL R8, [R1+0x1bac] ;  /* 0x001bac0001087983 */ /* 0x000f280000100800 */
[----:B------:R0:W-:Y:S01]  /*42ea0*/  STL [R1+0x7c4], R18 ;  /* 0x0007c41201007387 */ /* 0x0001e20000100800 */
[----:B------:R-:W-:-:S05]  /*42eb0*/  IADD3.X R3, PT, PT, R16, UR8, RZ, P1, !PT ;  /* 0x0000000810037c10 */ /* 0x000fca0008ffe4ff */
[----:B0-----:R3:W4:Y:S01]  /*42ec0*/  LDG.E.U8 R18, desc[UR12][R2.64] ;  /* 0x0000000c02127981 */ /* 0x001722000c1e1100 */
[----:B--2---:R-:W-:-:S03]  /*42ed0*/  IADD3 R6, P1, PT, R11, UR5, RZ ;  /* 0x000000050b067c10 */ /* 0x004fc6000ff3e0ff */
[----:B------:R-:W2:Y:S01]  /*42ee0*/  LDL R11, [R1+0x1bc0] ;  /* 0x001bc000010b7983 */ /* 0x000ea20000100800 */
[----:B-----5:R-:W-:-:S03]  /*42ef0*/  IADD3.X R5, PT, PT, R10, UR8, RZ, P2, !PT ;  /* 0x000000080a057c10 */ /* 0x020fc600097fe4ff */
[----:B------:R-:W5:Y:S04]  /*42f00*/  LDL R10, [R1+0x1bb4] ;  /* 0x001bb400010a7983 */ /* 0x000f680000100800 */
        /* <DEDUP_REMOVED lines=34> */
[----:B------:R-:W3:Y:S01]  /*43130*/  LDL R12, [R1+0x1be4] ;  /* 0x001be400010c7983 */ /* 0x000ee20000100800 */
[----:B------:R-:W-:-:S03]  /*43140*/  IADD3.X R5, PT, PT, R16, UR8, RZ, P2, !PT ;  /* 0x0000000810057c10 */ /* 0x000fc600097fe4ff */
[----:B------:R0:W-:Y:S04]  /*43150*/  STL [R1+0x6e8], R18 ;  /* 0x0006e81201007387 */ /* 0x0001e80000100800 */
[----:B------:R-:W3:Y:S01]  /*43160*/  LDL R16, [R1+0x1bf8] ;  /* 0x001bf80001107983 */ /* 0x000ee20000100800 */
[----:B-1----:R-:W-:-:S03]  /*43170*/  IADD3 R2, P2, PT, R9, UR5, RZ ;  /* 0x0000000509027c10 */ /* 0x002fc6000ff5e0ff */
[----:B0-----:R4:W3:Y:S04]  /*43180*/  LDG.E.U8 R18, desc[UR12][R4.64] ;  /* 0x0000000c04127981 */ /* 0x0018e8000c1e1100 */
[----:B------:R-:W3:Y:S01]  /*43190*/  LDL R9, [R1+0x1bec] ;  /* 0x001bec0001097983 */ /* 0x000ee20000100800 */
[----:B------:R-:W-:-:S03]  /*431a0*/  IADD3.X R7, PT, PT, R15, UR8, RZ, P1, !PT ;  /* 0x000000080f077c10 */ /* 0x000fc60008ffe4ff */
[----:B------:R0:W-:Y:S04]  /*431b0*/  STL [R1+0x6e4], R17 ;  /* 0x0006e41101007387 */ /* 0x0001e80000100800 */
[----:B0-----:R5:W3:Y:S01]  /*431c0*/  LDG.E.U8 R17, desc[UR12][R6.64] ;  /* 0x0000000c06117981 */ /* 0x001ae2000c1e1100 */
[----:B----4-:R-:W-:-:S03]  /*431d0*/  IADD3 R4, P1, PT, R8, UR5, RZ ;  /* 0x0000000508047c10 */ /* 0x010fc6000ff3e0ff */
[----:B------:R-:W4:Y:S01]  /*431e0*/  LDL R8, [R1+0x1c00] ;  /* 0x001c000001087983 */ /* 0x000f220000100800 */
[----:B--2---:R-:W-:-:S03]  /*431f0*/  IADD3.X R3, PT, PT, R11, UR8, RZ, P2, !PT ;  /* 0x000000080b037c10 */ /* 0x004fc600097fe4ff */
[----:B------:R-:W2:Y:S04]  /*43200*/  LDL R11, [R1+0x1bf4] ;  /* 0x001bf400010b7983 */ /* 0x000ea80000100800 */
[----:B------:R0:W-:Y:S04]  /*43210*/  STL [R1+0x6dc], R19 ;  /* 0x0006dc1301007387 */ /* 0x0001e80000100800 */
[----:B0-----:R0:W2:Y:S01]  /*43220*/  LDG.E.U8 R19, desc[UR12][R2.64] ;  /* 0x0000000c02137981 */ /* 0x0010a2000c1e1100 */
[----:B-----5:R-:W-:-:S03]  /*43230*/  IADD3 R6, P2, PT, R10, UR5, RZ ;  /* 0x000000050a067c10 */ /* 0x020fc6000ff5e0ff */
[----:B------:R-:W5:Y:S01]  /*43240*/  LDL R10, [R1+0x1c08] ;  /* 0x001c0800010a7983 */ /* 0x000f620000100800 */
[----:B---3--:R-:W-:-:S03]  /*43250*/  IADD3.X R5, PT, PT, R0, UR8, RZ, P1, !PT ;  /* 0x0000000800057c10 */ /* 0x008fc60008ffe4ff */
[----:B------:R-:W3:Y:S04]  /*43260*/  LDL R0, [R1+0x1bfc] ;  /* 0x001bfc0001007983 */ /* 0x000ee80000100800 */
[----:B------:R1:W-:Y:S04]  /*43270*/  STL [R1+0x6a0], R24 ;  /* 0x0006a01801007387 */ /* 0x0003e80000100800 */
[----:B------:R-:W3:Y:S01]  /*43280*/  LDL R15, [R1+0x1c04] ;  /* 0x001c0400010f7983 */ /* 0x000ee20000100800 */
[----:B0-----:R-:W-:-:S03]  /*43290*/  IADD3 R2, P1, PT, R13, UR5, RZ ;  /* 0x000000050d027c10 */ /* 0x001fc6000ff3e0ff */
        /* <DEDUP_REMOVED lines=24> */
[----:B------:R-:W-:Y:S02]  /*43420*/  IADD3.X R3, PT, PT, R15, UR8, RZ, P2, !PT ;  /* 0x000000080f037c10 */ /* 0x000fe400097fe4ff */
[----:B0-----:R-:W-:Y:S02]  /*43430*/  IADD3 R4, P1, PT, R13, UR5, RZ ;  /* 0x000000050d047c10 */ /* 0x001fe4000ff3e0ff */
[----:B------:R-:W3:Y:S04]  /*43440*/  LDL R13, [R1+0x1c24] ;  /* 0x001c2400010d7983 */ /* 0x000ee80000100800 */
[----:B------:R0:W-:Y:S04]  /*43450*/  STL [R1+0x6c8], R17 ;  /* 0x0006c81101007387 */ /* 0x0001e80000100800 */
[----:B------:R-:W3:Y:S01]  /*43460*/  LDL R15, [R1+0x1c38] ;  /* 0x001c3800010f7983 */ /* 0x000ee20000100800 */
[----:B-1----:R-:W-:-:S03]  /*43470*/  IADD3 R6, P2, PT, R12, UR5, RZ ;  /* 0x000000050c067c10 */ /* 0x002fc6000ff5e0ff */
[----:B------:R-:W3:Y:S04]  /*43480*/  LDL R12, [R1+0x1c2c] ;  /* 0x001c2c00010c7983 */ /* 0x000ee80000100800 */
[----:B0-----:R0:W3:Y:S01]  /*43490*/  LDG.E.U8 R17, desc[UR12][R2.64] ;  /* 0x0000000c02117981 */ /* 0x0010e2000c1e1100 */
[----:B------:R-:W-:-:S03]  /*434a0*/  IADD3.X R5, PT, PT, R16, UR8, RZ, P1, !PT ;  /* 0x0000000810057c10 */ /* 0x000fc60008ffe4ff */
[----:B------:R1:W-:Y:S01]  /*434b0*/  STL [R1+0x6c4], R19 ;  /* 0x0006c41301007387 */ /* 0x0003e20000100800 */
[----:B0-----:R-:W-:-:S03]  /*434c0*/  IADD3 R2, P1, PT, R9, UR5, RZ ;  /* 0x0000000509027c10 */ /* 0x001fc6000ff3e0ff */
[----:B------:R-:W3:Y:S04]  /*434d0*/  LDL R9, [R1+0x1c40] ;  /* 0x001c400001097983 */ /* 0x000ee80000100800 */
[----:B-1----:R2:W3:Y:S01]  /*434e0*/  LDG.E.U8 R19, desc[UR12][R4.64] ;  /* 0x0000000c04137981 */ /* 0x0024e2000c1e1100 */
        /* <DEDUP_REMOVED lines=11> */
[----:B------:R-:W3:Y:S04]  /*435a0*/  LDL R0, [R1+0x1c50] ;  /* 0x001c500001007983 */ /* 0x000ee80000100800 */
[----:B------:R1:W-:Y:S01]  /*435b0*/  STL [R1+0x65c], R22 ;  /* 0x00065c1601007387 */ /* 0x0003e20000100800 */
[----:B------:R-:W-:-:S03]  /*435c0*/  IADD3.X R5, PT, PT, R13, UR8, RZ, P2, !PT ;  /* 0x000000080d057c10 */ /* 0x000fc600097fe4ff */
        /* <DEDUP_REMOVED lines=42> */
[----:B------:R0:W-:Y:S04]  /*43870*/  STL [R1+0x624], R22 ;  /* 0x0006241601007387 */ /* 0x0001e80000100800 */
        /* <DEDUP_REMOVED lines=26> */
[----:B------:R-:W-:Y:S02]  /*43a20*/  IADD3.X R5, PT, PT, R15, UR8, RZ, P2, !PT ;  /* 0x000000080f057c10 */ /* 0x000fe400097fe4ff */
[----:B-----5:R-:W-:Y:S02]  /*43a30*/  IADD3 R6, P1, PT, R10, UR5, RZ ;  /* 0x000000050a067c10 */ /* 0x020fe4000ff3e0ff */
[----:B------:R-:W5:Y:S04]  /*43a40*/  LDL R10, [R1+0x1ca4] ;  /* 0x001ca400010a7983 */ /* 0x000f680000100800 */
[----:B------:R0:W-:Y:S04]  /*43a50*/  STL [R1+0x668], R24 ;  /* 0x0006681801007387 */ /* 0x0001e80000100800 */
[----:B------:R-:W5:Y:S01]  /*43a60*/  LDL R15, [R1+0x1cb8] ;  /* 0x001cb800010f7983 */ /* 0x000f620000100800 */
[----:B---3--:R-:W-:-:S03]  /*43a70*/  IADD3 R2, P2, PT, R0, UR5, RZ ;  /* 0x0000000500027c10 */ /* 0x008fc6000ff5e0ff */
[----:B------:R-:W3:Y:S04]  /*43a80*/  LDL R0, [R1+0x1cac] ;  /* 0x001cac0001007983 */ /* 0x000ee80000100800 */
[----:B0-----:R0:W3:Y:S01]  /*43a90*/  LDG.E.U8 R24, desc[UR12][R4.64] ;  /* 0x0000000c04187981 */ /* 0x0010e2000c1e1100 */
[----:B------:R-:W-:-:S03]  /*43aa0*/  IADD3.X R7, PT, PT, R16, UR8, RZ, P1, !PT ;  /* 0x0000000810077c10 */ /* 0x000fc60008ffe4ff */
[----:B------:R1:W-:Y:S01]  /*43ab0*/  STL [R1+0x664], R23 ;  /* 0x0006641701007387 */ /* 0x0003e20000100800 */
[----:B0-----:R-:W-:-:S03]  /*43ac0*/  IADD3 R4, P1, PT, R13, UR5, RZ ;  /* 0x000000050d047c10 */ /* 0x001fc6000ff3e0ff */
[----:B------:R-:W3:Y:S04]  /*43ad0*/  LDL R13, [R1+0x1cc0] ;  /* 0x001cc000010d7983 */ /* 0x000ee80000100800 */
[----:B-1----:R0:W3:Y:S01]  /*43ae0*/  LDG.E.U8 R23, desc[UR12][R6.64] ;  /* 0x0000000c06177981 */ /* 0x0020e2000c1e1100 */
[----:B------:R-:W-:-:S03]  /*43af0*/  IADD3.X R3, PT, PT, R12, UR8, RZ, P2, !PT ;  /* 0x000000080c037c10 */ /* 0x000fc600097fe4ff */
[----:B------:R-:W3:Y:S04]  /*43b00*/  LDL R12, [R1+0x1cb4] ;  /* 0x001cb400010c7983 */ /* 0x000ee80000100800 */
[----:B------:R1:W-:Y:S01]  /*43b10*/  STL [R1+0x660], R22 ;  /* 0x0006601601007387 */ /* 0x0003e20000100800 */
[----:B0-----:R-:W-:-:S03]  /*43b20*/  IADD3 R6, P2, PT, R9, UR5, RZ ;  /* 0x0000000509067c10 */ /* 0x001fc6000ff5e0ff */
[----:B------:R-:W3:Y:S04]  /*43b30*/  LDL R9, [R1+0x1cc8] ;  /* 0x001cc80001097983 */ /* 0x000ee80000100800 */
[----:B-1----:R2:W3:Y:S01]  /*43b40*/  LDG.E.U8 R22, desc[UR12][R2.64] ;  /* 0x0000000c02167981 */ /* 0x0024e2000c1e1100 */
        /* <DEDUP_REMOVED lines=9> */
[----:B------:R-:W5:Y:S04]  /*43be0*/  LDL R10, [R1+0x1cd8] ;  /* 0x001cd800010a7983 */ /* 0x000f680000100800 */
[----:B-1----:R1:W5:Y:S01]  /*43bf0*/  LDG.E.U8 R18, desc[UR12][R6.64] ;  /* 0x0000000c06127981 */ /* 0x002362000c1e1100 */
[----:B0-----:R-:W-:-:S03]  /*43c00*/  IADD3 R4, P2, PT, R15, UR5, RZ ;  /* 0x000000050f047c10 */ /* 0x001fc6000ff5e0ff */
[----:B------:R-:W5:Y:S01]  /*43c10*/  LDL R15, [R1+0x1ccc] ;  /* 0x001ccc00010f7983 */ /* 0x000f620000100800 */
[----:B---3--:R-:W-:-:S03]  /*43c20*/  IADD3.X R3, PT, PT, R0, UR8, RZ, P1, !PT ;  /* 0x0000000800037c10 */ /* 0x008fc60008ffe4ff */
        /* <DEDUP_REMOVED lines=18> */
[----:B------:R0:W-:Y:S04]  /*43d50*/  STL [R1+0x64c], R23 ;  /* 0x00064c1701007387 */ /* 0x0001e80000100800 */
[----:B------:R-:W2:Y:S04]  /*43d60*/  LDL R16, [R1+0x1cf8] ;  /* 0x001cf80001107983 */ /* 0x000ea80000100800 */
[----:B0-----:R3:W2:Y:S01]  /*43d70*/  LDG.E.U8 R23, desc[UR12][R2.64] ;  /* 0x0000000c02177981 */ /* 0x0016a2000c1e1100 */
[----:B-----5:R-:W-:-:S03]  /*43d80*/  IADD3 R6, P2, PT, R10, UR5, RZ ;  /* 0x000000050a067c10 */ /* 0x020fc6000ff5e0ff */
[----:B------:R-:W5:Y:S04]  /*43d90*/  LDL R10, [R1+0x1cec] ;  /* 0x001cec00010a7983 */ /* 0x000f680000100800 */
[----:B------:R0:W-:Y:S01]  /*43da0*/  STL [R1+0x648], R22 ;  /* 0x0006481601007387 */ /* 0x0001e20000100800 */
[----:B------:R-:W-:Y:S02]  /*43db0*/  IADD3.X R5, PT, PT, R15, UR8, RZ, P1, !PT ;  /* 0x000000080f057c10 */ /* 0x000fe40008ffe4ff */
[----:B---3--:R-:W-:-:S03]  /*43dc0*/  IADD3 R2, P1, PT, R0, UR5, RZ ;  /* 0x0000000500027c10 */ /* 0x008fc6000ff3e0ff */
[----:B0-----:R0:W3:Y:S04]  /*43dd0*/  LDG.E.U8 R22, desc[UR12][R4.64] ;  /* 0x0000000c04167981 */ /* 0x0010e8000c1e1100 */
[----:B------:R-:W3:Y:S01]  /*43de0*/  LDL R0, [R1+0x1d00] ;  /* 0x001d000001007983 */ /* 0x000ee20000100800 */
        /* <DEDUP_REMOVED lines=16> */
[----:B-1----:R3:W2:Y:S01]  /*43ef0*/  LDG.E.U8 R17, desc[UR12][R4.64] ;  /* 0x0000000c04117981 */ /* 0x0026a2000c1e1100 */
[----:B0-----:R-:W-:-:S03]  /*43f00*/  IADD3 R2, P2, PT, R16, UR5, RZ ;  /* 0x0000000510027c10 */ /* 0x001fc6000ff5e0ff */
        /* <DEDUP_REMOVED lines=26> */
[----:B------:R-:W-:-:S05]  /*440b0*/  IADD3.X R3, PT, PT, R16, UR8, RZ, P1, !PT ;  /* 0x0000000810037c10 */ /* 0x000fca0008ffe4ff */
[----:B0-----:R0:W2:Y:S01]  /*440c0*/  LDG.E.U8 R21, desc[UR12][R2.64] ;  /* 0x0000000c02157981 */ /* 0x0010a2000c1e1100 */
[----:B-----5:R-:W-:-:S03]  /*440d0*/  IADD3 R6, P1, PT, R10, UR5, RZ ;  /* 0x000000050a067c10 */ /* 0x020fc6000ff3e0ff */
        /* <DEDUP_REMOVED lines=10> */
[----:B------:R-:W3:Y:S01]  /*44180*/  LDL R16, [R1+0x1d44] ;  /* 0x001d440001107983 */ /* 0x000ee20000100800 */
[----:B0-----:R-:W-:-:S03]  /*44190*/  IADD3 R4, P1, PT, R9, UR5, RZ ;  /* 0x0000000509047c10 */ /* 0x001fc6000ff3e0ff */
[----:B------:R-:W3:Y:S04]  /*441a0*/  LDL R9, [R1+0x1d50] ;  /* 0x001d500001097983 */ /* 0x000ee80000100800 */
[----:B------:R0:W-:Y:S04]  /*441b0*/  STL [R1+0x5b0], R19 ;  /* 0x0005b01301007387 */ /* 0x0001e80000100800 */
[----:B-1----:R1:W3:Y:S01]  /*441c0*/  LDG.E.U8 R17, desc[UR12][R6.64] ;  /* 0x0000000c06117981 */ /* 0x0022e2000c1e1100 */
        /* <DEDUP_REMOVED lines=36> */
[----:B------:R0:W-:Y:S04]  /*44410*/  STL [R1+0x5d4], R17 ;  /* 0x0005d41101007387 */ /* 0x0001e80000100800 */
[----:B0-----:R0:W5:Y:S01]  /*44420*/  LDG.E.U8 R17, desc[UR12][R2.64] ;  /* 0x0000000c02117981 */ /* 0x001162000c1e1100 */
[----:B---3--:R-:W-:-:S03]  /*44430*/  IADD3 R6, P2, PT, R0, UR5, RZ ;  /* 0x0000000500067c10 */ /* 0x008fc6000ff5e0ff */
[----:B------:R-:W3:Y:S01]  /*44440*/  LDL R0, [R1+0x1d88] ;  /* 0x001d880001007983 */ /* 0x000ee20000100800 */
[----:B------:R-:W-:-:S03]  /*44450*/  IADD3.X R5, PT, PT, R13, UR8, RZ, P1, !PT ;  /* 0x000000080d057c10 */ /* 0x000fc60008ffe4ff */
[----:B------:R-:W3:Y:S04]  /*44460*/  LDL R13, [R1+0x1d7c] ;  /* 0x001d7c00010d7983 */ /* 0x000ee80000100800 */
[----:B------:R1:W-:Y:S04]  /*44470*/  STL [R1+0x578], R19 ;  /* 0x0005781301007387 */ /* 0x0003e80000100800 */
[----:B------:R-:W3:Y:S01]  /*44480*/  LDL R15, [R1+0x1d84] ;  /* 0x001d8400010f7983 */ /* 0x000ee20000100800 */
[----:B0-----:R-:W-:-:S03]  /*44490*/  IADD3 R2, P1, PT, R12, UR5, RZ ;  /* 0x000000050c027c10 */ /* 0x001fc6000ff3e0ff */
[----:B------:R-:W3:Y:S04]  /*444a0*/  LDL R12, [R1+0x1d90] ;  /* 0x001d9000010c7983 */ /* 0x000ee80000100800 */
[----:B-1----:R0:W3:Y:S04]  /*444b0*/  LDG.E.U8 R19, desc[UR12][R4.64] ;  /* 0x0000000c04137981 */ /* 0x0020e8000c1e1100 */
[----:B------:R1:W-:Y:S01]  /*444c0*/  STL [R1+0x590], R24 ;  /* 0x0005901801007387 */ /* 0x0003e20000100800 */
[----:B------:R-:W-:-:S03]  /*444d0*/  IADD3.X R7, PT, PT, R9, UR8, RZ, P2, !PT ;  /* 0x0000000809077c10 */ /* 0x000fc600097fe4ff */
[----:B------:R-:W3:Y:S01]  /*444e0*/  LDL R9, [R1+0x1d98] ;  /* 0x001d980001097983 */ /* 0x000ee20000100800 */
[----:B0-----:R-:W-:-:S03]  /*444f0*/  IADD3 R4, P2, PT, R16, UR5, RZ ;  /* 0x0000000510047c10 */ /* 0x001fc6000ff5e0ff */
[----:B-1----:R2:W3:Y:S04]  /*44500*/  LDG.E.U8 R24, desc[UR12][R6.64] ;  /* 0x0000000c06187981 */ /* 0x0024e8000c1e1100 */
        /* <DEDUP_REMOVED lines=23> */
[----:B------:R-:W3:Y:S04]  /*44680*/  LDL R9, [R1+0x1dac] ;  /* 0x001dac0001097983 */ /* 0x000ee80000100800 */
[----:B0-----:R4:W3:Y:S04]  /*44690*/  LDG.E.U8 R18, desc[UR12][R2.64] ;  /* 0x0000000c02127981 */ /* 0x0018e8000c1e1100 */
[----:B------:R0:W-:Y:S01]  /*446a0*/  STL [R1+0x5bc], R17 ;  /* 0x0005bc1101007387 */ /* 0x0001e20000100800 */
[----:B------:R-:W-:-:S05]  /*446b0*/  IADD3.X R5, PT, PT, R16, UR8, RZ, P1, !PT ;  /* 0x0000000810057c10 */ /* 0x000fca0008ffe4ff */
        /* <DEDUP_REMOVED lines=14> */
[----:B------:R-:W3:Y:S04]  /*447a0*/  LDL R13, [R1+0x1dd0] ;  /* 0x001dd000010d7983 */ /* 0x000ee80000100800 */
[----:B------:R0:W-:Y:S01]  /*447b0*/  STL [R1+0x570], R23 ;  /* 0x0005701701007387 */ /* 0x0001e20000100800 */
[----:B------:R-:W-:-:S03]  /*447c0*/  IADD3.X R5, PT, PT, R12, UR8, RZ, P2, !PT ;  /* 0x000000080c057c10 */ /* 0x000fc600097fe4ff */
[----:B-1----:R1:W3:Y:S04]  /*447d0*/  LDG.E.U8 R24, desc[UR12][R2.64] ;  /* 0x0000000c02187981 */ /* 0x0022e8000c1e1100 */
        /* <DEDUP_REMOVED lines=120> */
[----:B------:R-:W5:Y:S04]  /*44f60*/  LDL R16, [R1+0x1e78] ;  /* 0x001e780001107983 */ /* 0x000f680000100800 */
[----:B0-----:R0:W5:Y:S01]  /*44f70*/  LDG.E.U8 R24, desc[UR12][R2.64] ;  /* 0x0000000c02187981 */ /* 0x001162000c1e1100 */
[----:B---3--:R-:W-:-:S03]  /*44f80*/  IADD3 R6, P2, PT, R0, UR5, RZ ;  /* 0x0000000500067c10 */ /* 0x008fc6000ff5e0ff */
[----:B------:R-:W3:Y:S04]  /*44f90*/  LDL R0, [R1+0x1e6c] ;  /* 0x001e6c0001007983 */ /* 0x000ee80000100800 */
[----:B------:R1:W-:Y:S01]  /*44fa0*/  STL [R1+0x55c], R23 ;  /* 0x00055c1701007387 */ /* 0x0003e20000100800 */
[----:B------:R-:W-:Y:S02]  /*44fb0*/  IADD3.X R5, PT, PT, R15, UR8, RZ, P1, !PT ;  /* 0x000000080f057c10 */ /* 0x000fe40008ffe4ff */
[----:B0-----:R-:W-:-:S03]  /*44fc0*/  IADD3 R2, P1, PT, R13, UR5, RZ ;  /* 0x000000050d027c10 */ /* 0x001fc6000ff3e0ff */
[----:B-1----:R0:W3:Y:S04]  /*44fd0*/  LDG.E.U8 R23, desc[UR12][R4.64] ;  /* 0x0000000c04177981 */ /* 0x0020e8000c1e1100 */
[----:B------:R-:W3:Y:S01]  /*44fe0*/  LDL R13, [R1+0x1e80] ;  /* 0x001e8000010d7983 */ /* 0x000ee20000100800 */
        /* <DEDUP_REMOVED lines=18> */
[----:B------:R-:W5:Y:S04]  /*45110*/  LDL R16, [R1+0x1e8c] ;  /* 0x001e8c0001107983 */ /* 0x000f680000100800 */
[----:B------:R0:W-:Y:S01]  /*45120*/  STL [R1+0x540], R17 ;  /* 0x0005401101007387 */ /* 0x0001e20000100800 */
[----:B---3--:R-:W-:-:S03]  /*45130*/  IADD3.X R7, PT, PT, R0, UR8, RZ, P1, !PT ;  /* 0x0000000800077c10 */ /* 0x008fc60008ffe4ff */
        /* <DEDUP_REMOVED lines=23> */
[----:B------:R-:W-:-:S05]  /*452b0*/  IADD3.X R3, PT, PT, R16, UR8, RZ, P1, !PT ;  /* 0x0000000810037c10 */ /* 0x000fca0008ffe4ff */
[----:B0-----:R0:W5:Y:S01]  /*452c0*/  LDG.E.U8 R22, desc[UR12][R2.64] ;  /* 0x0000000c02167981 */ /* 0x001162000c1e1100 */
[----:B---3--:R-:W-:-:S03]  /*452d0*/  IADD3 R6, P1, PT, R0, UR5, RZ ;  /* 0x0000000500067c10 */ /* 0x008fc6000ff3e0ff */
        /* <DEDUP_REMOVED lines=51> */
[----:B------:R1:W-:Y:S04]  /*45610*/  STL [R1+0x508], R18 ;  /* 0x0005081201007387 */ /* 0x0003e80000100800 */
[----:B-1----:R1:W3:Y:S01]  /*45620*/  LDG.E.U8 R18, desc[UR12][R2.64] ;  /* 0x0000000c02127981 */ /* 0x0022e2000c1e1100 */
[----:B0-----:R-:W-:-:S03]  /*45630*/  IADD3 R6, P2, PT, R13, UR5, RZ ;  /* 0x000000050d067c10 */ /* 0x001fc6000ff5e0ff */
[----:B------:R-:W3:Y:S01]  /*45640*/  LDL R13, [R1+0x1f08] ;  /* 0x001f0800010d7983 */ /* 0x000ee20000100800 */
[----:B------:R-:W-:-:S03]  /*45650*/  IADD3.X R5, PT, PT, R12, UR8, RZ, P1, !PT ;  /* 0x000000080c057c10 */ /* 0x000fc60008ffe4ff */
[----:B------:R-:W3:Y:S04]  /*45660*/  LDL R12, [R1+0x1efc] ;  /* 0x001efc00010c7983 */ /* 0x000ee80000100800 */
[----:B------:R0:W-:Y:S04]  /*45670*/  STL [R1+0x4ac], R17 ;  /* 0x0004ac1101007387 */ /* 0x0001e80000100800 */
[----:B------:R-:W3:Y:S01]  /*45680*/  LDL R15, [R1+0x1f04] ;  /* 0x001f0400010f7983 */ /* 0x000ee20000100800 */
[----:B-1----:R-:W-:-:S03]  /*45690*/  IADD3 R2, P1, PT, R9, UR5, RZ ;  /* 0x0000000509027c10 */ /* 0x002fc6000ff3e0ff */
[----:B------:R-:W3:Y:S04]  /*456a0*/  LDL R9, [R1+0x1f10] ;  /* 0x001f100001097983 */ /* 0x000ee80000100800 */
[----:B0-----:R0:W3:Y:S04]  /*456b0*/  LDG.E.U8 R17, desc[UR12][R4.64] ;  /* 0x0000000c04117981 */ /* 0x0010e8000c1e1100 */
[----:B------:R1:W-:Y:S01]  /*456c0*/  STL [R1+0x4c4], R19 ;  /* 0x0004c41301007387 */ /* 0x0003e20000100800 */
[----:B----4-:R-:W-:-:S03]  /*456d0*/  IADD3.X R7, PT, PT, R8, UR8, RZ, P2, !PT ;  /* 0x0000000808077c10 */ /* 0x010fc600097fe4ff */
[----:B------:R-:W4:Y:S04]  /*456e0*/  LDL R8, [R1+0x1f18] ;  /* 0x001f180001087983 */ /* 0x000f280000100800 */
[----:B-1----:R5:W4:Y:S01]  /*456f0*/  LDG.E.U8 R19, desc[UR12][R6.64] ;  /* 0x0000000c06137981 */ /* 0x002b22000c1e1100 */
[----:B0-----:R-:W-:-:S03]  /*45700*/  IADD3 R4, P2, PT, R16, UR5, RZ ;  /* 0x0000000510047c10 */ /* 0x001fc6000ff5e0ff */
        /* <DEDUP_REMOVED lines=165> */
[----:B------:R-:W3:Y:S04]  /*46160*/  LDL R16, [R1+0x1ff8] ;  /* 0x001ff80001107983 */ /* 0x000ee80000100800 */
[----:B-1----:R1:W3:Y:S01]  /*46170*/  LDG.E.U8 R19, desc[UR12][R2.64] ;  /* 0x0000000c02137981 */ /* 0x0022e2000c1e1100 */
[----:B0-----:R-:W-:-:S03]  /*46180*/  IADD3 R6, P2, PT, R13, UR5, RZ ;  /* 0x000000050d067c10 */ /* 0x001fc6000ff5e0ff */
[----:B------:R-:W3:Y:S04]  /*46190*/  LDL R13, [R1+0x1fec] ;  /* 0x001fec00010d7983 */ /* 0x000ee80000100800 */
[----:B------:R0:W-:Y:S01]  /*461a0*/  STL [R1+0x490], R24 ;  /* 0x0004901801007387 */ /* 0x0001e20000100800 */
[----:B------:R-:W-:Y:S02]  /*461b0*/  IADD3.X R5, PT, PT, R15, UR8, RZ, P1, !PT ;  /* 0x000000080f057c10 */ /* 0x000fe40008ffe4ff */
[----:B-1----:R-:W-:-:S03]  /*461c0*/  IADD3 R2, P1, PT, R12, UR5, RZ ;  /* 0x000000050c027c10 */ /* 0x002fc6000ff3e0ff */
[----:B0-----:R4:W3:Y:S04]  /*461d0*/  LDG.E.U8 R24, desc[UR12][R4.64] ;  /* 0x0000000c04187981 */ /* 0x0018e8000c1e1100 */
[----:B------:R-:W3:Y:S01]  /*461e0*/  LDL R12, [R1+0x2000] ;  /* 0x00200000010c7983 */ /* 0x000ee20000100800 */
        /* <DEDUP_REMOVED lines=44> */
[----:B------:R-:W-:-:S05]  /*464b0*/  IADD3.X R3, PT, PT, R16, UR8, RZ, P1, !PT ;  /* 0x0000000810037c10 */ /* 0x000fca0008ffe4ff */
[----:B-1----:R1:W3:Y:S01]  /*464c0*/  LDG.E.U8 R23, desc[UR12][R2.64] ;  /* 0x0000000c02177981 */ /* 0x0022e2000c1e1100 */
[----:B0-----:R-:W-:-:S03]  /*464d0*/  IADD3 R6, P1, PT, R13, UR5, RZ ;  /* 0x000000050d067c10 */ /* 0x001fc6000ff3e0ff */
[----:B------:R-:W3:Y:S01]  /*464e0*/  LDL R13, [R1+0x2040] ;  /* 0x00204000010d7983 */ /* 0x000ee20000100800 */
[----:B------:R-:W-:-:S03]  /*464f0*/  IADD3.X R5, PT, PT, R12, UR8, RZ, P2, !PT ;  /* 0x000000080c057c10 */ /* 0x000fc600097fe4ff */
[----:B------:R-:W3:Y:S04]  /*46500*/  LDL R12, [R1+0x2034] ;  /* 0x00203400010c7983 */ /* 0x000ee80000100800 */
[----:B------:R0:W-:Y:S01]  /*46510*/  STL [R1+0x468], R22 ;  /* 0x0004681601007387 */ /* 0x0001e20000100800 */
[----:B-1----:R-:W-:-:S03]  /*46520*/  IADD3 R2, P2, PT, R9, UR5, RZ ;  /* 0x0000000509027c10 */ /* 0x002fc6000ff5e0ff */
[----:B------:R-:W3:Y:S04]  /*46530*/  LDL R9, [R1+0x2048] ;  /* 0x0020480001097983 */ /* 0x000ee80000100800 */
[----:B0-----:R2:W3:Y:S01]  /*46540*/  LDG.E.U8 R22, desc[UR12][R4.64] ;  /* 0x0000000c04167981 */ /* 0x0014e2000c1e1100 */
        /* <DEDUP_REMOVED lines=101> */
[----:B------:R-:W3:Y:S04]  /*46ba0*/  LDL R9, [R1+0x20d0] ;  /* 0x0020d00001097983 */ /* 0x000ee80000100800 */
[----:B------:R1:W-:Y:S04]  /*46bb0*/  STL [R1+0x3e4], R19 ;  /* 0x0003e41301007387 */ /* 0x0003e80000100800 */
[----:B0-----:R0:W3:Y:S01]  /*46bc0*/  LDG.E.U8 R17, desc[UR12][R2.64] ;  /* 0x0000000c02117981 */ /* 0x0010e2000c1e1100 */
        /* <DEDUP_REMOVED lines=174> */
[----:B------:R-:W-:-:S05]  /*476b0*/  IADD3.X R3, PT, PT, R16, UR8, RZ, P1, !PT ;  /* 0x0000000810037c10 */ /* 0x000fca0008ffe4ff */
[----:B0-----:R4:W3:Y:S01]  /*476c0*/  LDG.E.U8 R24, desc[UR12][R2.64] ;  /* 0x0000000c02187981 */ /* 0x0018e2000c1e1100 */
[----:B-1----:R-:W-:-:S03]  /*476d0*/  IADD3 R6, P1, PT, R12, UR5, RZ ;  /* 0x000000050c067c10 */ /* 0x002fc6000ff3e0ff */
        /* <DEDUP_REMOVED lines=51> */
[----:B------:R0:W-:Y:S04]  /*47a10*/  STL [R1+0x388], R22 ;  /* 0x0003881601007387 */ /* 0x0001e80000100800 */
[----:B0-----:R2:W3:Y:S01]  /*47a20*/  LDG.E.U8 R22, desc[UR12][R2.64] ;  /* 0x0000000c02167981 */ /* 0x0014e2000c1e1100 */
[----:B-1----:R-:W-:-:S03]  /*47a30*/  IADD3 R6, P2, PT, R9, UR5, RZ ;  /* 0x0000000509067c10 */ /* 0x002fc6000ff5e0ff */
        /* <DEDUP_REMOVED lines=231> */
[----:B------:R-:W-:-:S05]  /*488b0*/  IADD3.X R3, PT, PT, R16, UR8, RZ, P1, !PT ;  /* 0x0000000810037c10 */ /* 0x000fca0008ffe4ff */
[----:B-1----:R2:W3:Y:S01]  /*488c0*/  LDG.E.U8 R19, desc[UR12][R2.64] ;  /* 0x0000000c02137981 */ /* 0x0024e2000c1e1100 */
[----:B0-----:R-:W-:-:S03]  /*488d0*/  IADD3 R6, P1, PT, R9, UR5, RZ ;  /* 0x0000000509067c10 */ /* 0x001fc6000ff3e0ff */
        /* <DEDUP_REMOVED lines=86> */
[----:B------:R-:W-:Y:S01]  /*48e40*/  STL [R1+0x2bc], R24 ;  /* 0x0002bc1801007387 */ /* 0x000fe20000100800 */
[----:B-----5:R-:W-:-:S03]  /*48e50*/  IADD3.X R3, PT, PT, R10, UR8, RZ, P2, !PT ;  /* 0x000000080a037c10 */ /* 0x020fc600097fe4ff */
[----:B------:R-:W5:Y:S01]  /*48e60*/  LDL R10, [R1+0x23b8] ;  /* 0x0023b800010a7983 */ /* 0x000f620000100800 */
[----:B---3--:R-:W-:-:S03]  /*48e70*/  IADD3 R6, P2, PT, R0, UR5, RZ ;  /* 0x0000000500067c10 */ /* 0x008fc6000ff5e0ff */
[----:B------:R-:W3:Y:S04]  /*48e80*/  LDL R0, [R1+0x23ac] ;  /* 0x0023ac0001007983 */ /* 0x000ee80000100800 */
[----:B------:R0:W-:Y:S01]  /*48e90*/  STL [R1+0x2b8], R23 ;  /* 0x0002b81701007387 */ /* 0x0001e20000100800 */
[----:B------:R-:W-:-:S03]  /*48ea0*/  IADD3.X R5, PT, PT, R16, UR8, RZ, P1, !PT ;  /* 0x0000000810057c10 */ /* 0x000fc60008ffe4ff */
[----:B------:R1:W3:Y:S04]  /*48eb0*/  LDG.E.U8 R16, desc[UR12][R2.64] ;  /* 0x0000000c02107981 */ /* 0x0002e8000c1e1100 */
[----:B------:R0:W3:Y:S01]  /*48ec0*/  LDG.E.U8 R27, desc[UR12][R4.64] ;  /* 0x0000000c041b7981 */ /* 0x0000e2000c1e1100 */
[----:B-1----:R-:W-:-:S03]  /*48ed0*/  IADD3 R2, P1, PT, R13, UR5, RZ ;  /* 0x000000050d027c10 */ /* 0x002fc6000ff3e0ff */
[----:B------:R-:W3:Y:S01]  /*48ee0*/  LDL R13, [R1+0x23c0] ;  /* 0x0023c000010d7983 */ /* 0x000ee20000100800 */
[----:B------:R-:W-:-:S03]  /*48ef0*/  IADD3.X R7, PT, PT, R12, UR8, RZ, P2, !PT ;  /* 0x000000080c077c10 */ /* 0x000fc600097fe4ff */
[----:B------:R-:W3:Y:S04]  /*48f00*/  LDL R12, [R1+0x23b4] ;  /* 0x0023b400010c7983 */ /* 0x000ee80000100800 */
[----:B------:R1:W-:Y:S04]  /*48f10*/  STL [R1+0x2b4], R22 ;  /* 0x0002b41601007387 */ /* 0x0003e80000100800 */
[----:B------:R2:W3:Y:S01]  /*48f20*/  LDG.E.U8 R26, desc[UR12][R6.64] ;  /* 0x0000000c061a7981 */ /* 0x0004e2000c1e1100 */
[----:B0-----:R-:W-:-:S03]  /*48f30*/  IADD3 R4, P2, PT, R9, UR5, RZ ;  /* 0x0000000509047c10 */ /* 0x001fc6000ff5e0ff */
[----:B------:R-:W3:Y:S01]  /*48f40*/  LDL R9, [R1+0x23c8] ;  /* 0x0023c80001097983 */ /* 0x000ee20000100800 */
[----:B----4-:R-:W-:-:S03]  /*48f50*/  IADD3.X R3, PT, PT, R8, UR8, RZ, P1, !PT ;  /* 0x0000000808037c10 */ /* 0x010fc60008ffe4ff */
[----:B------:R-:W4:Y:S04]  /*48f60*/  LDL R8, [R1+0x23d0] ;  /* 0x0023d00001087983 */ /* 0x000f280000100800 */
[----:B------:R0:W-:Y:S04]  /*48f70*/  STL [R1+0x210], R21 ;  /* 0x0002101501007387 */ /* 0x0001e80000100800 */
[----:B------:R5:W4:Y:S01]  /*48f80*/  LDG.E.U8 R23, desc[UR12][R2.64] ;  /* 0x0000000c02177981 */ /* 0x000b22000c1e1100 */
[----:B--2---:R-:W-:-:S03]  /*48f90*/  IADD3 R6, P1, PT, R11, UR5, RZ ;  /* 0x000000050b067c10 */ /* 0x004fc6000ff3e0ff */
[----:B------:R-:W2:Y:S04]  /*48fa0*/  LDL R11, [R1+0x23bc] ;  /* 0x0023bc00010b7983 */ /* 0x000ea80000100800 */
[----:B-1----:R-:W2:Y:S01]  /*48fb0*/  LDL.LU R22, [R1+0xa64] ;  /* 0x000a640001167983 */ /* 0x002ea20000300800 */
[----:B------:R-:W-:-:S03]  /*48fc0*/  IADD3.X R5, PT, PT, R15, UR8, RZ, P2, !PT ;  /* 0x000000080f057c10 */ /* 0x000fc600097fe4ff */
[----:B------:R1:W-:Y:S04]  /*48fd0*/  STL [R1+0x274], R18 ;  /* 0x0002741201007387 */ /* 0x0003e80000100800 */
[----:B0-----:R-:W2:Y:S04]  /*48fe0*/  LDL R21, [R1+0x604] ;  /* 0x0006040001157983 */ /* 0x001ea80000100800 */
[----:B------:R0:W2:Y:S01]  /*48ff0*/  LDG.E.U8 R25, desc[UR12][R4.64] ;  /* 0x0000000c04197981 */ /* 0x0000a2000c1e1100 */
[----:B-----5:R-:W-:-:S03]  /*49000*/  IADD3 R2, P2, PT, R10, UR5, RZ ;  /* 0x000000050a027c10 */ /* 0x020fc6000ff5e0ff */
[----:B------:R-:W5:Y:S01]  /*49010*/  LDL R10, [R1+0x23d8] ;  /* 0x0023d800010a7983 */ /* 0x000f620000100800 */
[----:B---3--:R-:W-:-:S03]  /*49020*/  IADD3.X R7, PT, PT, R0, UR8, RZ, P1, !PT ;  /* 0x0000000800077c10 */ /* 0x008fc60008ffe4ff */
[----:B------:R-:W3:Y:S04]  /*49030*/  LDL R0, [R1+0x23c4] ;  /* 0x0023c40001007983 */ /* 0x000ee80000100800 */
[----:B------:R0:W-:Y:S04]  /*49040*/  STL [R1+0x2b0], R17 ;  /* 0x0002b01101007387 */ /* 0x0001e80000100800 */
[----:B-1----:R-:W3:Y:S04]  /*49050*/  LDL R18, [R1+0x23cc] ;  /* 0x0023cc0001127983 */ /* 0x002ee80000100800 */
[----:B------:R1:W3:Y:S04]  /*49060*/  LDG.E.U8 R24, desc[UR12][R6.64] ;  /* 0x0000000c06187981 */ /* 0x0002e8000c1e1100 */
[----:B0-----:R-:W3:Y:S04]  /*49070*/  LDL R17, [R1+0x23d4] ;  /* 0x0023d40001117983 */ /* 0x001ee80000100800 */
[----:B------:R-:W-:Y:S04]  /*49080*/  STL [R1+0x2ac], R19 ;  /* 0x0002ac1301007387 */ /* 0x000fe80000100800 */
[----:B------:R-:W3:Y:S01]  /*49090*/  LDL R15, [R1+0x23e0] ;  /* 0x0023e000010f7983 */ /* 0x000ee20000100800 */
[----:B------:R-:W-:-:S03]  /*490a0*/  IADD3 R4, P1, PT, R13, UR5, RZ ;  /* 0x000000050d047c10 */ /* 0x000fc6000ff3e0ff */
[----:B------:R0:W-:Y:S04]  /*490b0*/  STL [R1+0x2a8], R16 ;  /* 0x0002a81001007387 */ /* 0x0001e80000100800 */
[----:B------:R-:W3:Y:S01]  /*490c0*/  LDL R13, [R1+0x23dc] ;  /* 0x0023dc00010d7983 */ /* 0x000ee20000100800 */
[----:B------:R-:W-:-:S03]  /*490d0*/  IADD3.X R3, PT, PT, R12, UR8, RZ, P2, !PT ;  /* 0x000000080c037c10 */ /* 0x000fc600097fe4ff */
[----:B------:R-:W3:Y:S04]  /*490e0*/  LDL R12, [R1+0x23f0] ;  /* 0x0023f000010c7983 */ /* 0x000ee80000100800 */
[----:B0-----:R-:W3:Y:S04]  /*490f0*/  LDL R16, [R1+0x23e8] ;  /* 0x0023e80001107983 */ /* 0x001ee80000100800 */
[----:B------:R5:W3:Y:S01]  /*49100*/  LDG.E.U8 R19, desc[UR12][R2.64] ;  /* 0x0000000c02137981 */ /* 0x000ae2000c1e1100 */
[----:B-1----:R-:W-:Y:S02]  /*49110*/  IADD3 R6, P2, PT, R9, UR5, RZ ;  /* 0x0000000509067c10 */ /* 0x002fe4000ff5e0ff */
[----:B----4-:R-:W-:-:S02]  /*49120*/  IADD3 R8, P3, PT, R8, UR5, RZ ;  /* 0x0000000508087c10 */ /* 0x010fc4000ff7e0ff */
[----:B--2---:R-:W-:Y:S02]  /*49130*/  IADD3.X R5, PT, PT, R11, UR8, RZ, P1, !PT ;  /* 0x000000080b057c10 */ /* 0x004fe40008ffe4ff */
[----:B------:R-:W2:Y:S04]  /*49140*/  LDL R11, [R1+0x23e4] ;  /* 0x0023e400010b7983 */ /* 0x000ea80000100800 */
[----:B------:R0:W-:Y:S01]  /*49150*/  STL [R1+0x2a4], R27 ;  /* 0x0002a41b01007387 */ /* 0x0001e20000100800 */
[----:B-----5:R-:W-:-:S03]  /*49160*/  IADD3 R2, P1, PT, R10, UR5, RZ ;  /* 0x000000050a027c10 */ /* 0x020fc6000ff3e0ff */
[----:B------:R-:W4:Y:S01]  /*49170*/  LDL R10, [R1+0x23f8] ;  /* 0x0023f800010a7983 */ /* 0x000f220000100800 */
[----:B---3--:R-:W-:-:S03]  /*49180*/  IADD3.X R7, PT, PT, R0, UR8, RZ, P2, !PT ;  /* 0x0000000800077c10 */ /* 0x008fc600097fe4ff */
[----:B------:R-:W3:Y:S04]  /*49190*/  LDL R0, [R1+0x23ec] ;  /* 0x0023ec0001007983 */ /* 0x000ee80000100800 */
[----:B------:R-:W5:Y:S01]  /*491a0*/  LDG.E.U8 R29, desc[UR12][R6.64] ;  /* 0x0000000c061d7981 */ /* 0x000f62000c1e1100 */
[----:B------:R-:W-:-:S03]  /*491b0*/  IADD3.X R9, PT, PT, R18, UR8, RZ, P3, !PT ;  /* 0x0000000812097c10 */ /* 0x000fc60009ffe4ff */
[----:B------:R1:W5:Y:S04]  /*491c0*/  LDG.E.U8 R18, desc[UR12][R4.64] ;  /* 0x0000000c04127981 */ /* 0x000368000c1e1100 */
[----:B------:R-:W-:Y:S01]  /*491d0*/  STL [R1+0x29c], R26 ;  /* 0x00029c1a01007387 */ /* 0x000fe20000100800 */
[----:B------:R-:W-:-:S03]  /*491e0*/  IADD3.X R3, PT, PT, R17, UR8, RZ, P1, !PT ;  /* 0x0000000811037c10 */ /* 0x000fc60008ffe4ff */
[----:B------:R1:W-:Y:S04]  /*491f0*/  STL [R1+0x298], R23 ;  /* 0x0002981701007387 */ /* 0x0003e80000100800 */
[----:B0-----:R-:W5:Y:S01]  /*49200*/  LDG.E.U8 R27, desc[UR12][R8.64] ;  /* 0x0000000c081b7981 */ /* 0x001f62000c1e1100 */
[----:B-1----:R-:W-:-:S03]  /*49210*/  IADD3 R4, P1, PT, R15, UR5, RZ ;  /* 0x000000050f047c10 */ /* 0x002fc6000ff3e0ff */
[----:B------:R-:W5:Y:S04]  /*49220*/  LDL R15, [R1+0x23f4] ;  /* 0x0023f400010f7983 */ /* 0x000f680000100800 */
[----:B------:R0:W5:Y:S01]  /*49230*/  LDG.E.U8 R23, desc[UR12][R2.64] ;  /* 0x0000000c02177981 */ /* 0x000162000c1e1100 */
[----:B------:R-:W-:-:S03]  /*49240*/  IADD3.X R5, PT, PT, R13, UR8, RZ, P1, !PT ;  /* 0x000000080d057c10 */ /* 0x000fc60008ffe4ff */
[----:B------:R-:W-:Y:S01]  /*49250*/  STL [R1+0xf8], R25 ;  /* 0x0000f81901007387 */ /* 0x000fe20000100800 */
[----:B------:R-:W-:-:S03]  /*49260*/  IADD3 R6, P1, PT, R12, UR5, RZ ;  /* 0x000000050c067c10 */ /* 0x000fc6000ff3e0ff */
[----:B------:R4:W5:Y:S04]  /*49270*/  LDG.E.U8 R26, desc[UR12][R4.64] ;  /* 0x0000000c041a7981 */ /* 0x000968000c1e1100 */
[----:B0-----:R-:W-:Y:S04]  /*49280*/  LDS R2, [R14] ;  /* 0x000000000e027984 */ /* 0x001fe80000000800 */
[----:B------:R0:W1:Y:S04]  /*49290*/  LDS R3, [R14+0x80] ;  /* 0x000080000e037984 */ /* 0x0000680000000800 */
[----:B0-----:R-:W5:Y:S04]  /*492a0*/  LDL R14, [R1+0x2400] ;  /* 0x00240000010e7983 */ /* 0x001f680000100800 */
[----:B------:R-:W-:Y:S04]  /*492b0*/  STL [R1+0x258], R24 ;  /* 0x0002581801007387 */ /* 0x000fe80000100800 */
[----:B------:R-:W5:Y:S04]  /*492c0*/  LDL R13, [R1+0x2408] ;  /* 0x00240800010d7983 */ /* 0x000f680000100800 */
[----:B------:R-:W5:Y:S01]  /*492d0*/  LDL R12, [R1+0x2410] ;  /* 0x00241000010c7983 */ /* 0x000f620000100800 */
[----:B------:R-:W-:-:S04]  /*492e0*/  IADD3 R8, P2, PT, R16, UR5, RZ ;  /* 0x0000000510087c10 */ /* 0x000fc8000ff5e0ff */
[----:B--2---:R-:W-:Y:S02]  /*492f0*/  IADD3.X R9, PT, PT, R11, UR8, RZ, P2, !PT ;  /* 0x000000080b097c10 */ /* 0x004fe400097fe4ff */
[----:B------:R-:W2:Y:S04]  /*49300*/  LDL R11, [R1+0x23fc] ;  /* 0x0023fc00010b7983 */ /* 0x000ea80000100800 */
[----:B------:R0:W2:Y:S01]  /*49310*/  LDG.E.U8 R25, desc[UR12][R8.64] ;  /* 0x0000000c08197981 */ /* 0x0000a2000c1e1100 */
[----:B----4-:R-:W-:-:S03]  /*49320*/  IADD3 R4, P2, PT, R10, UR5, RZ ;  /* 0x000000050a047c10 */ /* 0x010fc6000ff5e0ff */
[----:B------:R-:W4:Y:S04]  /*49330*/  LDL R10, [R1+0x2418] ;  /* 0x00241800010a7983 */ /* 0x000f280000100800 */
[----:B------:R0:W-:Y:S04]  /*49340*/  STL [R1+0x290], R19 ;  /* 0x0002901301007387 */ /* 0x0001e80000100800 */
[----:B0-----:R-:W4:Y:S01]  /*49350*/  LDL R19, [R1+0x2404] ;  /* 0x0024040001137983 */ /* 0x001f220000100800 */
[----:B---3--:R-:W-:-:S05]  /*49360*/  IADD3.X R7, PT, PT, R0, UR8, RZ, P1, !PT ;  /* 0x0000000800077c10 */ /* 0x008fca0008ffe4ff */
[----:B------:R-:W3:Y:S04]  /*49370*/  LDG.E.U8 R24, desc[UR12][R6.64] ;  /* 0x0000000c06187981 */ /* 0x000ee8000c1e1100 */
[----:B-----5:R0:W-:Y:S04]  /*49380*/  STL [R1+0x28c], R18 ;  /* 0x00028c1201007387 */ /* 0x0201e80000100800 */
[----:B------:R-:W5:Y:S04]  /*49390*/  LDL R17, [R1+0x2414] ;  /* 0x0024140001117983 */ /* 0x000f680000100800 */
[----:B0-----:R-:W3:Y:S04]  /*493a0*/  LDL R18, [R1+0x240c] ;  /* 0x00240c0001127983 */ /* 0x001ee80000100800 */
[----:B------:R-:W-:Y:S04]  /*493b0*/  STL [R1+0x288], R29 ;  /* 0x0002881d01007387 */ /* 0x000fe80000100800 */
[----:B------:R-:W3:Y:S01]  /*493c0*/  LDL R16, [R1+0x2420] ;  /* 0x0024200001107983 */ /* 0x000ee20000100800 */
[----:B------:R-:W-:Y:S01]  /*493d0*/  FADD R0, -R21, R22 ;  /* 0x0000001615007221 */ /* 0x000fe20000000100 */
[----:B------:R-:W-:-:S03]  /*493e0*/  IADD3.X R5, PT, PT, R15, UR8, RZ, P2, !PT ;  /* 0x000000080f057c10 */ /* 0x000fc600097fe4ff */
[----:B------:R-:W-:Y:S01]  /*493f0*/  FMUL R8, R0, 1.4426950216293334961 ;  /* 0x3fb8aa3b00087820 */ /* 0x000fe20000400000 */
[----:B------:R-:W-:Y:S03]  /*49400*/  STL [R1+0x284], R27 ;  /* 0x0002841b01007387 */ /* 0x000fe60000100800 */
[----:B------:R0:W-:Y:S01]  /*49410*/  MUFU.EX2 R22, R8 ;  /* 0x0000000800167308 */ /* 0x0001e20000000800 */
[----:B------:R0:W3:Y:S04]  /*49420*/  LDG.E.U8 R21, desc[UR12][R4.64] ;  /* 0x0000000c04157981 */ /* 0x0000e8000c1e1100 */
[----:B------:R0:W-:Y:S04]  /*49430*/  STL [R1+0x27c], R23 ;  /* 0x00027c1701007387 */ /* 0x0001e80000100800 */
[----:B------:R-:W3:Y:S01]  /*49440*/  LDL R15, [R1+0x2428] ;  /* 0x00242800010f7983 */ /* 0x000ee20000100800 */
[----:B0-----:R-:W-:-:S03]  /*49450*/  IADD3 R4, P1, PT, R14, UR5, RZ ;  /* 0x000000050e047c10 */ /* 0x001fc6000ff3e0ff */
[----:B------:R-:W3:Y:S01]  /*49460*/  LDL R14, [R1+0x241c] ;  /* 0x00241c00010e7983 */ /* 0x000ee20000100800 */
[----:B------:R-:W-:Y:S02]  /*49470*/  IADD3 R6, P2, PT, R13, UR5, RZ ;  /* 0x000000050d067c10 */ /* 0x000fe4000ff5e0ff */
[----:B------:R-:W-:Y:S02]  /*49480*/  IADD3 R8, P3, PT, R12, UR5, RZ ;  /* 0x000000050c087c10 */ /* 0x000fe4000ff7e0ff */
[----:B------:R-:W1:Y:S01]  /*49490*/  LDL.LU.64 R12, [R1+0xa68] ;  /* 0x000a6800010c7983 */ /* 0x000e620000300a00 */
[----:B------:R-:W-:-:S03]  /*494a0*/  FADD R0, -R28, R20 ;  /* 0x000000141c007221 */ /* 0x000fc60000000100 */
[----:B------:R0:W-:Y:S01]  /*494b0*/  STL [R1+0x278], R26 ;  /* 0x0002781a01007387 */ /* 0x0001e20000100800 */
[----:B------:R-:W-:-:S04]  /*494c0*/  FMUL R0, R0, 1.4426950216293334961 ;  /* 0x3fb8aa3b00007820 */ /* 0x000fc80000400000 */
[----:B------:R0:W1:Y:S01]  /*494d0*/  MUFU.EX2 R23, R0 ;  /* 0x0000000000177308 */ /* 0x0000620000000800 */
[----:B--2---:R-:W-:-:S05]  /*494e0*/  IADD3.X R5, PT, PT, R11, UR8, RZ, P1, !PT ;  /* 0x000000080b057c10 */ /* 0x004fca0008ffe4ff */
[----:B------:R2:W3:Y:S01]  /*494f0*/  LDG.E.U8 R27, desc[UR12][R4.64] ;  /* 0x0000000c041b7981 */ /* 0x0004e2000c1e1100 */
[----:B----4-:R-:W-:Y:S02]  /*49500*/  IADD3 R10, P1, PT, R10, UR5, RZ ;  /* 0x000000050a0a7c10 */ /* 0x010fe4000ff3e0ff */
[----:B------:R-:W-:Y:S02]  /*49510*/  IADD3.X R7, PT, PT, R19, UR8, RZ, P2, !PT ;  /* 0x0000000813077c10 */ /* 0x000fe400097fe4ff */
[----:B------:R-:W4:Y:S04]  /*49520*/  LDL R19, [R1+0x2430] ;  /* 0x0024300001137983 */ /* 0x000f280000100800 */
[----:B0-----:R0:W4:Y:S01]  /*49530*/  LDG.E.U8 R26, desc[UR12][R6.64] ;  /* 0x0000000c061a7981 */ /* 0x001122000c1e1100 */
[----:B-----5:R-:W-:-:S02]  /*49540*/  IADD3.X R11, PT, PT, R17, UR8, RZ, P1, !PT ;  /* 0x00000008110b7c10 */ /* 0x020fc40008ffe4ff */
[----:B---3--:R-:W-:Y:S02]  /*49550*/  IADD3.X R9, PT, PT, R18, UR8, RZ, P3, !PT ;  /* 0x0000000812097c10 */ /* 0x008fe40009ffe4ff */
[----:B------:R-:W3:Y:S04]  /*49560*/  LDL R18, [R1+0x2424] ;  /* 0x0024240001127983 */ /* 0x000ee80000100800 */
[----:B------:R5:W-:Y:S04]  /*49570*/  STL [R1+0xd8], R25 ;  /* 0x0000d81901007387 */ /* 0x000be80000100800 */
[----:B------:R-:W3:Y:S01]  /*49580*/  LDL R17, [R1+0x242c] ;  /* 0x00242c0001117983 */ /* 0x000ee20000100800 */
[----:B--2---:R-:W-:-:S03]  /*49590*/  IADD3 R4, P1, PT, R16, UR5, RZ ;  /* 0x0000000510047c10 */ /* 0x004fc6000ff3e0ff */
[----:B------:R-:W2:Y:S04]  /*495a0*/  LDL R16, [R1+0x2438] ;  /* 0x0024380001107983 */ /* 0x000ea80000100800 */
[----:B------:R-:W-:Y:S04]  /*495b0*/  STL [R1+0x23c], R24 ;  /* 0x00023c1801007387 */ /* 0x000fe80000100800 */
[----:B------:R-:W2:Y:S04]  /*495c0*/  LDL R0, [R1+0x2440] ;  /* 0x0024400001007983 */ /* 0x000ea80000100800 */
[----:B------:R-:W2:Y:S01]  /*495d0*/  LDG.E.U8 R20, desc[UR12][R8.64] ;  /* 0x0000000c08147981 */ /* 0x000ea2000c1e1100 */
[----:B0-----:R-:W-:-:S03]  /*495e0*/  IADD3 R6, P2, PT, R15, UR5, RZ ;  /* 0x000000050f067c10 */ /* 0x001fc6000ff5e0ff */
[----:B-----5:R-:W5:Y:S04]  /*495f0*/  LDG.E.U8 R25, desc[UR12][R10.64] ;  /* 0x0000000c0a197981 */ /* 0x020f68000c1e1100 */
[----:B------:R-:W5:Y:S01]  /*49600*/  LDL R15, [R1+0x2434] ;  /* 0x00243400010f7983 */ /* 0x000f620000100800 */
[----:B------:R-:W-:Y:S01]  /*49610*/  IADD3.X R5, PT, PT, R14, UR8, RZ, P1, !PT ;  /* 0x000000080e057c10 */ /* 0x000fe20008ffe4ff */
[----:B-1----:R-:W-:-:S05]  /*49620*/  FFMA2 R2, R12.F32x2.HI_LO, R22.F32x2.HI_LO, R2.F32x2.HI_LO ;  /* 0x000000160c027249 */ /* 0x002fca0000000002 */
[----:B------:R-:W-:Y:S04]  /*49630*/  STL.64 [R1+0x608], R2 ;  /* 0x0006080201007387 */ /* 0x000fe80000100a00 */
[----:B------:R-:W5:Y:S04]  /*49640*/  LDL R14, [R1+0x243c] ;  /* 0x00243c00010e7983 */ /* 0x000f680000100800 */
[----:B------:R0:W-:Y:S04]  /*49650*/  STL [R1+0x270], R21 ;  /* 0x0002701501007387 */ /* 0x0001e80000100800 */
[----:B------:R-:W5:Y:S04]  /*49660*/  LDL R13, [R1+0x2448] ;  /* 0x00244800010d7983 */ /* 0x000f680000100800 */
[----:B------:R-:W5:Y:S04]  /*49670*/  LDL R12, [R1+0x2444] ;  /* 0x00244400010c7983 */ /* 0x000f680000100800 */
[----:B------:R-:W-:Y:S04]  /*49680*/  STL [R1+0x2d44], R22 ;  /* 0x002d441601007387 */ /* 0x000fe80000100800 */
[----:B------:R1:W-:Y:S04]  /*49690*/  STL [R1+0x2d40], R23 ;  /* 0x002d401701007387 */ /* 0x0003e80000100800 */
[----:B------:R-:W5:Y:S04]  /*496a0*/  LDL R9, [R1+0x2450] ;  /* 0x0024500001097983 */ /* 0x000f680000100800 */
[----:B------:R-:W5:Y:S04]  /*496b0*/  LDL R8, [R1+0x244c] ;  /* 0x00244c0001087983 */ /* 0x000f680000100800 */
[----:B------:R-:W5:Y:S04]  /*496c0*/  LDL R11, [R1+0x2458] ;  /* 0x00245800010b7983 */ /* 0x000f680000100800 */
[----:B0-----:R-:W5:Y:S04]  /*496d0*/  LDG.E.U8 R21, desc[UR12][R4.64] ;  /* 0x0000000c04157981 */ /* 0x001f68000c1e1100 */
[----:B------:R-:W-:Y:S04]  /*496e0*/  STL [R1+0x26c], R27 ;  /* 0x00026c1b01007387 */ /* 0x000fe80000100800 */
[----:B------:R-:W5:Y:S01]  /*496f0*/  LDL R10, [R1+0x2454] ;  /* 0x00245400010a7983 */ /* 0x000f620000100800 */
[----:B----4-:R-:W-:-:S03]  /*49700*/  IADD3 R2, P1, PT, R19, UR5, RZ ;  /* 0x0000000513027c10 */ /* 0x010fc6000ff3e0ff */
[----:B------:R-:W-:Y:S01]  /*49710*/  STL [R1+0x268], R26 ;  /* 0x0002681a01007387 */ /* 0x000fe20000100800 */
[----:B---3--:R-:W-:-:S05]  /*49720*/  IADD3.X R7, PT, PT, R18, UR8, RZ, P2, !PT ;  /* 0x0000000812077c10 */ /* 0x008fca00097fe4ff */
[----:B------:R-:W3:Y:S01]  /*49730*/  LDG.E.U8 R24, desc[UR12][R6.64] ;  /* 0x0000000c06187981 */ /* 0x000ee2000c1e1100 */
[----:B------:R-:W-:-:S05]  /*49740*/  IADD3.X R3, PT, PT, R17, UR8, RZ, P1, !PT ;  /* 0x0000000811037c10 */ /* 0x000fca0008ffe4ff */
[----:B-1----:R2:W4:Y:S04]  /*49750*/  LDG.E.U8 R23, desc[UR12][R2.64] ;  /* 0x0000000c02177981 */ /* 0x002528000c1e1100 */
[----:B------:R-:W4:Y:S01]  /*49760*/  LDL R7, [R1+0x2460] ;  /* 0x0024600001077983 */ /* 0x000f220000100800 */
[----:B--2---:R-:W-:-:S03]  /*49770*/  IADD3 R2, P2, PT, R0, UR5, RZ ;  /* 0x0000000500027c10 */ /* 0x004fc6000ff5e0ff */
[----:B------:R-:W2:Y:S04]  /*49780*/  LDL R0, [R1+0x245c] ;  /* 0x00245c0001007983 */ /* 0x000ea80000100800 */
[----:B------:R0:W-:Y:S04]  /*49790*/  STL [R1+0x264], R20 ;  /* 0x0002641401007387 */ /* 0x0001e80000100800 */
[----:B------:R-:W2:Y:S01]  /*497a0*/  LDL R6, [R1+0x2468] ;  /* 0x0024680001067983 */ /* 0x000ea20000100800 */
[----:B------:R-:W-:-:S03]  /*497b0*/  IADD3 R4, P1, PT, R16, UR5, RZ ;  /* 0x0000000510047c10 */ /* 0x000fc6000ff3e0ff */
[----:B-----5:R-:W-:Y:S04]  /*497c0*/  STL [R1+0x260], R25 ;  /* 0x0002601901007387 */ /* 0x020fe80000100800 */
[----:B------:R-:W5:Y:S01]  /*497d0*/  LDL R17, [R1+0x2464] ;  /* 0x0024640001117983 */ /* 0x000f620000100800 */
[----:B------:R-:W-:-:S03]  /*497e0*/  IADD3.X R5, PT, PT, R15, UR8, RZ, P1, !PT ;  /* 0x000000080f057c10 */ /* 0x000fc60008ffe4ff */
[----:B------:R-:W5:Y:S04]  /*497f0*/  LDL R16, [R1+0x2470] ;  /* 0x0024700001107983 */ /* 0x000f680000100800 */
[----:B------:R-:W5:Y:S04]  /*49800*/  LDL R15, [R1+0x246c] ;  /* 0x00246c00010f7983 */ /* 0x000f680000100800 */
[----:B0-----:R-:W5:Y:S01]  /*49810*/  LDG.E.U8 R20, desc[UR12][R4.64] ;  /* 0x0000000c04147981 */ /* 0x001f62000c1e1100 */
[----:B------:R-:W-:-:S03]  /*49820*/  IADD3.X R3, PT, PT, R14, UR8, RZ, P2, !PT ;  /* 0x000000080e037c10 */ /* 0x000fc600097fe4ff */
[----:B------:R-:W5:Y:S04]  /*49830*/  LDL R14, [R1+0x2478] ;  /* 0x00247800010e7983 */ /* 0x000f680000100800 */
[----:B------:R0:W5:Y:S02]  /*49840*/  LDG.E.U8 R22, desc[UR12][R2.64] ;  /* 0x0000000c02167981 */ /* 0x000164000c1e1100 */
[----:B0-----:R-:W-:Y:S02]  /*49850*/  IADD3 R2, P1, PT, R13, UR5, RZ ;  /* 0x000000050d027c10 */ /* 0x001fe4000ff3e0ff */
[----:B------:R-:W5:Y:S02]  /*49860*/  LDL R13, [R1+0x2474] ;  /* 0x00247400010d7983 */ /* 0x000f640000100800 */
[----:B------:R-:W-:-:S02]  /*49870*/  IADD3.X R3, PT, PT, R12, UR8, RZ, P1, !PT ;  /* 0x000000080c037c10 */ /* 0x000fc40008ffe4ff */
[----:B------:R-:W5:Y:S04]  /*49880*/  LDL R12, [R1+0x2488] ;  /* 0x00248800010c7983 */ /* 0x000f680000100800 */
[----:B------:R0:W5:Y:S02]  /*49890*/  LDG.E.U8 R18, desc[UR12][R2.64] ;  /* 0x0000000c02127981 */ /* 0x000164000c1e1100 */
[----:B0-----:R-:W-:Y:S02]  /*498a0*/  IADD3 R2, P1, PT, R9, UR5, RZ ;  /* 0x0000000509027c10 */ /* 0x001fe4000ff3e0ff */
[----:B------:R-:W5:Y:S02]  /*498b0*/  LDL R9, [R1+0x2480] ;  /* 0x0024800001097983 */ /* 0x000f640000100800 */
[----:B------:R-:W-:-:S02]  /*498c0*/  IADD3.X R3, PT, PT, R8, UR8, RZ, P1, !PT ;  /* 0x0000000808037c10 */ /* 0x000fc40008ffe4ff */
[----:B------:R-:W5:Y:S04]  /*498d0*/  LDL R8, [R1+0x247c] ;  /* 0x00247c0001087983 */ /* 0x000f680000100800 */
[----:B------:R0:W5:Y:S04]  /*498e0*/  LDG.E.U8 R19, desc[UR12][R2.64] ;  /* 0x0000000c02137981 */ /* 0x000168000c1e1100 */
[----:B------:R1:W-:Y:S01]  /*498f0*/  STL [R1+0x250], R21 ;  /* 0x0002501501007387 */ /* 0x0003e20000100800 */
[----:B0-----:R-:W-:-:S03]  /*49900*/  IADD3 R2, P1, PT, R11, UR5, RZ ;  /* 0x000000050b027c10 */ /* 0x001fc6000ff3e0ff */
[----:B------:R-:W5:Y:S01]  /*49910*/  LDL R11, [R1+0x2484] ;  /* 0x00248400010b7983 */ /* 0x000f620000100800 */
[----:B------:R-:W-:-:S05]  /*49920*/  IADD3.X R3, PT, PT, R10, UR8, RZ, P1, !PT ;  /* 0x000000080a037c10 */ /* 0x000fca0008ffe4ff */
[----:B-1----:R0:W5:Y:S04]  /*49930*/  LDG.E.U8 R21, desc[UR12][R2.64] ;  /* 0x0000000c02157981 */ /* 0x002168000c1e1100 */
[----:B---3--:R1:W-:Y:S04]  /*49940*/  STL [R1+0xb8], R24 ;  /* 0x0000b81801007387 */ /* 0x0083e80000100800 */
[----:B------:R-:W3:Y:S04]  /*49950*/  LDL R10, [R1+0x2490] ;  /* 0x00249000010a7983 */ /* 0x000ee80000100800 */
[----:B----4-:R-:W-:Y:S01]  /*49960*/  STL [R1+0x1e4], R23 ;  /* 0x0001e41701007387 */ /* 0x010fe20000100800 */
[----:B------:R-:W-:-:S04]  /*49970*/  IADD3 R4, P1, PT, R7, UR5, RZ ;  /* 0x0000000507047c10 */ /* 0x000fc8000ff3e0ff */
[----:B--2---:R-:W-:Y:S02]  /*49980*/  IADD3.X R5, PT, PT, R0, UR8, RZ, P1, !PT ;  /* 0x0000000800057c10 */ /* 0x004fe40008ffe4ff */
[----:B------:R-:W2:Y:S04]  /*49990*/  LDL R0, [R1+0x248c] ;  /* 0x00248c0001007983 */ /* 0x000ea80000100800 */
[----:B------:R-:W4:Y:S01]  /*499a0*/  LDG.E.U8 R5, desc[UR12][R4.64] ;  /* 0x0000000c04057981 */ /* 0x000f22000c1e1100 */
[----:B------:R-:W-:-:S04]  /*499b0*/  IADD3 R6, P1, PT, R6, UR5, RZ ;  /* 0x0000000506067c10 */ /* 0x000fc8000ff3e0ff */
[----:B-----5:R-:W-:Y:S01]  /*499c0*/  IADD3.X R7, PT, PT, R17, UR8, RZ, P1, !PT ;  /* 0x0000000811077c10 */ /* 0x020fe20008ffe4ff */
[----:B------:R-:W5:Y:S01]  /*499d0*/  LDL R4, [R1+0x2498] ;  /* 0x0024980001047983 */ /* 0x000f620000100800 */
[----:B0-----:R-:W-:-:S03]  /*499e0*/  IADD3 R2, P1, PT, R16, UR5, RZ ;  /* 0x0000000510027c10 */ /* 0x001fc6000ff3e0ff */
[----:B-1----:R-:W5:Y:S01]  /*499f0*/  LDG.E.U8 R24, desc[UR12][R6.64] ;  /* 0x0000000c06187981 */ /* 0x002f62000c1e1100 */
[----:B------:R-:W-:-:S03]  /*49a00*/  IADD3.X R3, PT, PT, R15, UR8, RZ, P1, !PT ;  /* 0x000000080f037c10 */ /* 0x000fc60008ffe4ff */
[----:B------:R0:W-:Y:S04]  /*49a10*/  STL [R1+0x24c], R20 ;  /* 0x00024c1401007387 */ /* 0x0001e80000100800 */
[----:B0-----:R0:W5:Y:S04]  /*49a20*/  LDG.E.U8 R20, desc[UR12][R2.64] ;  /* 0x0000000c02147981 */ /* 0x001168000c1e1100 */
[----:B------:R-:W-:Y:S04]  /*49a30*/  STL [R1+0x248], R22 ;  /* 0x0002481601007387 */ /* 0x000fe80000100800 */
[----:B------:R-:W5:Y:S01]  /*49a40*/  LDL R7, [R1+0x2494] ;  /* 0x0024940001077983 */ /* 0x000f620000100800 */
[----:B0-----:R-:W-:-:S03]  /*49a50*/  IADD3 R2, P1, PT, R14, UR5, RZ ;  /* 0x000000050e027c10 */ /* 0x001fc6000ff3e0ff */
[----:B------:R-:W5:Y:S01]  /*49a60*/  LDL R6, [R1+0x24a0] ;  /* 0x0024a00001067983 */ /* 0x000f620000100800 */
[----:B------:R-:W-:-:S05]  /*49a70*/  IADD3.X R3, PT, PT, R13, UR8, RZ, P1, !PT ;  /* 0x000000080d037c10 */ /* 0x000fca0008ffe4ff */
[----:B------:R0:W5:Y:S04]  /*49a80*/  LDG.E.U8 R23, desc[UR12][R2.64] ;  /* 0x0000000c02177981 */ /* 0x000168000c1e1100 */
[----:B------:R1:W-:Y:S01]  /*49a90*/  STL [R1+0x244], R18 ;  /* 0x0002441201007387 */ /* 0x0003e20000100800 */
[----:B0-----:R-:W-:-:S03]  /*49aa0*/  IADD3 R2, P1, PT, R9, UR5, RZ ;  /* 0x0000000509027c10 */ /* 0x001fc6000ff3e0ff */
[----:B------:R-:W5:Y:S01]  /*49ab0*/  LDL R9, [R1+0x249c] ;  /* 0x00249c0001097983 */ /* 0x000f620000100800 */
[----:B------:R-:W-:-:S03]  /*49ac0*/  IADD3.X R3, PT, PT, R8, UR8, RZ, P1, !PT ;  /* 0x0000000808037c10 */ /* 0x000fc60008ffe4ff */
[----:B------:R-:W5:Y:S04]  /*49ad0*/  LDL R8, [R1+0x24a8] ;  /* 0x0024a80001087983 */ /* 0x000f680000100800 */
[----:B-1----:R-:W5:Y:S04]  /*49ae0*/  LDL R18, [R1+0x24a4] ;  /* 0x0024a40001127983 */ /* 0x002f680000100800 */
[----:B------:R0:W-:Y:S04]  /*49af0*/  STL [R1+0x240], R19 ;  /* 0x0002401301007387 */ /* 0x0001e80000100800 */
[----:B------:R-:W5:Y:S04]  /*49b00*/  LDL R17, [R1+0x24b0] ;  /* 0x0024b00001117983 */ /* 0x000f680000100800 */
[----:B------:R1:W5:Y:S04]  /*49b10*/  LDG.E.U8 R22, desc[UR12][R2.64] ;  /* 0x0000000c02167981 */ /* 0x000368000c1e1100 */
[----:B------:R-:W5:Y:S04]  /*49b20*/  LDL R16, [R1+0x24ac] ;  /* 0x0024ac0001107983 */ /* 0x000f680000100800 */
[----:B------:R-:W5:Y:S01]  /*49b30*/  LDL R15, [R1+0x24b8] ;  /* 0x0024b800010f7983 */ /* 0x000f620000100800 */
[----:B-1----:R-:W-:-:S04]  /*49b40*/  IADD3 R2, P1, PT, R12, UR5, RZ ;  /* 0x000000050c027c10 */ /* 0x002fc8000ff3e0ff */
[----:B------:R-:W-:-:S05]  /*49b50*/  IADD3.X R3, PT, PT, R11, UR8, RZ, P1, !PT ;  /* 0x000000080b037c10 */ /* 0x000fca0008ffe4ff */
[----:B0-----:R3:W5:Y:S04]  /*49b60*/  LDG.E.U8 R19, desc[UR12][R2.64] ;  /* 0x0000000c02137981 */ /* 0x001768000c1e1100 */
[----:B------:R0:W-:Y:S04]  /*49b70*/  STL [R1+0x238], R21 ;  /* 0x0002381501007387 */ /* 0x0001e80000100800 */
[----:B------:R-:W5:Y:S01]  /*49b80*/  LDL R14, [R1+0x24b4] ;  /* 0x0024b400010e7983 */ /* 0x000f620000100800 */
[----:B---3--:R-:W-:-:S04]  /*49b90*/  IADD3 R2, P1, PT, R10, UR5, RZ ;  /* 0x000000050a027c10 */ /* 0x008fc8000ff3e0ff */
[----:B--2---:R-:W-:Y:S02]  /*49ba0*/  IADD3.X R3, PT, PT, R0, UR8, RZ, P1, !PT ;  /* 0x0000000800037c10 */ /* 0x004fe40008ffe4ff */
[----:B------:R-:W2:Y:S04]  /*49bb0*/  LDL R0, [R1+0x24c0] ;  /* 0x0024c00001007983 */ /* 0x000ea80000100800 */
[----:B0-----:R0:W3:Y:S04]  /*49bc0*/  LDG.E.U8 R21, desc[UR12][R2.64] ;  /* 0x0000000c02157981 */ /* 0x0010e8000c1e1100 */
[----:B----4-:R1:W-:Y:S04]  /*49bd0*/  STL [R1+0x234], R5 ;  /* 0x0002340501007387 */ /* 0x0103e80000100800 */
[----:B------:R-:W4:Y:S01]  /*49be0*/  LDL R13, [R1+0x24bc] ;  /* 0x0024bc00010d7983 */ /* 0x000f220000100800 */
[----:B-----5:R-:W-:-:S03]  /*49bf0*/  IADD3 R4, P1, PT, R4, UR5, RZ ;  /* 0x0000000504047c10 */ /* 0x020fc6000ff3e0ff */
[----:B------:R-:W5:Y:S04]  /*49c00*/  LDL R12, [R1+0x24c8] ;  /* 0x0024c800010c7983 */ /* 0x000f680000100800 */
[----:B------:R-:W5:Y:S04]  /*49c10*/  LDL R11, [R1+0x24c4] ;  /* 0x0024c400010b7983 */ /* 0x000f680000100800 */
[----:B------:R0:W-:Y:S04]  /*49c20*/  STL [R1+0x98], R24 ;  /* 0x0000981801007387 */ /* 0x0001e80000100800 */
[----:B------:R0:W-:Y:S04]  /*49c30*/  STL [R1+0x1d8], R20 ;  /* 0x0001d81401007387 */ /* 0x0001e80000100800 */
[----:B------:R-:W5:Y:S01]  /*49c40*/  LDL R10, [R1+0x24d0] ;  /* 0x0024d000010a7983 */ /* 0x000f620000100800 */
[----:B-1----:R-:W-:-:S02]  /*49c50*/  IADD3.X R5, PT, PT, R7, UR8, RZ, P1, !PT ;  /* 0x0000000807057c10 */ /* 0x002fc40008ffe4ff */
[----:B------:R-:W-:-:S03]  /*49c60*/  IADD3 R6, P1, PT, R6, UR5, RZ ;  /* 0x0000000506067c10 */ /* 0x000fc6000ff3e0ff */
[----:B0-----:R-:W5:Y:S04]  /*49c70*/  LDG.E.U8 R24, desc[UR12][R4.64] ;  /* 0x0000000c04187981 */ /* 0x001f68000c1e1100 */
[----:B------:R-:W5:Y:S01]  /*49c80*/  LDL R5, [R1+0x24cc] ;  /* 0x0024cc0001057983 */ /* 0x000f620000100800 */
[----:B------:R-:W-:Y:S02]  /*49c90*/  IADD3.X R7, PT, PT, R9, UR8, RZ, P1, !PT ;  /* 0x0000000809077c10 */ /* 0x000fe40008ffe4ff */
[----:B------:R-:W-:-:S03]  /*49ca0*/  IADD3 R8, P1, PT, R8, UR5, RZ ;  /* 0x0000000508087c10 */ /* 0x000fc6000ff3e0ff */
[----:B------:R-:W5:Y:S01]  /*49cb0*/  LDG.E.U8 R20, desc[UR12][R6.64] ;  /* 0x0000000c06147981 */ /* 0x000f62000c1e1100 */
[----:B------:R-:W-:-:S03]  /*49cc0*/  IADD3.X R9, PT, PT, R18, UR8, RZ, P1, !PT ;  /* 0x0000000812097c10 */ /* 0x000fc60008ffe4ff */
[----:B------:R0:W-:Y:S04]  /*49cd0*/  STL [R1+0x22c], R23 ;  /* 0x00022c1701007387 */ /* 0x0001e80000100800 */
[----:B------:R-:W5:Y:S01]  /*49ce0*/  LDL R4, [R1+0x24d8] ;  /* 0x0024d80001047983 */ /* 0x000f620000100800 */
[----:B------:R-:W-:-:S03]  /*49cf0*/  IADD3 R2, P1, PT, R17, UR5, RZ ;  /* 0x0000000511027c10 */ /* 0x000fc6000ff3e0ff */
[----:B0-----:R-:W5:Y:S01]  /*49d00*/  LDG.E.U8 R23, desc[UR12][R8.64] ;  /* 0x0000000c08177981 */ /* 0x001f62000c1e1100 */
[----:B------:R-:W-:-:S03]  /*49d10*/  IADD3.X R3, PT, PT, R16, UR8, RZ, P1, !PT ;  /* 0x0000000810037c10 */ /* 0x000fc60008ffe4ff */
[----:B------:R0:W-:Y:S04]  /*49d20*/  STL [R1+0x224], R22 ;  /* 0x0002241601007387 */ /* 0x0001e80000100800 */
[----:B------:R1:W5:Y:S04]  /*49d30*/  LDG.E.U8 R9, desc[UR12][R2.64] ;  /* 0x0000000c02097981 */ /* 0x000368000c1e1100 */
[----:B------:R-:W5:Y:S04]  /*49d40*/  LDL R7, [R1+0x24d4] ;  /* 0x0024d40001077983 */ /* 0x000f680000100800 */
[----:B------:R-:W5:Y:S01]  /*49d50*/  LDL R6, [R1+0x24e0] ;  /* 0x0024e00001067983 */ /* 0x000f620000100800 */
[----:B-1----:R-:W-:-:S03]  /*49d60*/  IADD3 R2, P1, PT, R15, UR5, RZ ;  /* 0x000000050f027c10 */ /* 0x002fc6000ff3e0ff */
[----:B------:R1:W-:Y:S04]  /*49d70*/  STL [R1+0x220], R19 ;  /* 0x0002201301007387 */ /* 0x0003e80000100800 */
[----:B------:R-:W5:Y:S01]  /*49d80*/  LDL R8, [R1+0x24e8] ;  /* 0x0024e80001087983 */ /* 0x000f620000100800 */
[----:B------:R-:W-:-:S05]  /*49d90*/  IADD3.X R3, PT, PT, R14, UR8, RZ, P1, !PT ;  /* 0x000000080e037c10 */ /* 0x000fca0008ffe4ff */
[----:B0-----:R2:W5:Y:S02]  /*49da0*/  LDG.E.U8 R22, desc[UR12][R2.64] ;  /* 0x0000000c02167981 */ /* 0x001564000c1e1100 */
[----:B--2---:R-:W-:Y:S02]  /*49db0*/  IADD3 R2, P1, PT, R0, UR5, RZ ;  /* 0x0000000500027c10 */ /* 0x004fe4000ff3e0ff */
[----:B------:R-:W2:Y:S04]  /*49dc0*/  LDL R0, [R1+0x24dc] ;  /* 0x0024dc0001007983 */ /* 0x000ea80000100800 */
[----:B---3--:R0:W-:Y:S04]  /*49dd0*/  STL [R1+0x21c], R21 ;  /* 0x00021c1501007387 */ /* 0x0081e80000100800 */
[----:B------:R-:W3:Y:S01]  /*49de0*/  LDL R18, [R1+0x24e4] ;  /* 0x0024e40001127983 */ /* 0x000ee20000100800 */
[----:B----4-:R-:W-:-:S03]  /*49df0*/  IADD3.X R3, PT, PT, R13, UR8, RZ, P1, !PT ;  /* 0x000000080d037c10 */ /* 0x010fc60008ffe4ff */
[----:B------:R-:W4:Y:S04]  /*49e00*/  LDL R17, [R1+0x24f0] ;  /* 0x0024f00001117983 */ /* 0x000f280000100800 */
[----:B-1----:R5:W4:Y:S04]  /*49e10*/  LDG.E.U8 R19, desc[UR12][R2.64] ;  /* 0x0000000c02137981 */ /* 0x002b28000c1e1100 */
[----:B------:R-:W4:Y:S04]  /*49e20*/  LDL R16, [R1+0x24ec] ;  /* 0x0024ec0001107983 */ /* 0x000f280000100800 */
[----:B------:R-:W4:Y:S01]  /*49e30*/  LDL R15, [R1+0x24f8] ;  /* 0x0024f800010f7983 */ /* 0x000f220000100800 */
[----:B-----5:R-:W-:-:S04]  /*49e40*/  IADD3 R2, P1, PT, R12, UR5, RZ ;  /* 0x000000050c027c10 */ /* 0x020fc8000ff3e0ff */
[----:B------:R-:W-:-:S05]  /*49e50*/  IADD3.X R3, PT, PT, R11, UR8, RZ, P1, !PT ;  /* 0x000000080b037c10 */ /* 0x000fca0008ffe4ff */
[----:B0-----:R0:W5:Y:S04]  /*49e60*/  LDG.E.U8 R21, desc[UR12][R2.64] ;  /* 0x0000000c02157981 */ /* 0x001168000c1e1100 */
[----:B------:R-:W-:Y:S01]  /*49e70*/  STL [R1+0x218], R24 ;  /* 0x0002181801007387 */ /* 0x000fe20000100800 */
[----:B0-----:R-:W-:-:S03]  /*49e80*/  IADD3 R2, P1, PT, R10, UR5, RZ ;  /* 0x000000050a027c10 */ /* 0x001fc6000ff3e0ff */
[----:B------:R-:W5:Y:S04]  /*49e90*/  LDL R14, [R1+0x24f4] ;  /* 0x0024f400010e7983 */ /* 0x000f680000100800 */
[----:B------:R-:W5:Y:S01]  /*49ea0*/  LDL R13, [R1+0x2500] ;  /* 0x00250000010d7983 */ /* 0x000f620000100800 */
[----:B------:R-:W-:-:S03]  /*49eb0*/  IADD3.X R3, PT, PT, R5, UR8, RZ, P1, !PT ;  /* 0x0000000805037c10 */ /* 0x000fc60008ffe4ff */
[----:B------:R-:W5:Y:S04]  /*49ec0*/  LDL R12, [R1+0x24fc] ;  /* 0x0024fc00010c7983 */ /* 0x000f680000100800 */
[----:B------:R0:W-:Y:S04]  /*49ed0*/  STL [R1+0x214], R20 ;  /* 0x0002141401007387 */ /* 0x0001e80000100800 */
[----:B------:R-:W5:Y:S01]  /*49ee0*/  LDL R11, [R1+0x2508] ;  /* 0x00250800010b7983 */ /* 0x000f620000100800 */
[----:B------:R-:W-:-:S03]  /*49ef0*/  IADD3 R4, P1, PT, R4, UR5, RZ ;  /* 0x0000000504047c10 */ /* 0x000fc6000ff3e0ff */
[----:B------:R-:W5:Y:S04]  /*49f00*/  LDL R10, [R1+0x2504] ;  /* 0x00250400010a7983 */ /* 0x000f680000100800 */
[----:B0-----:R4:W5:Y:S04]  /*49f10*/  LDG.E.U8 R20, desc[UR12][R2.64] ;  /* 0x0000000c02147981 */ /* 0x001968000c1e1100 */
[----:B------:R0:W-:Y:S01]  /*49f20*/  STL [R1+0x78], R23 ;  /* 0x0000781701007387 */ /* 0x0001e20000100800 */
[----:B------:R-:W-:Y:S02]  /*49f30*/  IADD3.X R5, PT, PT, R7, UR8, RZ, P1, !PT ;  /* 0x0000000807057c10 */ /* 0x000fe40008ffe4ff */
[----:B------:R-:W-:-:S03]  /*49f40*/  IADD3 R6, P1, PT, R6, UR5, RZ ;  /* 0x0000000506067c10 */ /* 0x000fc6000ff3e0ff */
[----:B0-----:R-:W5:Y:S04]  /*49f50*/  LDG.E.U8 R23, desc[UR12][R4.64] ;  /* 0x0000000c04177981 */ /* 0x001f68000c1e1100 */
[----:B------:R-:W5:Y:S04]  /*49f60*/  LDL R5, [R1+0x2510] ;  /* 0x0025100001057983 */ /* 0x000f680000100800 */
[----:B------:R3:W-:Y:S01]  /*49f70*/  STL [R1+0x1c4], R9 ;  /* 0x0001c40901007387 */ /* 0x0007e20000100800 */
[----:B--2---:R-:W-:-:S03]  /*49f80*/  IADD3.X R7, PT, PT, R0, UR8, RZ, P1, !PT ;  /* 0x0000000800077c10 */ /* 0x004fc60008ffe4ff */
[----:B------:R-:W2:Y:S04]  /*49f90*/  LDL R0, [R1+0x250c] ;  /* 0x00250c0001007983 */ /* 0x000ea80000100800 */
[----:B------:R-:W2:Y:S01]  /*49fa0*/  LDG.E.U8 R25, desc[UR12][R6.64] ;  /* 0x0000000c06197981 */ /* 0x000ea2000c1e1100 */
[----:B------:R-:W-:-:S04]  /*49fb0*/  IADD3 R8, P1, PT, R8, UR5, RZ ;  /* 0x0000000508087c10 */ /* 0x000fc8000ff3e0ff */
[----:B---3--:R-:W-:Y:S02]  /*49fc0*/  IADD3.X R9, PT, PT, R18, UR8, RZ, P1, !PT ;  /* 0x0000000812097c10 */ /* 0x008fe40008ffe4ff */
[----:B----4-:R-:W-:Y:S01]  /*49fd0*/  IADD3 R2, P1, PT, R17, UR5, RZ ;  /* 0x0000000511027c10 */ /* 0x010fe2000ff3e0ff */
[----:B------:R-:W-:Y:S04]  /*49fe0*/  STL [R1+0x20c], R22 ;  /* 0x00020c1601007387 */ /* 0x000fe80000100800 */
[----:B------:R-:W3:Y:S01]  /*49ff0*/  LDL R4, [R1+0x2518] ;  /* 0x0025180001047983 */ /* 0x000ee20000100800 */
[----:B------:R-:W-:-:S03]  /*4a000*/  IADD3.X R3, PT, PT, R16, UR8, RZ, P1, !PT ;  /* 0x0000000810037c10 */ /* 0x000fc60008ffe4ff */
[----:B------:R0:W-:Y:S04]  /*4a010*/  STL [R1+0x208], R19 ;  /* 0x0002081301007387 */ /* 0x0001e80000100800 */
[----:B------:R-:W4:Y:S04]  /*4a020*/  LDL R7, [R1+0x2514] ;  /* 0x0025140001077983 */ /* 0x000f280000100800 */
[----:B------:R-:W4:Y:S04]  /*4a030*/  LDL R6, [R1+0x2520] ;  /* 0x0025200001067983 */ /* 0x000f280000100800 */
[----:B0-----:R0:W4:Y:S04]  /*4a040*/  LDG.E.U8 R19, desc[UR12][R2.64] ;  /* 0x0000000c02137981 */ /* 0x001128000c1e1100 */
[----:B------:R-:W4:Y:S01]  /*4a050*/  LDG.E.U8 R24, desc[UR12][R8.64] ;  /* 0x0000000c08187981 */ /* 0x000f22000c1e1100 */
[----:B0-----:R-:W-:-:S03]  /*4a060*/  IADD3 R2, P1, PT, R15, UR5, RZ ;  /* 0x000000050f027c10 */ /* 0x001fc6000ff3e0ff */
[----:B-----5:R0:W-:Y:S01]  /*4a070*/  STL [R1+0x204], R21 ;  /* 0x0002041501007387 */ /* 0x0201e20000100800 */
[----:B------:R-:W-:-:S03]  /*4a080*/  IADD3.X R3, PT, PT, R14, UR8, RZ, P1, !PT ;  /* 0x000000080e037c10 */ /* 0x000fc60008ffe4ff */
        /* <DEDUP_REMOVED lines=9> */
[----:B0-----:R-:W-:-:S03]  /*4a120*/  IADD3 R2, P1, PT, R11, UR5, RZ ;  /* 0x000000050b027c10 */ /* 0x001fc6000ff3e0ff */
[----:B------:R-:W5:Y:S01]  /*4a130*/  LDL R16, [R1+0x252c] ;  /* 0x00252c0001107983 */ /* 0x000f620000100800 */
[----:B------:R-:W-:-:S03]  /*4a140*/  IADD3.X R3, PT, PT, R10, UR8, RZ, P1, !PT ;  /* 0x000000080a037c10 */ /* 0x000fc60008ffe4ff */
[----:B------:R-:W5:Y:S04]  /*4a150*/  LDL R15, [R1+0x2538] ;  /* 0x00253800010f7983 */ /* 0x000f680000100800 */
[----:B-1----:R0:W5:Y:S04]  /*4a160*/  LDG.E.U8 R20, desc[UR12][R2.64] ;  /* 0x0000000c02147981 */ /* 0x002168000c1e1100 */
[----:B------:R1:W-:Y:S04]  /*4a170*/  STL [R1+0x1fc], R23 ;  /* 0x0001fc1701007387 */ /* 0x0003e80000100800 */
[----:B------:R-:W5:Y:S01]  /*4a180*/  LDL R14, [R1+0x2534] ;  /* 0x00253400010e7983 */ /* 0x000f620000100800 */
[----:B0-----:R-:W-:-:S04]  /*4a190*/  IADD3 R2, P1, PT, R5, UR5, RZ ;  /* 0x0000000505027c10 */ /* 0x001fc8000ff3e0ff */
[----:B--2---:R-:W-:Y:S02]  /*4a1a0*/  IADD3.X R3, PT, PT, R0, UR8, RZ, P1, !PT ;  /* 0x0000000800037c10 */ /* 0x004fe40008ffe4ff */
[----:B------:R-:W2:Y:S04]  /*4a1b0*/  LDL R0, [R1+0x2540] ;  /* 0x0025400001007983 */ /* 0x000ea80000100800 */
[----:B------:R-:W-:Y:S04]  /*4a1c0*/  STL [R1+0x1f8], R25 ;  /* 0x0001f81901007387 */ /* 0x000fe80000100800 */
[----:B------:R-:W2:Y:S04]  /*4a1d0*/  LDL R13, [R1+0x253c] ;  /* 0x00253c00010d7983 */ /* 0x000ea80000100800 */
[----:B------:R-:W2:Y:S04]  /*4a1e0*/  LDL R12, [R1+0x2548] ;  /* 0x00254800010c7983 */ /* 0x000ea80000100800 */
[----:B-1----:R0:W2:Y:S04]  /*4a1f0*/  LDG.E.U8 R23, desc[UR12][R2.64] ;  /* 0x0000000c02177981 */ /* 0x0020a8000c1e1100 */
[----:B------:R-:W2:Y:S01]  /*4a200*/  LDL R11, [R1+0x2544] ;  /* 0x00254400010b7983 */ /* 0x000ea20000100800 */
[----:B---3--:R-:W-:-:S04]  /*4a210*/  IADD3 R4, P1, PT, R4, UR5, RZ ;  /* 0x0000000504047c10 */ /* 0x008fc8000ff3e0ff */
[----:B----4-:R-:W-:Y:S02]  /*4a220*/  IADD3.X R5, PT, PT, R7, UR8, RZ, P1, !PT ;  /* 0x0000000807057c10 */ /* 0x010fe40008ffe4ff */
[----:B------:R-:W-:Y:S01]  /*4a230*/  IADD3 R6, P1, PT, R6, UR5, RZ ;  /* 0x0000000506067c10 */ /* 0x000fe2000ff3e0ff */
[----:B------:R1:W-:Y:S03]  /*4a240*/  STL [R1+0x58], R24 ;  /* 0x0000581801007387 */ /* 0x0003e60000100800 */
[----:B-----5:R-:W-:Y:S01]  /*4a250*/  IADD3.X R7, PT, PT, R9, UR8, RZ, P1, !PT ;  /* 0x0000000809077c10 */ /* 0x020fe20008ffe4ff */
[----:B-1----:R-:W3:Y:S01]  /*4a260*/  LDG.E.U8 R24, desc[UR12][R4.64] ;  /* 0x0000000c04187981 */ /* 0x002ee2000c1e1100 */
[----:B------:R-:W-:-:S04]  /*4a270*/  IADD3 R8, P1, PT, R8, UR5, RZ ;  /* 0x0000000508087c10 */ /* 0x000fc8000ff3e0ff */
[----:B------:R-:W-:Y:S01]  /*4a280*/  IADD3.X R9, PT, PT, R18, UR8, RZ, P1, !PT ;  /* 0x0000000812097c10 */ /* 0x000fe20008ffe4ff */
[----:B------:R1:W-:Y:S04]  /*4a290*/  STL [R1+0x1a8], R19 ;  /* 0x0001a81301007387 */ /* 0x0003e80000100800 */
[----:B------:R-:W4:Y:S04]  /*4a2a0*/  LDL R10, [R1+0x2550] ;  /* 0x00255000010a7983 */ /* 0x000f280000100800 */
[----:B------:R-:W5:Y:S04]  /*4a2b0*/  LDL R5, [R1+0x254c] ;  /* 0x00254c0001057983 */ /* 0x000f680000100800 */
[----:B------:R0:W-:Y:S04]  /*4a2c0*/  STL [R1+0x1f4], R22 ;  /* 0x0001f41601007387 */ /* 0x0001e80000100800 */
[----:B-1----:R-:W5:Y:S04]  /*4a2d0*/  LDG.E.U8 R19, desc[UR12][R6.64] ;  /* 0x0000000c06137981 */ /* 0x002f68000c1e1100 */
[----:B------:R-:W5:Y:S01]  /*4a2e0*/  LDL R4, [R1+0x2558] ;  /* 0x0025580001047983 */ /* 0x000f620000100800 */
[----:B0-----:R-:W-:-:S03]  /*4a2f0*/  IADD3 R2, P1, PT, R17, UR5, RZ ;  /* 0x0000000511027c10 */ /* 0x001fc6000ff3e0ff */
[----:B------:R-:W5:Y:S01]  /*4a300*/  LDG.E.U8 R22, desc[UR12][R8.64] ;  /* 0x0000000c08167981 */ /* 0x000f62000c1e1100 */
[----:B------:R-:W-:-:S05]  /*4a310*/  IADD3.X R3, PT, PT, R16, UR8, RZ, P1, !PT ;  /* 0x0000000810037c10 */ /* 0x000fca0008ffe4ff */
[----:B------:R0:W5:Y:S02]  /*4a320*/  LDG.E.U8 R9, desc[UR12][R2.64] ;  /* 0x0000000c02097981 */ /* 0x000164000c1e1100 */
[----:B0-----:R-:W-:-:S04]  /*4a330*/  IADD3 R2, P1, PT, R15, UR5, RZ ;  /* 0x000000050f027c10 */ /* 0x001fc8000ff3e0ff */
[----:B------:R-:W-:Y:S01]  /*4a340*/  IADD3.X R3, PT, PT, R14, UR8, RZ, P1, !PT ;  /* 0x000000080e037c10 */ /* 0x000fe20008ffe4ff */
[----:B------:R0:W-:Y:S04]  /*4a350*/  STL [R1+0x1f0], R21 ;  /* 0x0001f01501007387 */ /* 0x0001e80000100800 */
[----:B------:R-:W5:Y:S04]  /*4a360*/  LDL R7, [R1+0x2554] ;  /* 0x0025540001077983 */ /* 0x000f680000100800 */
[----:B------:R-:W5:Y:S04]  /*4a370*/  LDL R6, [R1+0x2560] ;  /* 0x0025600001067983 */ /* 0x000f680000100800 */
[----:B0-----:R2:W5:Y:S04]  /*4a380*/  LDG.E.U8 R21, desc[UR12][R2.64] ;  /* 0x0000000c02157981 */ /* 0x001568000c1e1100 */
[----:B------:R0:W-:Y:S04]  /*4a390*/  STL [R1+0x1ec], R20 ;  /* 0x0001ec1401007387 */ /* 0x0001e80000100800 */
[----:B------:R-:W5:Y:S01]  /*4a3a0*/  LDL R8, [R1+0x2568] ;  /* 0x0025680001087983 */ /* 0x000f620000100800 */
[----:B--2---:R-:W-:-:S03]  /*4a3b0*/  IADD3 R2, P1, PT, R0, UR5, RZ ;  /* 0x0000000500027c10 */ /* 0x004fc6000ff3e0ff */
[----:B------:R-:W2:Y:S01]  /*4a3c0*/  LDL R0, [R1+0x255c] ;  /* 0x00255c0001007983 */ /* 0x000ea20000100800 */
[----:B------:R-:W-:-:S05]  /*4a3d0*/  IADD3.X R3, PT, PT, R13, UR8, RZ, P1, !PT ;  /* 0x000000080d037c10 */ /* 0x000fca0008ffe4ff */
[----:B0-----:R0:W2:Y:S04]  /*4a3e0*/  LDG.E.U8 R20, desc[UR12][R2.64] ;  /* 0x0000000c02147981 */ /* 0x0010a8000c1e1100 */
[----:B------:R1:W-:Y:S04]  /*4a3f0*/  STL [R1+0x1e8], R23 ;  /* 0x0001e81701007387 */ /* 0x0003e80000100800 */
[----:B------:R-:W2:Y:S01]  /*4a400*/  LDL R18, [R1+0x2564] ;  /* 0x0025640001127983 */ /* 0x000ea20000100800 */
[----:B0-----:R-:W-:-:S03]  /*4a410*/  IADD3 R2, P1, PT, R12, UR5, RZ ;  /* 0x000000050c027c10 */ /* 0x001fc6000ff3e0ff */
[----:B------:R-:W2:Y:S01]  /*4a420*/  LDL R17, [R1+0x2570] ;  /* 0x0025700001117983 */ /* 0x000ea20000100800 */
[----:B------:R-:W-:-:S03]  /*4a430*/  IADD3.X R3, PT, PT, R11, UR8, RZ, P1, !PT ;  /* 0x000000080b037c10 */ /* 0x000fc60008ffe4ff */
[----:B------:R-:W2:Y:S04]  /*4a440*/  LDL R16, [R1+0x256c] ;  /* 0x00256c0001107983 */ /* 0x000ea80000100800 */
[----:B-1----:R4:W2:Y:S04]  /*4a450*/  LDG.E.U8 R23, desc[UR12][R2.64] ;  /* 0x0000000c02177981 */ /* 0x0028a8000c1e1100 */
[----:B------:R-:W2:Y:S04]  /*4a460*/  LDL R15, [R1+0x2578] ;  /* 0x00257800010f7983 */ /* 0x000ea80000100800 */
[----:B---3--:R-:W-:Y:S04]  /*4a470*/  STL [R1+0x1e0], R24 ;  /* 0x0001e01801007387 */ /* 0x008fe80000100800 */
[----:B------:R-:W3:Y:S04]  /*4a480*/  LDL R14, [R1+0x2574] ;  /* 0x00257400010e7983 */ /* 0x000ee80000100800 */
[----:B------:R-:W3:Y:S04]  /*4a490*/  LDL R13, [R1+0x2580] ;  /* 0x00258000010d7983 */ /* 0x000ee80000100800 */
[----:B------:R-:W3:Y:S01]  /*4a4a0*/  LDL R12, [R1+0x257c] ;  /* 0x00257c00010c7983 */ /* 0x000ee20000100800 */
[----:B----4-:R-:W-:-:S04]  /*4a4b0*/  IADD3 R2, P1, PT, R10, UR5, RZ ;  /* 0x000000050a027c10 */ /* 0x010fc8000ff3e0ff */
[----:B-----5:R-:W-:Y:S01]  /*4a4c0*/  IADD3.X R3, PT, PT, R5, UR8, RZ, P1, !PT ;  /* 0x0000000805037c10 */ /* 0x020fe20008ffe4ff */
[----:B------:R0:W-:Y:S04]  /*4a4d0*/  STL [R1+0x1dc], R19 ;  /* 0x0001dc1301007387 */ /* 0x0001e80000100800 */
[----:B------:R-:W4:Y:S01]  /*4a4e0*/  LDL R11, [R1+0x2588] ;  /* 0x00258800010b7983 */ /* 0x000f220000100800 */
[----:B------:R-:W-:-:S03]  /*4a4f0*/  IADD3 R4, P1, PT, R4, UR5, RZ ;  /* 0x0000000504047c10 */ /* 0x000fc6000ff3e0ff */
[----:B------:R-:W5:Y:S04]  /*4a500*/  LDL R10, [R1+0x2584] ;  /* 0x00258400010a7983 */ /* 0x000f680000100800 */
[----:B0-----:R0:W4:Y:S04]  /*4a510*/  LDG.E.U8 R19, desc[UR12][R2.64] ;  /* 0x0000000c02137981 */ /* 0x001128000c1e1100 */
[----:B------:R1:W-:Y:S01]  /*4a520*/  STL [R1+0x44], R22 ;  /* 0x0000441601007387 */ /* 0x0003e20000100800 */
[----:B------:R-:W-:Y:S02]  /*4a530*/  IADD3.X R5, PT, PT, R7, UR8, RZ, P1, !PT ;  /* 0x0000000807057c10 */ /* 0x000fe40008ffe4ff */
[----:B------:R-:W-:-:S03]  /*4a540*/  IADD3 R6, P1, PT, R6, UR5, RZ ;  /* 0x0000000506067c10 */ /* 0x000fc6000ff3e0ff */
[----:B-1----:R-:W5:Y:S04]  /*4a550*/  LDG.E.U8 R22, desc[UR12][R4.64] ;  /* 0x0000000c04167981 */ /* 0x002f68000c1e1100 */
[----:B------:R-:W5:Y:S04]  /*4a560*/  LDL R5, [R1+0x2590] ;  /* 0x0025900001057983 */ /* 0x000f680000100800 */
[----:B------:R1:W-:Y:S01]  /*4a570*/  STL [R1+0x19c], R9 ;  /* 0x00019c0901007387 */ /* 0x0003e20000100800 */
[----:B--2---:R-:W-:-:S03]  /*4a580*/  IADD3.X R7, PT, PT, R0, UR8, RZ, P1, !PT ;  /* 0x0000000800077c10 */ /* 0x004fc60008ffe4ff */
[----:B------:R-:W2:Y:S01]  /*4a590*/  LDL R0, [R1+0x258c] ;  /* 0x00258c0001007983 */ /* 0x000ea20000100800 */
[----:B------:R-:W-:-:S03]  /*4a5a0*/  IADD3 R8, P1, PT, R8, UR5, RZ ;  /* 0x0000000508087c10 */ /* 0x000fc6000ff3e0ff */
[----:B------:R0:W-:Y:S04]  /*4a5b0*/  STL [R1+0x1d4], R21 ;  /* 0x0001d41501007387 */ /* 0x0001e80000100800 */
[----:B------:R-:W2:Y:S04]  /*4a5c0*/  LDL R4, [R1+0x2598] ;  /* 0x0025980001047983 */ /* 0x000ea80000100800 */
[----:B------:R-:W2:Y:S04]  /*4a5d0*/  LDG.E.U8 R25, desc[UR12][R6.64] ;  /* 0x0000000c06197981 */ /* 0x000ea8000c1e1100 */
[----:B------:R0:W-:Y:S01]  /*4a5e0*/  STL [R1+0x1d0], R20 ;  /* 0x0001d01401007387 */ /* 0x0001e20000100800 */
[----:B-1----:R-:W-:-:S03]  /*4a5f0*/  IADD3.X R9, PT, PT, R18, UR8, RZ, P1, !PT ;  /* 0x0000000812097c10 */ /* 0x002fc60008ffe4ff */
[----:B------:R-:W2:Y:S04]  /*4a600*/  LDL R7, [R1+0x2594] ;  /* 0x0025940001077983 */ /* 0x000ea80000100800 */
[----:B------:R-:W2:Y:S04]  /*4a610*/  LDL R6, [R1+0x25a0] ;  /* 0x0025a00001067983 */ /* 0x000ea80000100800 */
[----:B0-----:R-:W2:Y:S04]  /*4a620*/  LDG.E.U8 R21, desc[UR12][R8.64] ;  /* 0x0000000c08157981 */ /* 0x001ea8000c1e1100 */
[----:B------:R0:W-:Y:S04]  /*4a630*/  STL [R1+0x1cc], R23 ;  /* 0x0001cc1701007387 */ /* 0x0001e80000100800 */
[----:B------:R-:W2:Y:S04]  /*4a640*/  LDL R18, [R1+0x25a4] ;  /* 0x0025a40001127983 */ /* 0x000ea80000100800 */
[----:B------:R-:W2:Y:S04]  /*4a650*/  LDL R9, [R1+0x259c] ;  /* 0x00259c0001097983 */ /* 0x000ea80000100800 */
[----:B------:R-:W2:Y:S01]  /*4a660*/  LDL R8, [R1+0x25a8] ;  /* 0x0025a80001087983 */ /* 0x000ea20000100800 */
[----:B------:R-:W-:-:S04]  /*4a670*/  IADD3 R2, P1, PT, R17, UR5, RZ ;  /* 0x0000000511027c10 */ /* 0x000fc8000ff3e0ff */
[----:B------:R-:W-:-:S05]  /*4a680*/  IADD3.X R3, PT, PT, R16, UR8, RZ, P1, !PT ;  /* 0x0000000810037c10 */ /* 0x000fca0008ffe4ff */
[----:B------:R1:W2:Y:S02]  /*4a690*/  LDG.E.U8 R20, desc[UR12][R2.64] ;  /* 0x0000000c02147981 */ /* 0x0002a4000c1e1100 */
[----:B-1----:R-:W-:-:S04]  /*4a6a0*/  IADD3 R2, P1, PT, R15, UR5, RZ ;  /* 0x000000050f027c10 */ /* 0x002fc8000ff3e0ff */
[----:B---3--:R-:W-:-:S05]  /*4a6b0*/  IADD3.X R3, PT, PT, R14, UR8, RZ, P1, !PT ;  /* 0x000000080e037c10 */ /* 0x008fca0008ffe4ff */
[----:B------:R1:W3:Y:S02]  /*4a6c0*/  LDG.E.U8 R24, desc[UR12][R2.64] ;  /* 0x0000000c02187981 */ /* 0x0002e4000c1e1100 */
[----:B-1----:R-:W-:-:S04]  /*4a6d0*/  IADD3 R2, P1, PT, R13, UR5, RZ ;  /* 0x000000050d027c10 */ /* 0x002fc8000ff3e0ff */
[----:B------:R-:W-:-:S05]  /*4a6e0*/  IADD3.X R3, PT, PT, R12, UR8, RZ, P1, !PT ;  /* 0x000000080c037c10 */ /* 0x000fca0008ffe4ff */
[----:B0-----:R4:W3:Y:S02]  /*4a6f0*/  LDG.E.U8 R23, desc[UR12][R2.64] ;  /* 0x0000000c02177981 */ /* 0x0018e4000c1e1100 */
[----:B----4-:R-:W-:-:S04]  /*4a700*/  IADD3 R2, P1, PT, R11, UR5, RZ ;  /* 0x000000050b027c10 */ /* 0x010fc8000ff3e0ff */
[----:B-----5:R-:W-:Y:S01]  /*4a710*/  IADD3.X R3, PT, PT, R10, UR8, RZ, P1, !PT ;  /* 0x000000080a037c10 */ /* 0x020fe20008ffe4ff */
[----:B------:R0:W-:Y:S04]  /*4a720*/  STL [R1+0x1c8], R19 ;  /* 0x0001c81301007387 */ /* 0x0001e80000100800 */
[----:B------:R-:W4:Y:S04]  /*4a730*/  LDL R17, [R1+0x25b0] ;  /* 0x0025b00001117983 */ /* 0x000f280000100800 */
[----:B------:R-:W5:Y:S04]  /*4a740*/  LDL R16, [R1+0x25ac] ;  /* 0x0025ac0001107983 */ /* 0x000f680000100800 */
[----:B0-----:R0:W5:Y:S04]  /*4a750*/  LDG.E.U8 R19, desc[UR12][R2.64] ;  /* 0x0000000c02137981 */ /* 0x001168000c1e1100 */
[----:B------:R-:W5:Y:S01]  /*4a760*/  LDL R15, [R1+0x25b8] ;  /* 0x0025b800010f7983 */ /* 0x000f620000100800 */
[----:B0-----:R-:W-:-:S03]  /*4a770*/  IADD3 R2, P1, PT, R5, UR5, RZ ;  /* 0x0000000505027c10 */ /* 0x001fc6000ff3e0ff */
[----:B------:R0:W-:Y:S04]  /*4a780*/  STL [R1+0x1c0], R22 ;  /* 0x0001c01601007387 */ /* 0x0001e80000100800 */
[----:B------:R-:W5:Y:S01]  /*4a790*/  LDL R14, [R1+0x25b4] ;  /* 0x0025b400010e7983 */ /* 0x000f620000100800 */
[----:B--2---:R-:W-:-:S03]  /*4a7a0*/  IADD3.X R3, PT, PT, R0, UR8, RZ, P1, !PT ;  /* 0x0000000800037c10 */ /* 0x004fc60008ffe4ff */
[----:B------:R-:W2:Y:S04]  /*4a7b0*/  LDL R0, [R1+0x25c0] ;  /* 0x0025c00001007983 */ /* 0x000ea80000100800 */
[----:B0-----:R4:W2:Y:S01]  /*4a7c0*/  LDG.E.U8 R22, desc[UR12][R2.64] ;  /* 0x0000000c02167981 */ /* 0x0018a2000c1e1100 */
[----:B------:R-:W-:-:S04]  /*4a7d0*/  IADD3 R4, P1, PT, R4, UR5, RZ ;  /* 0x0000000504047c10 */ /* 0x000fc8000ff3e0ff */
[----:B------:R-:W-:Y:S02]  /*4a7e0*/  IADD3.X R5, PT, PT, R7, UR8, RZ, P1, !PT ;  /* 0x0000000807057c10 */ /* 0x000fe40008ffe4ff */
[----:B------:R-:W-:-:S04]  /*4a7f0*/  IADD3 R6, P1, PT, R6, UR5, RZ ;  /* 0x0000000506067c10 */ /* 0x000fc8000ff3e0ff */
[----:B------:R-:W-:Y:S02]  /*4a800*/  IADD3.X R7, PT, PT, R9, UR8, RZ, P1, !PT ;  /* 0x0000000809077c10 */ /* 0x000fe40008ffe4ff */
[----:B------:R-:W-:-:S04]  /*4a810*/  IADD3 R8, P1, PT, R8, UR5, RZ ;  /* 0x0000000508087c10 */ /* 0x000fc8000ff3e0ff */
[----:B------:R-:W-:-:S05]  /*4a820*/  IADD3.X R9, PT, PT, R18, UR8, RZ, P1, !PT ;  /* 0x0000000812097c10 */ /* 0x000fca0008ffe4ff */
[----:B------:R-:W2:Y:S04]  /*4a830*/  LDG.E.U8 R29, desc[UR12][R8.64] ;  /* 0x0000000c081d7981 */ /* 0x000ea8000c1e1100 */
[----:B------:R-:W-:Y:S04]  /*4a840*/  STL [R1+0x1bc], R25 ;  /* 0x0001bc1901007387 */ /* 0x000fe80000100800 */
[----:B------:R-:W2:Y:S04]  /*4a850*/  LDL R13, [R1+0x25bc] ;  /* 0x0025bc00010d7983 */ /* 0x000ea80000100800 */
[----:B------:R-:W2:Y:S04]  /*4a860*/  LDL R12, [R1+0x25c8] ;  /* 0x0025c800010c7983 */ /* 0x000ea80000100800 */
[----:B------:R-:W2:Y:S04]  /*4a870*/  LDL R11, [R1+0x25c4] ;  /* 0x0025c400010b7983 */ /* 0x000ea80000100800 */
[----:B------:R0:W-:Y:S04]  /*4a880*/  STL [R1+0x3c], R21 ;  /* 0x00003c1501007387 */ /* 0x0001e80000100800 */
[----:B------:R1:W-:Y:S04]  /*4a890*/  STL [R1+0x180], R20 ;  /* 0x0001801401007387 */ /* 0x0003e80000100800 */
[----:B------:R-:W2:Y:S04]  /*4a8a0*/  LDL R10, [R1+0x25d0] ;  /* 0x0025d000010a7983 */ /* 0x000ea80000100800 */
[----:B0-----:R-:W2:Y:S04]  /*4a8b0*/  LDG.E.U8 R21, desc[UR12][R4.64] ;  /* 0x0000000c04157981 */ /* 0x001ea8000c1e1100 */
[----:B-1----:R-:W2:Y:S04]  /*4a8c0*/  LDG.E.U8 R20, desc[UR12][R6.64] ;  /* 0x0000000c06147981 */ /* 0x002ea8000c1e1100 */
[----:B------:R-:W2:Y:S04]  /*4a8d0*/  LDL R5, [R1+0x25cc] ;  /* 0x0025cc0001057983 */ /* 0x000ea80000100800 */
[----:B---3--:R0:W-:Y:S01]  /*4a8e0*/  STL [R1+0x1b8], R24 ;  /* 0x0001b81801007387 */ /* 0x0081e20000100800 */
[----:B----4-:R-:W-:-:S04]  /*4a8f0*/  IADD3 R2, P1, PT, R17, UR5, RZ ;  /* 0x0000000511027c10 */ /* 0x010fc8000ff3e0ff */
[----:B-----5:R-:W-:-:S05]  /*4a900*/  IADD3.X R3, PT, PT, R16, UR8, RZ, P1, !PT ;  /* 0x0000000810037c10 */ /* 0x020fca0008ffe4ff */
[----:B------:R1:W3:Y:S02]  /*4a910*/  LDG.E.U8 R9, desc[UR12][R2.64] ;  /* 0x0000000c02097981 */ /* 0x0002e4000c1e1100 */
[----:B-1----:R-:W-:-:S04]  /*4a920*/  IADD3 R2, P1, PT, R15, UR5, RZ ;  /* 0x000000050f027c10 */ /* 0x002fc8000ff3e0ff */
[----:B------:R-:W-:-:S05]  /*4a930*/  IADD3.X R3, PT, PT, R14, UR8, RZ, P1, !PT ;  /* 0x000000080e037c10 */ /* 0x000fca0008ffe4ff */
[----:B0-----:R2:W4:Y:S02]  /*4a940*/  LDG.E.U8 R24, desc[UR12][R2.64] ;  /* 0x0000000c02187981 */ /* 0x001524000c1e1100 */
[----:B--2---:R-:W-:Y:S02]  /*4a950*/  IADD3 R2, P1, PT, R0, UR5, RZ ;  /* 0x0000000500027c10 */ /* 0x004fe4000ff3e0ff */
[----:B------:R-:W-:Y:S04]  /*4a960*/  STL [R1+0x2e14], R29 ;  /* 0x002e141d01007387 */ /* 0x000fe80000100800 */
[----:B------:R-:W-:Y:S04]  /*4a970*/  STL [R1+0x1b4], R23 ;  /* 0x0001b41701007387 */ /* 0x000fe80000100800 */
[----:B------:R-:W2:Y:S04]  /*4a980*/  LDL R4, [R1+0x25d8] ;  /* 0x0025d80001047983 */ /* 0x000ea80000100800 */
[----:B------:R-:W5:Y:S04]  /*4a990*/  LDL R7, [R1+0x25d4] ;  /* 0x0025d40001077983 */ /* 0x000f680000100800 */
[----:B------:R0:W-:Y:S04]  /*4a9a0*/  STL [R1+0x1b0], R19 ;  /* 0x0001b01301007387 */ /* 0x0001e80000100800 */
[----:B------:R-:W3:Y:S04]  /*4a9b0*/  LDL R6, [R1+0x25e0] ;  /* 0x0025e00001067983 */ /* 0x000ee80000100800 */
[----:B------:R-:W4:Y:S04]  /*4a9c0*/  LDL R0, [R1+0x25dc] ;  /* 0x0025dc0001007983 */ /* 0x000f280000100800 */
[----:B------:R-:W4:Y:S04]  /*4a9d0*/  LDL R8, [R1+0x25e8] ;  /* 0x0025e80001087983 */ /* 0x000f280000100800 */
[----:B------:R-:W-:Y:S04]  /*4a9e0*/  STL [R1+0x1ac], R22 ;  /* 0x0001ac1601007387 */ /* 0x000fe80000100800 */
[----:B------:R-:W4:Y:S01]  /*4a9f0*/  LDL R18, [R1+0x25e4] ;  /* 0x0025e40001127983 */ /* 0x000f220000100800 */
[----:B------:R-:W-:-:S03]  /*4aa00*/  IADD3.X R3, PT, PT, R13, UR8, RZ, P1, !PT ;  /* 0x000000080d037c10 */ /* 0x000fc60008ffe4ff */
[----:B------:R-:W4:Y:S04]  /*4aa10*/  LDL R17, [R1+0x25f0] ;  /* 0x0025f00001117983 */ /* 0x000f280000100800 */
[----:B0-----:R0:W4:Y:S04]  /*4aa20*/  LDG.E.U8 R19, desc[UR12][R2.64] ;  /* 0x0000000c02137981 */ /* 0x001128000c1e1100 */
[----:B------:R-:W4:Y:S01]  /*4aa30*/  LDL R16, [R1+0x25ec] ;  /* 0x0025ec0001107983 */ /* 0x000f220000100800 */
[----:B0-----:R-:W-:-:S04]  /*4aa40*/  IADD3 R2, P1, PT, R12, UR5, RZ ;  /* 0x000000050c027c10 */ /* 0x001fc8000ff3e0ff */
[----:B------:R-:W-:-:S05]  /*4aa50*/  IADD3.X R3, PT, PT, R11, UR8, RZ, P1, !PT ;  /* 0x000000080b037c10 */ /* 0x000fca0008ffe4ff */
[----:B------:R0:W4:Y:S02]  /*4aa60*/  LDG.E.U8 R23, desc[UR12][R2.64] ;  /* 0x0000000c02177981 */ /* 0x000124000c1e1100 */
[----:B0-----:R-:W-:-:S04]  /*4aa70*/  IADD3 R2, P1, PT, R10, UR5, RZ ;  /* 0x000000050a027c10 */ /* 0x001fc8000ff3e0ff */
[----:B------:R-:W-:Y:S01]  /*4aa80*/  IADD3.X R3, PT, PT, R5, UR8, RZ, P1, !PT ;  /* 0x0000000805037c10 */ /* 0x000fe20008ffe4ff */
[----:B------:R-:W-:Y:S04]  /*4aa90*/  STL [R1+0x1a4], R21 ;  /* 0x0001a41501007387 */ /* 0x000fe80000100800 */
[----:B------:R-:W4:Y:S04]  /*4aaa0*/  LDL R15, [R1+0x25f8] ;  /* 0x0025f800010f7983 */ /* 0x000f280000100800 */
[----:B------:R-:W4:Y:S04]  /*4aab0*/  LDL R14, [R1+0x25f4] ;  /* 0x0025f400010e7983 */ /* 0x000f280000100800 */
[----:B------:R-:W4:Y:S04]  /*4aac0*/  LDL R13, [R1+0x2600] ;  /* 0x00260000010d7983 */ /* 0x000f280000100800 */
[----:B------:R0:W-:Y:S04]  /*4aad0*/  STL [R1+0x1a0], R20 ;  /* 0x0001a01401007387 */ /* 0x0001e80000100800 */
[----:B------:R-:W4:Y:S04]  /*4aae0*/  LDL R12, [R1+0x25fc] ;  /* 0x0025fc00010c7983 */ /* 0x000f280000100800 */
[----:B------:R-:W4:Y:S04]  /*4aaf0*/  LDL R11, [R1+0x2608] ;  /* 0x00260800010b7983 */ /* 0x000f280000100800 */
[----:B------:R-:W4:Y:S04]  /*4ab00*/  LDL R10, [R1+0x2604] ;  /* 0x00260400010a7983 */ /* 0x000f280000100800 */
[----:B0-----:R0:W4:Y:S01]  /*4ab10*/  LDG.E.U8 R20, desc[UR12][R2.64] ;  /* 0x0000000c02147981 */ /* 0x001122000c1e1100 */
[----:B--2---:R-:W-:-:S04]  /*4ab20*/  IADD3 R4, P1, PT, R4, UR5, RZ ;  /* 0x0000000504047c10 */ /* 0x004fc8000ff3e0ff */
[----:B-----5:R-:W-:-:S05]  /*4ab30*/  IADD3.X R5, PT, PT, R7, UR8, RZ, P1, !PT ;  /* 0x0000000807057c10 */ /* 0x020fca0008ffe4ff */
[----:B------:R-:W2:Y:S01]  /*4ab40*/  LDG.E.U8 R22, desc[UR12][R4.64] ;  /* 0x0000000c04167981 */ /* 0x000ea2000c1e1100 */
[----:B---3--:R-:W-:-:S04]  /*4ab50*/  IADD3 R6, P1, PT, R6, UR5, RZ ;  /* 0x0000000506067c10 */ /* 0x008fc8000ff3e0ff */
[----:B----4-:R-:W-:Y:S01]  /*4ab60*/  IADD3.X R7, PT, PT, R0, UR8, RZ, P1, !PT ;  /* 0x0000000800077c10 */ /* 0x010fe20008ffe4ff */
[----:B------:R-:W3:Y:S01]  /*4ab70*/  LDL R5, [R1+0x2610] ;  /* 0x0026100001057983 */ /* 0x000ee20000100800 */
[----:B------:R-:W-:-:S03]  /*4ab80*/  IADD3 R8, P1, PT, R8, UR5, RZ ;  /* 0x0000000508087c10 */ /* 0x000fc6000ff3e0ff */
[----:B------:R1:W-:Y:S04]  /*4ab90*/  STL [R1+0x13c], R9 ;  /* 0x00013c0901007387 */ /* 0x0003e80000100800 */
[----:B------:R-:W4:Y:S04]  /*4aba0*/  LDL R0, [R1+0x260c] ;  /* 0x00260c0001007983 */ /* 0x000f280000100800 */
[----:B------:R-:W5:Y:S01]  /*4abb0*/  LDG.E.U8 R21, desc[UR12][R6.64] ;  /* 0x0000000c06157981 */ /* 0x000f62000c1e1100 */
[----:B-1----:R-:W-:-:S05]  /*4abc0*/  IADD3.X R9, PT, PT, R18, UR8, RZ, P1, !PT ;  /* 0x0000000812097c10 */ /* 0x002fca0008ffe4ff */
[----:B------:R-:W2:Y:S04]  /*4abd0*/  LDG.E.U8 R28, desc[UR12][R8.64] ;  /* 0x0000000c081c7981 */ /* 0x000ea8000c1e1100 */
[----:B------:R-:W-:Y:S04]  /*4abe0*/  STL [R1+0x198], R24 ;  /* 0x0001981801007387 */ /* 0x000fe80000100800 */
[----:B------:R-:W3:Y:S01]  /*4abf0*/  LDL R4, [R1+0x2618] ;  /* 0x0026180001047983 */ /* 0x000ee20000100800 */
[----:B0-----:R-:W-:-:S04]  /*4ac00*/  IADD3 R2, P1, PT, R17, UR5, RZ ;  /* 0x0000000511027c10 */ /* 0x001fc8000ff3e0ff */
[----:B------:R-:W-:Y:S01]  /*4ac10*/  IADD3.X R3, PT, PT, R16, UR8, RZ, P1, !PT ;  /* 0x0000000810037c10 */ /* 0x000fe20008ffe4ff */
[----:B--2---:R-:W-:Y:S04]  /*4ac20*/  STL [R1+0x2e18], R28 ;  /* 0x002e181c01007387 */ /* 0x004fe80000100800 */
[----:B------:R0:W-:Y:S04]  /*4ac30*/  STL [R1+0x194], R19 ;  /* 0x0001941301007387 */ /* 0x0001e80000100800 */
[----:B------:R-:W2:Y:S04]  /*4ac40*/  LDL R7, [R1+0x2614] ;  /* 0x0026140001077983 */ /* 0x000ea80000100800 */
[----:B------:R1:W-:Y:S04]  /*4ac50*/  STL [R1+0x190], R23 ;  /* 0x0001901701007387 */ /* 0x0003e80000100800 */
[----:B------:R-:W5:Y:S04]  /*4ac60*/  LDL R6, [R1+0x2620] ;  /* 0x0026200001067983 */ /* 0x000f680000100800 */
[----:B------:R-:W5:Y:S04]  /*4ac70*/  LDL R9, [R1+0x261c] ;  /* 0x00261c0001097983 */ /* 0x000f680000100800 */
[----:B------:R-:W5:Y:S04]  /*4ac80*/  LDL R8, [R1+0x2628] ;  /* 0x0026280001087983 */ /* 0x000f680000100800 */
[----:B------:R1:W-:Y:S04]  /*4ac90*/  STL [R1+0x18c], R20 ;  /* 0x00018c1401007387 */ /* 0x0003e80000100800 */
[----:B------:R-:W5:Y:S04]  /*4aca0*/  LDL R18, [R1+0x2624] ;  /* 0x0026240001127983 */ /* 0x000f680000100800 */
[----:B0-----:R0:W5:Y:S04]  /*4acb0*/  LDG.E.U8 R19, desc[UR12][R2.64] ;  /* 0x0000000c02137981 */ /* 0x001168000c1e1100 */
[----:B------:R-:W5:Y:S04]  /*4acc0*/  LDL R17, [R1+0x2630] ;  /* 0x0026300001117983 */ /* 0x000f680000100800 */
[----:B------:R-:W5:Y:S01]  /*4acd0*/  LDL R16, [R1+0x262c] ;  /* 0x00262c0001107983 */ /* 0x000f620000100800 */
[----:B0-----:R-:W-:-:S04]  /*4ace0*/  IADD3 R2, P1, PT, R15, UR5, RZ ;  /* 0x000000050f027c10 */ /* 0x001fc8000ff3e0ff */
[----:B------:R-:W-:-:S05]  /*4acf0*/  IADD3.X R3, PT, PT, R14, UR8, RZ, P1, !PT ;  /* 0x000000080e037c10 */ /* 0x000fca0008ffe4ff */
[----:B------:R0:W5:Y:S02]  /*4ad00*/  LDG.E.U8 R24, desc[UR12][R2.64] ;  /* 0x0000000c02187981 */ /* 0x000164000c1e1100 */
[----:B0-----:R-:W-:-:S04]  /*4ad10*/  IADD3 R2, P1, PT, R13, UR5, RZ ;  /* 0x000000050d027c10 */ /* 0x001fc8000ff3e0ff */
[----:B------:R-:W-:-:S05]  /*4ad20*/  IADD3.X R3, PT, PT, R12, UR8, RZ, P1, !PT ;  /* 0x000000080c037c10 */ /* 0x000fca0008ffe4ff */
[----:B-1----:R0:W5:Y:S02]  /*4ad30*/  LDG.E.U8 R23, desc[UR12][R2.64] ;  /* 0x0000000c02177981 */ /* 0x002164000c1e1100 */
[----:B0-----:R-:W-:-:S04]  /*4ad40*/  IADD3 R2, P1, PT, R11, UR5, RZ ;  /* 0x000000050b027c10 */ /* 0x001fc8000ff3e0ff */
[----:B------:R-:W-:-:S05]  /*4ad50*/  IADD3.X R3, PT, PT, R10, UR8, RZ, P1, !PT ;  /* 0x000000080a037c10 */ /* 0x000fca0008ffe4ff */
[----:B------:R3:W5:Y:S02]  /*4ad60*/  LDG.E.U8 R20, desc[UR12][R2.64] ;  /* 0x0000000c02147981 */ /* 0x000764000c1e1100 */
[----:B---3--:R-:W-:-:S04]  /*4ad70*/  IADD3 R2, P1, PT, R5, UR5, RZ ;  /* 0x0000000505027c10 */ /* 0x008fc8000ff3e0ff */
[----:B----4-:R-:W-:Y:S02]  /*4ad80*/  IADD3.X R3, PT, PT, R0, UR8, RZ, P1, !PT ;  /* 0x0000000800037c10 */ /* 0x010fe40008ffe4ff */
[----:B------:R-:W-:Y:S01]  /*4ad90*/  IADD3 R4, P1, PT, R4, UR5, RZ ;  /* 0x0000000504047c10 */ /* 0x000fe2000ff3e0ff */
[----:B------:R0:W-:Y:S04]  /*4ada0*/  STL [R1+0x188], R22 ;  /* 0x0001881601007387 */ /* 0x0001e80000100800 */
[----:B------:R-:W3:Y:S04]  /*4adb0*/  LDL R15, [R1+0x2638] ;  /* 0x00263800010f7983 */ /* 0x000ee80000100800 */
[----:B------:R-:W4:Y:S04]  /*4adc0*/  LDL R14, [R1+0x2634] ;  /* 0x00263400010e7983 */ /* 0x000f280000100800 */
[----:B------:R-:W4:Y:S04]  /*4add0*/  LDL R0, [R1+0x2640] ;  /* 0x0026400001007983 */ /* 0x000f280000100800 */
[----:B0-----:R0:W4:Y:S01]  /*4ade0*/  LDG.E.U8 R22, desc[UR12][R2.64] ;  /* 0x0000000c02167981 */ /* 0x001122000c1e1100 */
[----:B--2---:R-:W-:-:S02]  /*4adf0*/  IADD3.X R5, PT, PT, R7, UR8, RZ, P1, !PT ;  /* 0x0000000807057c10 */ /* 0x004fc40008ffe4ff */
[----:B-----5:R-:W-:-:S04]  /*4ae00*/  IADD3 R6, P1, PT, R6, UR5, RZ ;  /* 0x0000000506067c10 */ /* 0x020fc8000ff3e0ff */
[----:B------:R-:W-:Y:S02]  /*4ae10*/  IADD3.X R7, PT, PT, R9, UR8, RZ, P1, !PT ;  /* 0x0000000809077c10 */ /* 0x000fe40008ffe4ff */
[----:B------:R-:W-:-:S04]  /*4ae20*/  IADD3 R8, P1, PT, R8, UR5, RZ ;  /* 0x0000000508087c10 */ /* 0x000fc8000ff3e0ff */
[----:B------:R-:W-:-:S05]  /*4ae30*/  IADD3.X R9, PT, PT, R18, UR8, RZ, P1, !PT ;  /* 0x0000000812097c10 */ /* 0x000fca0008ffe4ff */
[----:B------:R-:W2:Y:S04]  /*4ae40*/  LDG.E.U8 R27, desc[UR12][R8.64] ;  /* 0x0000000c081b7981 */ /* 0x000ea8000c1e1100 */
[----:B------:R1:W-:Y:S04]  /*4ae50*/  STL [R1+0x184], R21 ;  /* 0x0001841501007387 */ /* 0x0003e80000100800 */
[----:B------:R-:W5:Y:S01]  /*4ae60*/  LDL R13, [R1+0x263c] ;  /* 0x00263c00010d7983 */ /* 0x000f620000100800 */
[----:B0-----:R-:W-:-:S03]  /*4ae70*/  IADD3 R2, P1, PT, R17, UR5, RZ ;  /* 0x0000000511027c10 */ /* 0x001fc6000ff3e0ff */
[----:B------:R-:W5:Y:S01]  /*4ae80*/  LDL R12, [R1+0x2648] ;  /* 0x00264800010c7983 */ /* 0x000f620000100800 */
[----:B------:R-:W-:-:S03]  /*4ae90*/  IADD3.X R3, PT, PT, R16, UR8, RZ, P1, !PT ;  /* 0x0000000810037c10 */ /* 0x000fc60008ffe4ff */
[----:B------:R-:W5:Y:S04]  /*4aea0*/  LDL R11, [R1+0x2644] ;  /* 0x00264400010b7983 */ /* 0x000f680000100800 */
[----:B------:R0:W-:Y:S04]  /*4aeb0*/  STL [R1+0x130], R19 ;  /* 0x0001301301007387 */ /* 0x0001e80000100800 */
[----:B-1----:R-:W5:Y:S04]  /*4aec0*/  LDG.E.U8 R21, desc[UR12][R4.64] ;  /* 0x0000000c04157981 */ /* 0x002f68000c1e1100 */
[----:B------:R-:W5:Y:S04]  /*4aed0*/  LDL R10, [R1+0x2650] ;  /* 0x00265000010a7983 */ /* 0x000f680000100800 */
[----:B------:R3:W5:Y:S04]  /*4aee0*/  LDG.E.U8 R9, desc[UR12][R2.64] ;  /* 0x0000000c02097981 */ /* 0x000768000c1e1100 */
[----:B------:R-:W5:Y:S04]  /*4aef0*/  LDL R5, [R1+0x264c] ;  /* 0x00264c0001057983 */ /* 0x000f680000100800 */
[----:B------:R1:W-:Y:S04]  /*4af00*/  STL [R1+0x17c], R24 ;  /* 0x00017c1801007387 */ /* 0x0003e80000100800 */
[----:B0-----:R-:W5:Y:S01]  /*4af10*/  LDG.E.U8 R19, desc[UR12][R6.64] ;  /* 0x0000000c06137981 */ /* 0x001f62000c1e1100 */
[----:B---3--:R-:W-:-:S04]  /*4af20*/  IADD3 R2, P1, PT, R15, UR5, RZ ;  /* 0x000000050f027c10 */ /* 0x008fc8000ff3e0ff */
[----:B----4-:R-:W-:-:S05]  /*4af30*/  IADD3.X R3, PT, PT, R14, UR8, RZ, P1, !PT ;  /* 0x000000080e037c10 */ /* 0x010fca0008ffe4ff */
[----:B-1----:R0:W3:Y:S02]  /*4af40*/  LDG.E.U8 R24, desc[UR12][R2.64] ;  /* 0x0000000c02187981 */ /* 0x0020e4000c1e1100 */
[----:B0-----:R-:W-:Y:S02]  /*4af50*/  IADD3 R2, P1, PT, R0, UR5, RZ ;  /* 0x0000000500027c10 */ /* 0x001fe4000ff3e0ff */
[----:B--2---:R-:W-:Y:S04]  /*4af60*/  STL [R1+0x2e1c], R27 ;  /* 0x002e1c1b01007387 */ /* 0x004fe80000100800 */
[----:B------:R-:W-:Y:S04]  /*4af70*/  STL [R1+0x178], R23 ;  /* 0x0001781701007387 */ /* 0x000fe80000100800 */
[----:B------:R-:W2:Y:S04]  /*4af80*/  LDL R4, [R1+0x2658] ;  /* 0x0026580001047983 */ /* 0x000ea80000100800 */
[----:B------:R-:W4:Y:S04]  /*4af90*/  LDL R7, [R1+0x2654] ;  /* 0x0026540001077983 */ /* 0x000f280000100800 */
[----:B------:R0:W-:Y:S04]  /*4afa0*/  STL [R1+0x174], R20 ;  /* 0x0001741401007387 */ /* 0x0001e80000100800 */
[----:B------:R-:W3:Y:S04]  /*4afb0*/  LDL R6, [R1+0x2660] ;  /* 0x0026600001067983 */ /* 0x000ee80000100800 */
[----:B------:R-:W3:Y:S04]  /*4afc0*/  LDL R0, [R1+0x265c] ;  /* 0x00265c0001007983 */ /* 0x000ee80000100800 */
[----:B------:R-:W3:Y:S04]  /*4afd0*/  LDL R8, [R1+0x2668] ;  /* 0x0026680001087983 */ /* 0x000ee80000100800 */
[----:B------:R-:W-:Y:S04]  /*4afe0*/  STL [R1+0x170], R22 ;  /* 0x0001701601007387 */ /* 0x000fe80000100800 */
[----:B------:R-:W3:Y:S01]  /*4aff0*/  LDL R18, [R1+0x2664] ;  /* 0x0026640001127983 */ /* 0x000ee20000100800 */
[----:B-----5:R-:W-:-:S03]  /*4b000*/  IADD3.X R3, PT, PT, R13, UR8, RZ, P1, !PT ;  /* 0x000000080d037c10 */ /* 0x020fc60008ffe4ff */
[----:B------:R-:W5:Y:S04]  /*4b010*/  LDL R17, [R1+0x2670] ;  /* 0x0026700001117983 */ /* 0x000f680000100800 */
[----:B0-----:R0:W5:Y:S04]  /*4b020*/  LDG.E.U8 R20, desc[UR12][R2.64] ;  /* 0x0000000c02147981 */ /* 0x001168000c1e1100 */
[----:B------:R-:W5:Y:S01]  /*4b030*/  LDL R16, [R1+0x266c] ;  /* 0x00266c0001107983 */ /* 0x000f620000100800 */
[----:B0-----:R-:W-:-:S04]  /*4b040*/  IADD3 R2, P1, PT, R12, UR5, RZ ;  /* 0x000000050c027c10 */ /* 0x001fc8000ff3e0ff */
[----:B------:R-:W-:-:S05]  /*4b050*/  IADD3.X R3, PT, PT, R11, UR8, RZ, P1, !PT ;  /* 0x000000080b037c10 */ /* 0x000fca0008ffe4ff */
[----:B------:R0:W5:Y:S02]  /*4b060*/  LDG.E.U8 R23, desc[UR12][R2.64] ;  /* 0x0000000c02177981 */ /* 0x000164000c1e1100 */
[----:B0-----:R-:W-:-:S04]  /*4b070*/  IADD3 R2, P1, PT, R10, UR5, RZ ;  /* 0x000000050a027c10 */ /* 0x001fc8000ff3e0ff */
[----:B------:R-:W-:Y:S01]  /*4b080*/  IADD3.X R3, PT, PT, R5, UR8, RZ, P1, !PT ;  /* 0x0000000805037c10 */ /* 0x000fe20008ffe4ff */
[----:B------:R-:W-:Y:S04]  /*4b090*/  STL [R1+0x16c], R21 ;  /* 0x00016c1501007387 */ /* 0x000fe80000100800 */
[----:B------:R-:W5:Y:S04]  /*4b0a0*/  LDL R15, [R1+0x2678] ;  /* 0x00267800010f7983 */ /* 0x000f680000100800 */
[----:B------:R-:W5:Y:S04]  /*4b0b0*/  LDL R14, [R1+0x2674] ;  /* 0x00267400010e7983 */ /* 0x000f680000100800 */
[----:B------:R-:W5:Y:S04]  /*4b0c0*/  LDL R13, [R1+0x2680] ;  /* 0x00268000010d7983 */ /* 0x000f680000100800 */
[----:B------:R0:W-:Y:S04]  /*4b0d0*/  STL [R1+0x168], R19 ;  /* 0x0001681301007387 */ /* 0x0001e80000100800 */
[----:B------:R-:W5:Y:S04]  /*4b0e0*/  LDL R12, [R1+0x267c] ;  /* 0x00267c00010c7983 */ /* 0x000f680000100800 */
[----:B------:R-:W5:Y:S04]  /*4b0f0*/  LDL R11, [R1+0x2688] ;  /* 0x00268800010b7983 */ /* 0x000f680000100800 */
[----:B------:R-:W5:Y:S04]  /*4b100*/  LDL R10, [R1+0x2684] ;  /* 0x00268400010a7983 */ /* 0x000f680000100800 */
[----:B0-----:R5:W5:Y:S01]  /*4b110*/  LDG.E.U8 R19, desc[UR12][R2.64] ;  /* 0x0000000c02137981 */ /* 0x001b62000c1e1100 */
[----:B--2---:R-:W-:-:S04]  /*4b120*/  IADD3 R4, P1, PT, R4, UR5, RZ ;  /* 0x0000000504047c10 */ /* 0x004fc8000ff3e0ff */
[----:B----4-:R-:W-:-:S05]  /*4b130*/  IADD3.X R5, PT, PT, R7, UR8, RZ, P1, !PT ;  /* 0x0000000807057c10 */ /* 0x010fca0008ffe4ff */
[----:B------:R-:W2:Y:S01]  /*4b140*/  LDG.E.U8 R22, desc[UR12][R4.64] ;  /* 0x0000000c04167981 */ /* 0x000ea2000c1e1100 */
[----:B---3--:R-:W-:-:S04]  /*4b150*/  IADD3 R6, P1, PT, R6, UR5, RZ ;  /* 0x0000000506067c10 */ /* 0x008fc8000ff3e0ff */
[----:B------:R-:W-:Y:S01]  /*4b160*/  IADD3.X R7, PT, PT, R0, UR8, RZ, P1, !PT ;  /* 0x0000000800077c10 */ /* 0x000fe20008ffe4ff */
[----:B------:R-:W3:Y:S01]  /*4b170*/  LDL R5, [R1+0x2690] ;  /* 0x0026900001057983 */ /* 0x000ee20000100800 */
[----:B------:R-:W-:-:S03]  /*4b180*/  IADD3 R8, P1, PT, R8, UR5, RZ ;  /* 0x0000000508087c10 */ /* 0x000fc6000ff3e0ff */
[----:B------:R0:W-:Y:S04]  /*4b190*/  STL [R1+0x11c], R9 ;  /* 0x00011c0901007387 */ /* 0x0001e80000100800 */
[----:B------:R-:W4:Y:S04]  /*4b1a0*/  LDL R0, [R1+0x268c] ;  /* 0x00268c0001007983 */ /* 0x000f280000100800 */
[----:B------:R-:W2:Y:S01]  /*4b1b0*/  LDG.E.U8 R21, desc[UR12][R6.64] ;  /* 0x0000000c06157981 */ /* 0x000ea2000c1e1100 */
[----:B0-----:R-:W-:-:S05]  /*4b1c0*/  IADD3.X R9, PT, PT, R18, UR8, RZ, P1, !PT ;  /* 0x0000000812097c10 */ /* 0x001fca0008ffe4ff */
[----:B------:R-:W2:Y:S04]  /*4b1d0*/  LDG.E.U8 R26, desc[UR12][R8.64] ;  /* 0x0000000c081a7981 */ /* 0x000ea8000c1e1100 */
[----:B------:R-:W-:Y:S04]  /*4b1e0*/  STL [R1+0x164], R24 ;  /* 0x0001641801007387 */ /* 0x000fe80000100800 */
[----:B------:R-:W3:Y:S01]  /*4b1f0*/  LDL R4, [R1+0x2698] ;  /* 0x0026980001047983 */ /* 0x000ee20000100800 */
[----:B-----5:R-:W-:-:S04]  /*4b200*/  IADD3 R2, P1, PT, R17, UR5, RZ ;  /* 0x0000000511027c10 */ /* 0x020fc8000ff3e0ff */
        /* <DEDUP_REMOVED lines=72> */
[----:B------:R0:W-:Y:S04]  /*4b690*/  STL [R1+0x138], R21 ;  /* 0x0001381501007387 */ /* 0x0001e80000100800 */
        /* <DEDUP_REMOVED lines=17> */
[----:B-1----:R-:W2:Y:S01]  /*4b7b0*/  LDG.E.U8 R20, desc[UR12][R6.64] ;  /* 0x0000000c06147981 */ /* 0x002ea2000c1e1100 */
[----:B0-----:R-:W-:-:S03]  /*4b7c0*/  IADD3.X R9, PT, PT, R18, UR8, RZ, P1, !PT ;  /* 0x0000000812097c10 */ /* 0x001fc60008ffe4ff */
[----:B------:R0:W-:Y:S04]  /*4b7d0*/  STL [R1+0x12c], R24 ;  /* 0x00012c1801007387 */ /* 0x0001e80000100800 */
[----:B------:R-:W2:Y:S04]  /*4b7e0*/  LDL R4, [R1+0x2718] ;  /* 0x0027180001047983 */ /* 0x000ea80000100800 */
[----:B0-----:R-:W2:Y:S01]  /*4b7f0*/  LDG.E.U8 R24, desc[UR12][R8.64] ;  /* 0x0000000c08187981 */ /* 0x001ea2000c1e1100 */
        /* <DEDUP_REMOVED lines=30> */
[----:B------:R1:W-:Y:S04]  /*4b9e0*/  STL [R1+0x114], R20 ;  /* 0x0001141401007387 */ /* 0x0003e80000100800 */
[----:B0-----:R0:W4:Y:S04]  /*4b9f0*/  LDG.E.U8 R22, desc[UR12][R2.64] ;  /* 0x0000000c02167981 */ /* 0x001128000c1e1100 */
[----:B------:R-:W4:Y:S04]  /*4ba00*/  LDL R13, [R1+0x273c] ;  /* 0x00273c00010d7983 */ /* 0x000f280000100800 */
[----:B------:R-:W4:Y:S04]  /*4ba10*/  LDL R12, [R1+0x2748] ;  /* 0x00274800010c7983 */ /* 0x000f280000100800 */
[----:B------:R-:W4:Y:S01]  /*4ba20*/  LDL R11, [R1+0x2744] ;  /* 0x00274400010b7983 */ /* 0x000f220000100800 */
[----:B--2---:R-:W-:-:S05]  /*4ba30*/  IADD3.X R5, PT, PT, R7, UR8, RZ, P1, !PT ;  /* 0x0000000807057c10 */ /* 0x004fca0008ffe4ff */
[----:B-1----:R-:W2:Y:S01]  /*4ba40*/  LDG.E.U8 R20, desc[UR12][R4.64] ;  /* 0x0000000c04147981 */ /* 0x002ea2000c1e1100 */
[----:B-----5:R-:W-:-:S04]  /*4ba50*/  IADD3 R6, P1, PT, R6, UR5, RZ ;  /* 0x0000000506067c10 */ /* 0x020fc8000ff3e0ff */
[----:B------:R-:W-:Y:S02]  /*4ba60*/  IADD3.X R7, PT, PT, R9, UR8, RZ, P1, !PT ;  /* 0x0000000809077c10 */ /* 0x000fe40008ffe4ff */
[----:B------:R-:W-:-:S04]  /*4ba70*/  IADD3 R8, P1, PT, R8, UR5, RZ ;  /* 0x0000000508087c10 */ /* 0x000fc8000ff3e0ff */
[----:B------:R-:W-:-:S05]  /*4ba80*/  IADD3.X R9, PT, PT, R16, UR8, RZ, P1, !PT ;  /* 0x0000000810097c10 */ /* 0x000fca0008ffe4ff */
[----:B------:R-:W5:Y:S01]  /*4ba90*/  LDG.E.U8 R16, desc[UR12][R8.64] ;  /* 0x0000000c08107981 */ /* 0x000f62000c1e1100 */
[----:B0-----:R-:W-:-:S03]  /*4baa0*/  IADD3 R2, P1, PT, R18, UR5, RZ ;  /* 0x0000000512027c10 */ /* 0x001fc6000ff3e0ff */
[----:B------:R0:W-:Y:S01]  /*4bab0*/  STL [R1+0xd0], R19 ;  /* 0x0000d01301007387 */ /* 0x0001e20000100800 */
[----:B------:R-:W-:-:S03]  /*4bac0*/  IADD3.X R3, PT, PT, R17, UR8, RZ, P1, !PT ;  /* 0x0000000811037c10 */ /* 0x000fc60008ffe4ff */
[----:B------:R-:W2:Y:S04]  /*4bad0*/  LDL R10, [R1+0x2750] ;  /* 0x00275000010a7983 */ /* 0x000ea80000100800 */
[----:B------:R-:W2:Y:S04]  /*4bae0*/  LDL R5, [R1+0x274c] ;  /* 0x00274c0001057983 */ /* 0x000ea80000100800 */
[----:B------:R3:W2:Y:S04]  /*4baf0*/  LDG.E.U8 R9, desc[UR12][R2.64] ;  /* 0x0000000c02097981 */ /* 0x0006a8000c1e1100 */
[----:B------:R1:W-:Y:S04]  /*4bb00*/  STL [R1+0x10c], R24 ;  /* 0x00010c1801007387 */ /* 0x0003e80000100800 */
[----:B0-----:R-:W2:Y:S01]  /*4bb10*/  LDG.E.U8 R19, desc[UR12][R6.64] ;  /* 0x0000000c06137981 */ /* 0x001ea2000c1e1100 */
[----:B---3--:R-:W-:-:S04]  /*4bb20*/  IADD3 R2, P1, PT, R15, UR5, RZ ;  /* 0x000000050f027c10 */ /* 0x008fc8000ff3e0ff */
[----:B----4-:R-:W-:-:S05]  /*4bb30*/  IADD3.X R3, PT, PT, R14, UR8, RZ, P1, !PT ;  /* 0x000000080e037c10 */ /* 0x010fca0008ffe4ff */
[----:B-1----:R0:W3:Y:S02]  /*4bb40*/  LDG.E.U8 R24, desc[UR12][R2.64] ;  /* 0x0000000c02187981 */ /* 0x0020e4000c1e1100 */
[----:B0-----:R-:W-:-:S04]  /*4bb50*/  IADD3 R2, P1, PT, R0, UR5, RZ ;  /* 0x0000000500027c10 */ /* 0x001fc8000ff3e0ff */
[----:B------:R-:W-:Y:S01]  /*4bb60*/  IADD3.X R3, PT, PT, R13, UR8, RZ, P1, !PT ;  /* 0x000000080d037c10 */ /* 0x000fe20008ffe4ff */
[----:B-----5:R-:W-:Y:S04]  /*4bb70*/  STL [R1+0x2e2c], R16 ;  /* 0x002e2c1001007387 */ /* 0x020fe80000100800 */
[----:B------:R-:W-:Y:S04]  /*4bb80*/  STL [R1+0x108], R23 ;  /* 0x0001081701007387 */ /* 0x000fe80000100800 */
[----:B------:R-:W4:Y:S04]  /*4bb90*/  LDL R4, [R1+0x2758] ;  /* 0x0027580001047983 */ /* 0x000f280000100800 */
[----:B------:R-:W5:Y:S04]  /*4bba0*/  LDL R7, [R1+0x2754] ;  /* 0x0027540001077983 */ /* 0x000f680000100800 */
[----:B------:R0:W-:Y:S04]  /*4bbb0*/  STL [R1+0x104], R21 ;  /* 0x0001041501007387 */ /* 0x0001e80000100800 */
[----:B------:R-:W3:Y:S04]  /*4bbc0*/  LDL R6, [R1+0x2760] ;  /* 0x0027600001067983 */ /* 0x000ee80000100800 */
[----:B------:R-:W3:Y:S04]  /*4bbd0*/  LDL R0, [R1+0x275c] ;  /* 0x00275c0001007983 */ /* 0x000ee80000100800 */
[----:B------:R-:W3:Y:S04]  /*4bbe0*/  LDL R8, [R1+0x2768] ;  /* 0x0027680001087983 */ /* 0x000ee80000100800 */
[----:B------:R1:W-:Y:S04]  /*4bbf0*/  STL [R1+0x100], R22 ;  /* 0x0001001601007387 */ /* 0x0003e80000100800 */
[----:B------:R-:W3:Y:S04]  /*4bc00*/  LDL R13, [R1+0x2764] ;  /* 0x00276400010d7983 */ /* 0x000ee80000100800 */
[----:B0-----:R0:W3:Y:S04]  /*4bc10*/  LDG.E.U8 R21, desc[UR12][R2.64] ;  /* 0x0000000c02157981 */ /* 0x0010e8000c1e1100 */
[----:B------:R-:W3:Y:S04]  /*4bc20*/  LDL R18, [R1+0x2770] ;  /* 0x0027700001127983 */ /* 0x000ee80000100800 */
[----:B------:R-:W3:Y:S01]  /*4bc30*/  LDL R17, [R1+0x276c] ;  /* 0x00276c0001117983 */ /* 0x000ee20000100800 */
[----:B0-----:R-:W-:-:S04]  /*4bc40*/  IADD3 R2, P1, PT, R12, UR5, RZ ;  /* 0x000000050c027c10 */ /* 0x001fc8000ff3e0ff */
[----:B------:R-:W-:-:S05]  /*4bc50*/  IADD3.X R3, PT, PT, R11, UR8, RZ, P1, !PT ;  /* 0x000000080b037c10 */ /* 0x000fca0008ffe4ff */
[----:B------:R2:W3:Y:S02]  /*4bc60*/  LDG.E.U8 R23, desc[UR12][R2.64] ;  /* 0x0000000c02177981 */ /* 0x0004e4000c1e1100 */
[----:B--2---:R-:W-:-:S04]  /*4bc70*/  IADD3 R2, P1, PT, R10, UR5, RZ ;  /* 0x000000050a027c10 */ /* 0x004fc8000ff3e0ff */
[----:B------:R-:W-:Y:S01]  /*4bc80*/  IADD3.X R3, PT, PT, R5, UR8, RZ, P1, !PT ;  /* 0x0000000805037c10 */ /* 0x000fe20008ffe4ff */
[----:B------:R0:W-:Y:S04]  /*4bc90*/  STL [R1+0xfc], R20 ;  /* 0x0000fc1401007387 */ /* 0x0001e80000100800 */
[----:B------:R-:W2:Y:S04]  /*4bca0*/  LDL R16, [R1+0x2778] ;  /* 0x0027780001107983 */ /* 0x000ea80000100800 */
[----:B------:R-:W2:Y:S04]  /*4bcb0*/  LDL R15, [R1+0x2774] ;  /* 0x00277400010f7983 */ /* 0x000ea80000100800 */
[----:B------:R-:W2:Y:S04]  /*4bcc0*/  LDL R14, [R1+0x2780] ;  /* 0x00278000010e7983 */ /* 0x000ea80000100800 */
[----:B------:R0:W-:Y:S04]  /*4bcd0*/  STL [R1+0xf4], R19 ;  /* 0x0000f41301007387 */ /* 0x0001e80000100800 */
[----:B------:R-:W2:Y:S04]  /*4bce0*/  LDL R12, [R1+0x277c] ;  /* 0x00277c00010c7983 */ /* 0x000ea80000100800 */
[----:B------:R-:W2:Y:S04]  /*4bcf0*/  LDL R11, [R1+0x2788] ;  /* 0x00278800010b7983 */ /* 0x000ea80000100800 */
[----:B------:R-:W2:Y:S04]  /*4bd00*/  LDL R10, [R1+0x2784] ;  /* 0x00278400010a7983 */ /* 0x000ea80000100800 */
[----:B-1----:R1:W2:Y:S01]  /*4bd10*/  LDG.E.U8 R22, desc[UR12][R2.64] ;  /* 0x0000000c02167981 */ /* 0x0022a2000c1e1100 */
[----:B----4-:R-:W-:-:S04]  /*4bd20*/  IADD3 R4, P1, PT, R4, UR5, RZ ;  /* 0x0000000504047c10 */ /* 0x010fc8000ff3e0ff */
[----:B-----5:R-:W-:-:S05]  /*4bd30*/  IADD3.X R5, PT, PT, R7, UR8, RZ, P1, !PT ;  /* 0x0000000807057c10 */ /* 0x020fca0008ffe4ff */
[----:B0-----:R-:W4:Y:S01]  /*4bd40*/  LDG.E.U8 R20, desc[UR12][R4.64] ;  /* 0x0000000c04147981 */ /* 0x001f22000c1e1100 */
[----:B---3--:R-:W-:-:S04]  /*4bd50*/  IADD3 R6, P1, PT, R6, UR5, RZ ;  /* 0x0000000506067c10 */ /* 0x008fc8000ff3e0ff */
[----:B------:R-:W-:Y:S01]  /*4bd60*/  IADD3.X R7, PT, PT, R0, UR8, RZ, P1, !PT ;  /* 0x0000000800077c10 */ /* 0x000fe20008ffe4ff */
[----:B------:R-:W3:Y:S01]  /*4bd70*/  LDL R5, [R1+0x2790] ;  /* 0x0027900001057983 */ /* 0x000ee20000100800 */
[----:B------:R-:W-:-:S03]  /*4bd80*/  IADD3 R8, P1, PT, R8, UR5, RZ ;  /* 0x0000000508087c10 */ /* 0x000fc6000ff3e0ff */
[----:B------:R0:W-:Y:S04]  /*4bd90*/  STL [R1+0xb0], R9 ;  /* 0x0000b00901007387 */ /* 0x0001e80000100800 */
[----:B------:R-:W5:Y:S04]  /*4bda0*/  LDL R0, [R1+0x278c] ;  /* 0x00278c0001007983 */ /* 0x000f680000100800 */
[----:B------:R-:W2:Y:S01]  /*4bdb0*/  LDG.E.U8 R19, desc[UR12][R6.64] ;  /* 0x0000000c06137981 */ /* 0x000ea2000c1e1100 */
[----:B0-----:R-:W-:-:S05]  /*4bdc0*/  IADD3.X R9, PT, PT, R13, UR8, RZ, P1, !PT ;  /* 0x000000080d097c10 */ /* 0x001fca0008ffe4ff */
[----:B------:R-:W2:Y:S01]  /*4bdd0*/  LDG.E.U8 R13, desc[UR12][R8.64] ;  /* 0x0000000c080d7981 */ /* 0x000ea2000c1e1100 */
[----:B-1----:R-:W-:-:S03]  /*4bde0*/  IADD3 R2, P1, PT, R18, UR5, RZ ;  /* 0x0000000512027c10 */ /* 0x002fc6000ff3e0ff */
[----:B------:R-:W-:Y:S01]  /*4bdf0*/  STL [R1+0xec], R24 ;  /* 0x0000ec1801007387 */ /* 0x000fe20000100800 */
[----:B------:R-:W-:-:S03]  /*4be00*/  IADD3.X R3, PT, PT, R17, UR8, RZ, P1, !PT ;  /* 0x0000000811037c10 */ /* 0x000fc60008ffe4ff */
[----:B------:R-:W3:Y:S04]  /*4be10*/  LDL R4, [R1+0x2798] ;  /* 0x0027980001047983 */ /* 0x000ee80000100800 */
[----:B--2---:R-:W-:Y:S04]  /*4be20*/  STL [R1+0x2e30], R13 ;  /* 0x002e300d01007387 */ /* 0x004fe80000100800 */
[----:B------:R0:W-:Y:S04]  /*4be30*/  STL [R1+0xe8], R21 ;  /* 0x0000e81501007387 */ /* 0x0001e80000100800 */
[----:B------:R-:W2:Y:S04]  /*4be40*/  LDL R7, [R1+0x2794] ;  /* 0x0027940001077983 */ /* 0x000ea80000100800 */
[----:B0-----:R0:W2:Y:S04]  /*4be50*/  LDG.E.U8 R21, desc[UR12][R2.64] ;  /* 0x0000000c02157981 */ /* 0x0010a8000c1e1100 */
[----:B------:R1:W-:Y:S04]  /*4be60*/  STL [R1+0xe4], R23 ;  /* 0x0000e41701007387 */ /* 0x0003e80000100800 */
[----:B------:R-:W2:Y:S01]  /*4be70*/  LDL R6, [R1+0x27a0] ;  /* 0x0027a00001067983 */ /* 0x000ea20000100800 */
[----:B0-----:R-:W-:-:S03]  /*4be80*/  IADD3 R2, P1, PT, R16, UR5, RZ ;  /* 0x0000000510027c10 */ /* 0x001fc6000ff3e0ff */
[----:B------:R-:W2:Y:S01]  /*4be90*/  LDL R9, [R1+0x279c] ;  /* 0x00279c0001097983 */ /* 0x000ea20000100800 */
[----:B------:R-:W-:-:S03]  /*4bea0*/  IADD3.X R3, PT, PT, R15, UR8, RZ, P1, !PT ;  /* 0x000000080f037c10 */ /* 0x000fc60008ffe4ff */
[----:B------:R-:W2:Y:S04]  /*4beb0*/  LDL R8, [R1+0x27a8] ;  /* 0x0027a80001087983 */ /* 0x000ea80000100800 */
[----:B------:R0:W2:Y:S04]  /*4bec0*/  LDG.E.U8 R24, desc[UR12][R2.64] ;  /* 0x0000000c02187981 */ /* 0x0000a8000c1e1100 */
[----:B------:R1:W-:Y:S04]  /*4bed0*/  STL [R1+0xe0], R22 ;  /* 0x0000e01601007387 */ /* 0x0003e80000100800 */
[----:B------:R-:W2:Y:S01]  /*4bee0*/  LDL R18, [R1+0x27b0] ;  /* 0x0027b00001127983 */ /* 0x000ea20000100800 */
[----:B0-----:R-:W-:-:S03]  /*4bef0*/  IADD3 R2, P1, PT, R14, UR5, RZ ;  /* 0x000000050e027c10 */ /* 0x001fc6000ff3e0ff */
[----:B------:R-:W2:Y:S01]  /*4bf00*/  LDL R17, [R1+0x27ac] ;  /* 0x0027ac0001117983 */ /* 0x000ea20000100800 */
[----:B------:R-:W-:-:S03]  /*4bf10*/  IADD3.X R3, PT, PT, R12, UR8, RZ, P1, !PT ;  /* 0x000000080c037c10 */ /* 0x000fc60008ffe4ff */
[----:B------:R-:W2:Y:S04]  /*4bf20*/  LDL R12, [R1+0x27a4] ;  /* 0x0027a400010c7983 */ /* 0x000ea80000100800 */
[----:B-1----:R0:W2:Y:S02]  /*4bf30*/  LDG.E.U8 R23, desc[UR12][R2.64] ;  /* 0x0000000c02177981 */ /* 0x0020a4000c1e1100 */
[----:B0-----:R-:W-:-:S04]  /*4bf40*/  IADD3 R2, P1, PT, R11, UR5, RZ ;  /* 0x000000050b027c10 */ /* 0x001fc8000ff3e0ff */
[----:B------:R-:W-:-:S05]  /*4bf50*/  IADD3.X R3, PT, PT, R10, UR8, RZ, P1, !PT ;  /* 0x000000080a037c10 */ /* 0x000fca0008ffe4ff */
[----:B------:R3:W2:Y:S02]  /*4bf60*/  LDG.E.U8 R22, desc[UR12][R2.64] ;  /* 0x0000000c02167981 */ /* 0x0006a4000c1e1100 */
[----:B---3--:R-:W-:-:S04]  /*4bf70*/  IADD3 R2, P1, PT, R5, UR5, RZ ;  /* 0x0000000505027c10 */ /* 0x008fc8000ff3e0ff */
[----:B-----5:R-:W-:Y:S02]  /*4bf80*/  IADD3.X R3, PT, PT, R0, UR8, RZ, P1, !PT ;  /* 0x0000000800037c10 */ /* 0x020fe40008ffe4ff */
[----:B------:R-:W-:Y:S01]  /*4bf90*/  IADD3 R4, P1, PT, R4, UR5, RZ ;  /* 0x0000000504047c10 */ /* 0x000fe2000ff3e0ff */
[----:B----4-:R-:W-:Y:S04]  /*4bfa0*/  STL [R1+0xdc], R20 ;  /* 0x0000dc1401007387 */ /* 0x010fe80000100800 */
[----:B------:R-:W3:Y:S04]  /*4bfb0*/  LDL R16, [R1+0x27b8] ;  /* 0x0027b80001107983 */ /* 0x000ee80000100800 */
[----:B------:R-:W4:Y:S04]  /*4bfc0*/  LDL R15, [R1+0x27b4] ;  /* 0x0027b400010f7983 */ /* 0x000f280000100800 */
[----:B------:R-:W5:Y:S04]  /*4bfd0*/  LDL R14, [R1+0x27c0] ;  /* 0x0027c000010e7983 */ /* 0x000f680000100800 */
[----:B------:R0:W-:Y:S04]  /*4bfe0*/  STL [R1+0xd4], R19 ;  /* 0x0000d41301007387 */ /* 0x0001e80000100800 */
[----:B------:R-:W5:Y:S04]  /*4bff0*/  LDL R0, [R1+0x27bc] ;  /* 0x0027bc0001007983 */ /* 0x000f680000100800 */
[----:B------:R-:W5:Y:S04]  /*4c000*/  LDL R13, [R1+0x27c8] ;  /* 0x0027c800010d7983 */ /* 0x000f680000100800 */
[----:B0-----:R0:W5:Y:S04]  /*4c010*/  LDG.E.U8 R19, desc[UR12][R2.64] ;  /* 0x0000000c02137981 */ /* 0x001168000c1e1100 */
[----:B------:R-:W5:Y:S04]  /*4c020*/  LDL R11, [R1+0x27c4] ;  /* 0x0027c400010b7983 */ /* 0x000f680000100800 */
[----:B------:R-:W5:Y:S01]  /*4c030*/  LDL R10, [R1+0x27d0] ;  /* 0x0027d000010a7983 */ /* 0x000f620000100800 */
[----:B--2---:R-:W-:-:S05]  /*4c040*/  IADD3.X R5, PT, PT, R7, UR8, RZ, P1, !PT ;  /* 0x0000000807057c10 */ /* 0x004fca0008ffe4ff */
[----:B------:R-:W2:Y:S01]  /*4c050*/  LDG.E.U8 R20, desc[UR12][R4.64] ;  /* 0x0000000c04147981 */ /* 0x000ea2000c1e1100 */
[----:B------:R-:W-:-:S04]  /*4c060*/  IADD3 R6, P1, PT, R6, UR5, RZ ;  /* 0x0000000506067c10 */ /* 0x000fc8000ff3e0ff */
[----:B------:R-:W-:Y:S02]  /*4c070*/  IADD3.X R7, PT, PT, R9, UR8, RZ, P1, !PT ;  /* 0x0000000809077c10 */ /* 0x000fe40008ffe4ff */
[----:B------:R-:W-:-:S04]  /*4c080*/  IADD3 R8, P1, PT, R8, UR5, RZ ;  /* 0x0000000508087c10 */ /* 0x000fc8000ff3e0ff */
[----:B------:R-:W-:-:S05]  /*4c090*/  IADD3.X R9, PT, PT, R12, UR8, RZ, P1, !PT ;  /* 0x000000080c097c10 */ /* 0x000fca0008ffe4ff */
[----:B------:R-:W2:Y:S01]  /*4c0a0*/  LDG.E.U8 R12, desc[UR12][R8.64] ;  /* 0x0000000c080c7981 */ /* 0x000ea2000c1e1100 */
[----:B0-----:R-:W-:-:S04]  /*4c0b0*/  IADD3 R2, P1, PT, R18, UR5, RZ ;  /* 0x0000000512027c10 */ /* 0x001fc8000ff3e0ff */
[----:B------:R-:W-:-:S05]  /*4c0c0*/  IADD3.X R3, PT, PT, R17, UR8, RZ, P1, !PT ;  /* 0x0000000811037c10 */ /* 0x000fca0008ffe4ff */
[----:B------:R3:W2:Y:S04]  /*4c0d0*/  LDG.E.U8 R9, desc[UR12][R2.64] ;  /* 0x0000000c02097981 */ /* 0x0006a8000c1e1100 */
[----:B------:R0:W-:Y:S04]  /*4c0e0*/  STL [R1+0x90], R21 ;  /* 0x0000901501007387 */ /* 0x0001e80000100800 */
[----:B------:R-:W2:Y:S04]  /*4c0f0*/  LDL R5, [R1+0x27cc] ;  /* 0x0027cc0001057983 */ /* 0x000ea80000100800 */
[----:B------:R1:W-:Y:S04]  /*4c100*/  STL [R1+0xcc], R24 ;  /* 0x0000cc1801007387 */ /* 0x0003e80000100800 */
[----:B------:R-:W2:Y:S04]  /*4c110*/  LDL R4, [R1+0x27d8] ;  /* 0x0027d80001047983 */ /* 0x000ea80000100800 */
[----:B0-----:R-:W2:Y:S01]  /*4c120*/  LDG.E.U8 R21, desc[UR12][R6.64] ;  /* 0x0000000c06157981 */ /* 0x001ea2000c1e1100 */
[----:B---3--:R-:W-:-:S04]  /*4c130*/  IADD3 R2, P1, PT, R16, UR5, RZ ;  /* 0x0000000510027c10 */ /* 0x008fc8000ff3e0ff */
[----:B----4-:R-:W-:-:S05]  /*4c140*/  IADD3.X R3, PT, PT, R15, UR8, RZ, P1, !PT ;  /* 0x000000080f037c10 */ /* 0x010fca0008ffe4ff */
[----:B-1----:R5:W3:Y:S02]  /*4c150*/  LDG.E.U8 R24, desc[UR12][R2.64] ;  /* 0x0000000c02187981 */ /* 0x002ae4000c1e1100 */
[----:B-----5:R-:W-:-:S04]  /*4c160*/  IADD3 R2, P1, PT, R14, UR5, RZ ;  /* 0x000000050e027c10 */ /* 0x020fc8000ff3e0ff */
[----:B------:R-:W-:Y:S01]  /*4c170*/  IADD3.X R3, PT, PT, R0, UR8, RZ, P1, !PT ;  /* 0x0000000800037c10 */ /* 0x000fe20008ffe4ff */
[----:B--2---:R-:W-:Y:S04]  /*4c180*/  STL [R1+0x2e34], R12 ;  /* 0x002e340c01007387 */ /* 0x004fe80000100800 */
[----:B------:R0:W-:Y:S04]  /*4c190*/  STL [R1+0xc8], R23 ;  /* 0x0000c81701007387 */ /* 0x0001e80000100800 */
[----:B------:R-:W2:Y:S04]  /*4c1a0*/  LDL R7, [R1+0x27d4] ;  /* 0x0027d40001077983 */ /* 0x000ea80000100800 */
[----:B------:R1:W-:Y:S04]  /*4c1b0*/  STL [R1+0xc4], R22 ;  /* 0x0000c41601007387 */ /* 0x0003e80000100800 */
[----:B------:R-:W4:Y:S04]  /*4c1c0*/  LDL R6, [R1+0x27e0] ;  /* 0x0027e00001067983 */ /* 0x000f280000100800 */
[----:B0-----:R0:W5:Y:S04]  /*4c1d0*/  LDG.E.U8 R23, desc[UR12][R2.64] ;  /* 0x0000000c02177981 */ /* 0x001168000c1e1100 */
[----:B------:R-:W3:Y:S04]  /*4c1e0*/  LDL R8, [R1+0x27dc] ;  /* 0x0027dc0001087983 */ /* 0x000ee80000100800 */
[----:B------:R-:W5:Y:S01]  /*4c1f0*/  LDL R0, [R1+0x27e8] ;  /* 0x0027e80001007983 */ /* 0x000f620000100800 */
[----:B0-----:R-:W-:-:S03]  /*4c200*/  IADD3 R2, P1, PT, R13, UR5, RZ ;  /* 0x000000050d027c10 */ /* 0x001fc6000ff3e0ff */
[----:B------:R0:W-:Y:S01]  /*4c210*/  STL [R1+0xc0], R19 ;  /* 0x0000c01301007387 */ /* 0x0001e20000100800 */
[----:B------:R-:W-:-:S03]  /*4c220*/  IADD3.X R3, PT, PT, R11, UR8, RZ, P1, !PT ;  /* 0x000000080b037c10 */ /* 0x000fc60008ffe4ff */
[----:B------:R-:W5:Y:S04]  /*4c230*/  LDL R11, [R1+0x27e4] ;  /* 0x0027e400010b7983 */ /* 0x000f680000100800 */
[----:B-1----:R1:W5:Y:S04]  /*4c240*/  LDG.E.U8 R22, desc[UR12][R2.64] ;  /* 0x0000000c02167981 */ /* 0x002368000c1e1100 */
[----:B0-----:R-:W5:Y:S04]  /*4c250*/  LDL R19, [R1+0x27f0] ;  /* 0x0027f00001137983 */ /* 0x001f680000100800 */
[----:B------:R-:W5:Y:S01]  /*4c260*/  LDL R18, [R1+0x27ec] ;  /* 0x0027ec0001127983 */ /* 0x000f620000100800 */
[----:B-1----:R-:W-:-:S03]  /*4c270*/  IADD3 R2, P1, PT, R10, UR5, RZ ;  /* 0x000000050a027c10 */ /* 0x002fc6000ff3e0ff */
[----:B------:R0:W-:Y:S01]  /*4c280*/  STL [R1+0xbc], R20 ;  /* 0x0000bc1401007387 */ /* 0x0001e20000100800 */
[----:B------:R-:W-:Y:S02]  /*4c290*/  IADD3.X R3, PT, PT, R5, UR8, RZ, P1, !PT ;  /* 0x0000000805037c10 */ /* 0x000fe40008ffe4ff */
[----:B------:R-:W-:Y:S01]  /*4c2a0*/  IADD3 R4, P1, PT, R4, UR5, RZ ;  /* 0x0000000504047c10 */ /* 0x000fe2000ff3e0ff */
[----:B------:R-:W5:Y:S04]  /*4c2b0*/  LDL R17, [R1+0x27f4] ;  /* 0x0027f40001117983 */ /* 0x000f680000100800 */
[----:B------:R-:W5:Y:S04]  /*4c2c0*/  LDL R16, [R1+0xdf0] ;  /* 0x000df00001107983 */ /* 0x000f680000100800 */
[----:B------:R-:W5:Y:S04]  /*4c2d0*/  LDL R15, [R1+0xdf8] ;  /* 0x000df800010f7983 */ /* 0x000f680000100800 */
[----:B------:R1:W-:Y:S04]  /*4c2e0*/  STL [R1+0xb4], R21 ;  /* 0x0000b41501007387 */ /* 0x0003e80000100800 */
[----:B------:R-:W5:Y:S04]  /*4c2f0*/  LDL R14, [R1+0xdf4] ;  /* 0x000df400010e7983 */ /* 0x000f680000100800 */
[----:B------:R-:W5:Y:S04]  /*4c300*/  LDL R13, [R1+0xe00] ;  /* 0x000e0000010d7983 */ /* 0x000f680000100800 */
[----:B------:R-:W5:Y:S04]  /*4c310*/  LDL R10, [R1+0xdfc] ;  /* 0x000dfc00010a7983 */ /* 0x000f680000100800 */
[----:B------:R-:W5:Y:S04]  /*4c320*/  LDL R12, [R1+0xe08] ;  /* 0x000e0800010c7983 */ /* 0x000f680000100800 */
[----:B0-----:R0:W5:Y:S01]  /*4c330*/  LDG.E.U8 R20, desc[UR12][R2.64] ;  /* 0x0000000c02147981 */ /* 0x001162000c1e1100 */
[----:B--2---:R-:W-:-:S05]  /*4c340*/  IADD3.X R5, PT, PT, R7, UR8, RZ, P1, !PT ;  /* 0x0000000807057c10 */ /* 0x004fca0008ffe4ff */
[----:B-1----:R-:W2:Y:S01]  /*4c350*/  LDG.E.U8 R21, desc[UR12][R4.64] ;  /* 0x0000000c04157981 */ /* 0x002ea2000c1e1100 */
[----:B----4-:R-:W-:-:S03]  /*4c360*/  IADD3 R6, P1, PT, R6, UR5, RZ ;  /* 0x0000000506067c10 */ /* 0x010fc6000ff3e0ff */
[----:B------:R-:W4:Y:S01]  /*4c370*/  LDL R5, [R1+0xe04] ;  /* 0x000e040001057983 */ /* 0x000f220000100800 */
[----:B---3--:R-:W-:Y:S02]  /*4c380*/  IADD3.X R7, PT, PT, R8, UR8, RZ, P1, !PT ;  /* 0x0000000808077c10 */ /* 0x008fe40008ffe4ff */
[----:B-----5:R-:W-:Y:S01]  /*4c390*/  IADD3 R8, P1, PT, R0, UR5, RZ ;  /* 0x0000000500087c10 */ /* 0x020fe2000ff3e0ff */
[----:B------:R1:W-:Y:S04]  /*4c3a0*/  STL [R1+0x70], R9 ;  /* 0x0000700901007387 */ /* 0x0003e80000100800 */
[----:B------:R-:W3:Y:S04]  /*4c3b0*/  LDL R0, [R1+0xe10] ;  /* 0x000e100001007983 */ /* 0x000ee80000100800 */
[----:B------:R-:W5:Y:S01]  /*4c3c0*/  LDG.E.U8 R26, desc[UR12][R6.64] ;  /* 0x0000000c061a7981 */ /* 0x000f62000c1e1100 */
[----:B-1----:R-:W-:-:S05]  /*4c3d0*/  IADD3.X R9, PT, PT, R11, UR8, RZ, P1, !PT ;  /* 0x000000080b097c10 */ /* 0x002fca0008ffe4ff */
[----:B------:R-:W2:Y:S01]  /*4c3e0*/  LDG.E.U8 R11, desc[UR12][R8.64] ;  /* 0x0000000c080b7981 */ /* 0x000ea2000c1e1100 */
[----:B0-----:R-:W-:-:S04]  /*4c3f0*/  IADD3 R2, P1, PT, R19, UR5, RZ ;  /* 0x0000000513027c10 */ /* 0x001fc8000ff3e0ff */
[----:B------:R-:W-:-:S05]  /*4c400*/  IADD3.X R3, PT, PT, R18, UR8, RZ, P1, !PT ;  /* 0x0000000812037c10 */ /* 0x000fca0008ffe4ff */
[----:B------:R0:W3:Y:S02]  /*4c410*/  LDG.E.U8 R25, desc[UR12][R2.64] ;  /* 0x0000000c02197981 */ /* 0x0000e4000c1e1100 */
[----:B0-----:R-:W-:-:S04]  /*4c420*/  IADD3 R2, P1, PT, R17, UR5, RZ ;  /* 0x0000000511027c10 */ /* 0x001fc8000ff3e0ff */
[----:B------:R-:W-:Y:S01]  /*4c430*/  IADD3.X R3, PT, PT, R16, UR8, RZ, P1, !PT ;  /* 0x0000000810037c10 */ /* 0x000fe20008ffe4ff */
[----:B------:R0:W-:Y:S04]  /*4c440*/  STL [R1+0xac], R24 ;  /* 0x0000ac1801007387 */ /* 0x0001e80000100800 */
[----:B0-----:R0:W3:Y:S02]  /*4c450*/  LDG.E.U8 R24, desc[UR12][R2.64] ;  /* 0x0000000c02187981 */ /* 0x0010e4000c1e1100 */
[----:B0-----:R-:W-:-:S04]  /*4c460*/  IADD3 R2, P1, PT, R15, UR5, RZ ;  /* 0x000000050f027c10 */ /* 0x001fc8000ff3e0ff */
[----:B------:R-:W-:Y:S01]  /*4c470*/  IADD3.X R3, PT, PT, R14, UR8, RZ, P1, !PT ;  /* 0x000000080e037c10 */ /* 0x000fe20008ffe4ff */
[----:B--2---:R-:W-:Y:S04]  /*4c480*/  STL [R1+0x2e38], R11 ;  /* 0x002e380b01007387 */ /* 0x004fe80000100800 */
[----:B------:R0:W-:Y:S04]  /*4c490*/  STL [R1+0xa8], R23 ;  /* 0x0000a81701007387 */ /* 0x0001e80000100800 */
[----:B------:R-:W2:Y:S04]  /*4c4a0*/  LDL R4, [R1+0xe0c] ;  /* 0x000e0c0001047983 */ /* 0x000ea80000100800 */
[----:B------:R1:W-:Y:S04]  /*4c4b0*/  STL [R1+0xa4], R22 ;  /* 0x0000a41601007387 */ /* 0x0003e80000100800 */
[----:B0-----:R0:W2:Y:S04]  /*4c4c0*/  LDG.E.U8 R23, desc[UR12][R2.64] ;  /* 0x0000000c02177981 */ /* 0x0010a8000c1e1100 */
[----:B------:R-:W2:Y:S04]  /*4c4d0*/  LDL R8, [R1+0x182c] ;  /* 0x00182c0001087983 */ /* 0x000ea80000100800 */
[----:B------:R-:W2:Y:S01]  /*4c4e0*/  LDL R14, [R1+0x1828] ;  /* 0x00182800010e7983 */ /* 0x000ea20000100800 */
[----:B0-----:R-:W-:-:S03]  /*4c4f0*/  IADD3 R2, P1, PT, R13, UR5, RZ ;  /* 0x000000050d027c10 */ /* 0x001fc6000ff3e0ff */
[----:B------:R0:W-:Y:S01]  /*4c500*/  STL [R1+0xa0], R20 ;  /* 0x0000a01401007387 */ /* 0x0001e20000100800 */
[----:B------:R-:W-:-:S03]  /*4c510*/  IADD3.X R3, PT, PT, R10, UR8, RZ, P1, !PT ;  /* 0x000000080a037c10 */ /* 0x000fc60008ffe4ff */
[----:B------:R-:W2:Y:S04]  /*4c520*/  LDL R11, [R1+0x1834] ;  /* 0x00183400010b7983 */ /* 0x000ea80000100800 */
[----:B-1----:R1:W2:Y:S04]  /*4c530*/  LDG.E.U8 R22, desc[UR12][R2.64] ;  /* 0x0000000c02167981 */ /* 0x0022a8000c1e1100 */
[----:B------:R-:W2:Y:S04]  /*4c540*/  LDL R10, [R1+0x1830] ;  /* 0x00183000010a7983 */ /* 0x000ea80000100800 */
[----:B0-----:R-:W2:Y:S01]  /*4c550*/  LDL R20, [R1+0x183c] ;  /* 0x00183c0001147983 */ /* 0x001ea20000100800 */
[----:B-1----:R-:W-:-:S03]  /*4c560*/  IADD3 R2, P1, PT, R12, UR5, RZ ;  /* 0x000000050c027c10 */ /* 0x002fc6000ff3e0ff */
[----:B------:R0:W-:Y:S01]  /*4c570*/  STL [R1+0x9c], R21 ;  /* 0x00009c1501007387 */ /* 0x0001e20000100800 */
[----:B----4-:R-:W-:-:S03]  /*4c580*/  IADD3.X R3, PT, PT, R5, UR8, RZ, P1, !PT ;  /* 0x0000000805037c10 */ /* 0x010fc60008ffe4ff */
[----:B------:R-:W4:Y:S01]  /*4c590*/  LDL R5, [R1+0x1838] ;  /* 0x0018380001057983 */ /* 0x000f220000100800 */
[----:B---3--:R-:W-:-:S03]  /*4c5a0*/  IADD3 R6, P1, PT, R0, UR5, RZ ;  /* 0x0000000500067c10 */ /* 0x008fc6000ff3e0ff */
[----:B------:R-:W3:Y:S04]  /*4c5b0*/  LDL R19, [R1+0x1844] ;  /* 0x0018440001137983 */ /* 0x000ee80000100800 */
[----:B------:R-:W3:Y:S04]  /*4c5c0*/  LDL R18, [R1+0x1840] ;  /* 0x0018400001127983 */ /* 0x000ee80000100800 */
[----:B0-----:R0:W3:Y:S04]  /*4c5d0*/  LDG.E.U8 R21, desc[UR12][R2.64] ;  /* 0x0000000c02157981 */ /* 0x0010e8000c1e1100 */
[----:B-----5:R1:W-:Y:S04]  /*4c5e0*/  STL [R1+0x94], R26 ;  /* 0x0000941a01007387 */ /* 0x0203e80000100800 */
[----:B------:R-:W5:Y:S04]  /*4c5f0*/  LDL R0, [R1+0x184c] ;  /* 0x00184c0001007983 */ /* 0x000f680000100800 */
[----:B------:R-:W5:Y:S04]  /*4c600*/  LDL R17, [R1+0x1848] ;  /* 0x0018480001117983 */ /* 0x000f680000100800 */
[----:B------:R-:W5:Y:S04]  /*4c610*/  LDL R16, [R1+0x1854] ;  /* 0x0018540001107983 */ /* 0x000f680000100800 */
[----:B------:R-:W5:Y:S04]  /*4c620*/  LDL R13, [R1+0x1850] ;  /* 0x00185000010d7983 */ /* 0x000f680000100800 */
[----:B------:R-:W5:Y:S01]  /*4c630*/  LDL R12, [R1+0x185c] ;  /* 0x00185c00010c7983 */ /* 0x000f620000100800 */
[----:B--2---:R-:W-:-:S03]  /*4c640*/  IADD3.X R7, PT, PT, R4, UR8, RZ, P1, !PT ;  /* 0x0000000804077c10 */ /* 0x004fc60008ffe4ff */
[----:B------:R-:W2:Y:S04]  /*4c650*/  LDL R4, [R1+0x1858] ;  /* 0x0018580001047983 */ /* 0x000ea80000100800 */
[----:B------:R-:W2:Y:S01]  /*4c660*/  LDG.E.U8 R7, desc[UR12][R6.64] ;  /* 0x0000000c06077981 */ /* 0x000ea2000c1e1100 */
[----:B------:R-:W-:-:S04]  /*4c670*/  IADD3 R8, P1, PT, R8, UR5, RZ ;  /* 0x0000000508087c10 */ /* 0x000fc8000ff3e0ff */
[----:B------:R-:W-:Y:S01]  /*4c680*/  IADD3.X R9, PT, PT, R14, UR8, RZ, P1, !PT ;  /* 0x000000080e097c10 */ /* 0x000fe20008ffe4ff */
[----:B------:R0:W-:Y:S04]  /*4c690*/  STL [R1+0x50], R25 ;  /* 0x0000501901007387 */ /* 0x0001e80000100800 */
[----:B------:R-:W2:Y:S01]  /*4c6a0*/  LDL R6, [R1+0x1864] ;  /* 0x0018640001067983 */ /* 0x000ea20000100800 */
[----:B------:R-:W-:-:S03]  /*4c6b0*/  IADD3 R14, P1, PT, R11, UR5, RZ ;  /* 0x000000050b0e7c10 */ /* 0x000fc6000ff3e0ff */
[----:B-1----:R-:W2:Y:S01]  /*4c6c0*/  LDG.E.U8 R26, desc[UR12][R8.64] ;  /* 0x0000000c081a7981 */ /* 0x002ea2000c1e1100 */
[----:B------:R-:W-:Y:S02]  /*4c6d0*/  IADD3.X R15, PT, PT, R10, UR8, RZ, P1, !PT ;  /* 0x000000080a0f7c10 */ /* 0x000fe40008ffe4ff */
[----:B0-----:R-:W-:-:S03]  /*4c6e0*/  IADD3 R2, P1, PT, R20, UR5, RZ ;  /* 0x0000000514027c10 */ /* 0x001fc6000ff3e0ff */
[----:B------:R-:W2:Y:S01]  /*4c6f0*/  LDG.E.U8 R10, desc[UR12][R14.64] ;  /* 0x0000000c0e0a7981 */ /* 0x000ea2000c1e1100 */
[----:B----4-:R-:W-:-:S05]  /*4c700*/  IADD3.X R3, PT, PT, R5, UR8, RZ, P1, !PT ;  /* 0x0000000805037c10 */ /* 0x010fca0008ffe4ff */
[----:B------:R3:W4:Y:S02]  /*4c710*/  LDG.E.U8 R5, desc[UR12][R2.64] ;  /* 0x0000000c02057981 */ /* 0x000724000c1e1100 */
[----:B---3--:R-:W-:-:S04]  /*4c720*/  IADD3 R2, P1, PT, R19, UR5, RZ ;  /* 0x0000000513027c10 */ /* 0x008fc8000ff3e0ff */
[----:B------:R-:W-:-:S05]  /*4c730*/  IADD3.X R3, PT, PT, R18, UR8, RZ, P1, !PT ;  /* 0x0000000812037c10 */ /* 0x000fca0008ffe4ff */
[----:B------:R5:W3:Y:S04]  /*4c740*/  LDG.E.U8 R25, desc[UR12][R2.64] ;  /* 0x0000000c02197981 */ /* 0x000ae8000c1e1100 */
[----:B------:R0:W-:Y:S04]  /*4c750*/  STL [R1+0x8c], R24 ;  /* 0x00008c1801007387 */ /* 0x0001e80000100800 */
[----:B------:R-:W3:Y:S01]  /*4c760*/  LDL R11, [R1+0x1860] ;  /* 0x00186000010b7983 */ /* 0x000ee20000100800 */
[----:B-----5:R-:W-:-:S04]  /*4c770*/  IADD3 R2, P1, PT, R0, UR5, RZ ;  /* 0x0000000500027c10 */ /* 0x020fc8000ff3e0ff */
[----:B------:R-:W-:Y:S01]  /*4c780*/  IADD3.X R3, PT, PT, R17, UR8, RZ, P1, !PT ;  /* 0x0000000811037c10 */ /* 0x000fe20008ffe4ff */
[----:B------:R1:W-:Y:S04]  /*4c790*/  STL [R1+0x88], R23 ;  /* 0x0000881701007387 */ /* 0x0003e80000100800 */
[----:B0-----:R0:W5:Y:S02]  /*4c7a0*/  LDG.E.U8 R24, desc[UR12][R2.64] ;  /* 0x0000000c02187981 */ /* 0x001164000c1e1100 */
[----:B0-----:R-:W-:-:S04]  /*4c7b0*/  IADD3 R2, P1, PT, R16, UR5, RZ ;  /* 0x0000000510027c10 */ /* 0x001fc8000ff3e0ff */
[----:B------:R-:W-:-:S05]  /*4c7c0*/  IADD3.X R3, PT, PT, R13, UR8, RZ, P1, !PT ;  /* 0x000000080d037c10 */ /* 0x000fca0008ffe4ff */
[----:B-1----:R0:W5:Y:S02]  /*4c7d0*/  LDG.E.U8 R23, desc[UR12][R2.64] ;  /* 0x0000000c02177981 */ /* 0x002164000c1e1100 */
[----:B0-----:R-:W-:-:S04]  /*4c7e0*/  IADD3 R2, P1, PT, R12, UR5, RZ ;  /* 0x000000050c027c10 */ /* 0x001fc8000ff3e0ff */
[----:B--2---:R-:W-:Y:S01]  /*4c7f0*/  IADD3.X R3, PT, PT, R4, UR8, RZ, P1, !PT ;  /* 0x0000000804037c10 */ /* 0x004fe20008ffe4ff */
[----:B------:R0:W-:Y:S04]  /*4c800*/  STL [R1+0x2e3c], R10 ;  /* 0x002e3c0a01007387 */ /* 0x0001e80000100800 */
[----:B----4-:R-:W-:Y:S04]  /*4c810*/  STL [R1+0x2df0], R5 ;  /* 0x002df00501007387 */ /* 0x010fe80000100800 */
[----:B------:R-:W-:Y:S04]  /*4c820*/  STL [R1+0x84], R22 ;  /* 0x0000841601007387 */ /* 0x000fe80000100800 */
[----:B------:R-:W2:Y:S04]  /*4c830*/  LDL R9, [R1+0x186c] ;  /* 0x00186c0001097983 */ /* 0x000ea80000100800 */
[----:B------:R-:W4:Y:S04]  /*4c840*/  LDL R0, [R1+0x1868] ;  /* 0x0018680001007983 */ /* 0x000f280000100800 */
[----:B------:R1:W-:Y:S04]  /*4c850*/  STL [R1+0x80], R21 ;  /* 0x0000801501007387 */ /* 0x0003e80000100800 */
[----:B------:R-:W5:Y:S04]  /*4c860*/  LDL R8, [R1+0x1874] ;  /* 0x0018740001087983 */ /* 0x000f680000100800 */
[----:B------:R3:W-:Y:S04]  /*4c870*/  STL [R1+0x7c], R7 ;  /* 0x00007c0701007387 */ /* 0x0007e80000100800 */
[----:B0-----:R-:W5:Y:S04]  /*4c880*/  LDL R10, [R1+0x1870] ;  /* 0x00187000010a7983 */ /* 0x001f680000100800 */
[----:B-1----:R-:W5:Y:S04]  /*4c890*/  LDL R21, [R1+0x187c] ;  /* 0x00187c0001157983 */ /* 0x002f680000100800 */
[----:B------:R-:W5:Y:S01]  /*4c8a0*/  LDL R4, [R1+0x1878] ;  /* 0x0018780001047983 */ /* 0x000f620000100800 */
[----:B------:R-:W-:-:S03]  /*4c8b0*/  IADD3 R6, P1, PT, R6, UR5, RZ ;  /* 0x0000000506067c10 */ /* 0x000fc6000ff3e0ff */
[----:B------:R-:W5:Y:S01]  /*4c8c0*/  LDL R20, [R1+0x1884] ;  /* 0x0018840001147983 */ /* 0x000f620000100800 */
[----:B---3--:R-:W-:-:S03]  /*4c8d0*/  IADD3.X R7, PT, PT, R11, UR8, RZ, P1, !PT ;  /* 0x000000080b077c10 */ /* 0x008fc60008ffe4ff */
[----:B------:R0:W3:Y:S04]  /*4c8e0*/  LDG.E.U8 R22, desc[UR12][R2.64] ;  /* 0x0000000c02167981 */ /* 0x0000e8000c1e1100 */
[----:B------:R1:W-:Y:S04]  /*4c8f0*/  STL [R1+0x74], R26 ;  /* 0x0000741a01007387 */ /* 0x0003e80000100800 */
[----:B------:R-:W3:Y:S04]  /*4c900*/  LDL R19, [R1+0x1880] ;  /* 0x0018800001137983 */ /* 0x000ee80000100800 */
[----:B------:R-:W3:Y:S04]  /*4c910*/  LDL R18, [R1+0x188c] ;  /* 0x00188c0001127983 */ /* 0x000ee80000100800 */
[----:B------:R-:W3:Y:S04]  /*4c920*/  LDL R5, [R1+0x1888] ;  /* 0x0018880001057983 */ /* 0x000ee80000100800 */
[----:B------:R-:W3:Y:S04]  /*4c930*/  LDG.E.U8 R6, desc[UR12][R6.64] ;  /* 0x0000000c06067981 */ /* 0x000ee8000c1e1100 */
[----:B------:R-:W3:Y:S04]  /*4c940*/  LDL R17, [R1+0x1894] ;  /* 0x0018940001117983 */ /* 0x000ee80000100800 */
[----:B------:R-:W3:Y:S04]  /*4c950*/  LDL R16, [R1+0x1890] ;  /* 0x0018900001107983 */ /* 0x000ee80000100800 */
[----:B------:R-:W3:Y:S04]  /*4c960*/  LDL R13, [R1+0x189c] ;  /* 0x00189c00010d7983 */ /* 0x000ee80000100800 */
[----:B------:R-:W3:Y:S01]  /*4c970*/  LDL R12, [R1+0x18a4] ;  /* 0x0018a400010c7983 */ /* 0x000ee20000100800 */
[----:B--2---:R-:W-:-:S04]  /*4c980*/  IADD3 R14, P1, PT, R9, UR5, RZ ;  /* 0x00000005090e7c10 */ /* 0x004fc8000ff3e0ff */
[----:B----4-:R-:W-:Y:S02]  /*4c990*/  IADD3.X R15, PT, PT, R0, UR8, RZ, P1, !PT ;  /* 0x00000008000f7c10 */ /* 0x010fe40008ffe4ff */
[----:B------:R-:W2:Y:S04]  /*4c9a0*/  LDL R0, [R1+0x1898] ;  /* 0x0018980001007983 */ /* 0x000ea80000100800 */
[----:B------:R-:W4:Y:S01]  /*4c9b0*/  LDG.E.U8 R14, desc[UR12][R14.64] ;  /* 0x0000000c0e0e7981 */ /* 0x000f22000c1e1100 */
[----:B-----5:R-:W-:-:S04]  /*4c9c0*/  IADD3 R8, P1, PT, R8, UR5, RZ ;  /* 0x0000000508087c10 */ /* 0x020fc8000ff3e0ff */
[----:B------:R-:W-:Y:S02]  /*4c9d0*/  IADD3.X R9, PT, PT, R10, UR8, RZ, P1, !PT ;  /* 0x000000080a097c10 */ /* 0x000fe40008ffe4ff */
[----:B0-----:R-:W-:-:S04]  /*4c9e0*/  IADD3 R2, P1, PT, R21, UR5, RZ ;  /* 0x0000000515027c10 */ /* 0x001fc8000ff3e0ff */
[----:B------:R-:W5:Y:S01]  /*4c9f0*/  LDG.E.U8 R9, desc[UR12][R8.64] ;  /* 0x0000000c08097981 */ /* 0x000f62000c1e1100 */
[----:B------:R-:W-:-:S05]  /*4ca00*/  IADD3.X R3, PT, PT, R4, UR8, RZ, P1, !PT ;  /* 0x0000000804037c10 */ /* 0x000fca0008ffe4ff */
[----:B------:R0:W2:Y:S02]  /*4ca10*/  LDG.E.U8 R4, desc[UR12][R2.64] ;  /* 0x0000000c02047981 */ /* 0x0000a4000c1e1100 */
[----:B0-----:R-:W-:Y:S02]  /*4ca20*/  IADD3 R2, P1, PT, R20, UR5, RZ ;  /* 0x0000000514027c10 */ /* 0x001fe4000ff3e0ff */
[----:B------:R0:W-:Y:S02]  /*4ca30*/  STL [R1+0x6c], R25 ;  /* 0x00006c1901007387 */ /* 0x0001e40000100800 */
[----:B---3--:R-:W-:Y:S02]  /*4ca40*/  IADD3.X R3, PT, PT, R19, UR8, RZ, P1, !PT ;  /* 0x0000000813037c10 */ /* 0x008fe40008ffe4ff */
[----:B------:R-:W3:Y:S04]  /*4ca50*/  LDL R11, [R1+0x18a0] ;  /* 0x0018a000010b7983 */ /* 0x000ee80000100800 */
[----:B------:R-:W3:Y:S04]  /*4ca60*/  LDL R10, [R1+0x18b4] ;  /* 0x0018b400010a7983 */ /* 0x000ee80000100800 */
[----:B------:R-:W-:Y:S04]  /*4ca70*/  STL [R1+0x68], R24 ;  /* 0x0000681801007387 */ /* 0x000fe80000100800 */
[----:B-1----:R1:W3:Y:S02]  /*4ca80*/  LDG.E.U8 R26, desc[UR12][R2.64] ;  /* 0x0000000c021a7981 */ /* 0x0022e4000c1e1100 */
[----:B-1----:R-:W-:-:S04]  /*4ca90*/  IADD3 R2, P1, PT, R18, UR5, RZ ;  /* 0x0000000512027c10 */ /* 0x002fc8000ff3e0ff */
[----:B------:R-:W-:-:S05]  /*4caa0*/  IADD3.X R3, PT, PT, R5, UR8, RZ, P1, !PT ;  /* 0x0000000805037c10 */ /* 0x000fca0008ffe4ff */
[----:B0-----:R0:W3:Y:S04]  /*4cab0*/  LDG.E.U8 R25, desc[UR12][R2.64] ;  /* 0x0000000c02197981 */ /* 0x0010e8000c1e1100 */
[----:B-----5:R1:W-:Y:S04]  /*4cac0*/  STL [R1+0x2e40], R9 ;  /* 0x002e400901007387 */ /* 0x0203e80000100800 */
[----:B------:R-:W-:Y:S04]  /*4cad0*/  STL [R1+0x64], R23 ;  /* 0x0000641701007387 */ /* 0x000fe80000100800 */
[----:B--2---:R2:W-:Y:S04]  /*4cae0*/  STL [R1+0x2df4], R4 ;  /* 0x002df40401007387 */ /* 0x0045e80000100800 */
[----:B------:R-:W5:Y:S04]  /*4caf0*/  LDL R8, [R1+0x18b0] ;  /* 0x0018b00001087983 */ /* 0x000f680000100800 */
[----:B------:R-:W-:Y:S04]  /*4cb00*/  STL [R1+0x60], R22 ;  /* 0x0000601601007387 */ /* 0x000fe80000100800 */
[----:B------:R-:W5:Y:S04]  /*4cb10*/  LDL R5, [R1+0x18f4] ;  /* 0x0018f40001057983 */ /* 0x000f680000100800 */
[----:B------:R-:W5:Y:S04]  /*4cb20*/  LDL R7, [R1+0x18f0] ;  /* 0x0018f00001077983 */ /* 0x000f680000100800 */
[----:B-1----:R-:W5:Y:S04]  /*4cb30*/  LDL R9, [R1+0x1934] ;  /* 0x0019340001097983 */ /* 0x002f680000100800 */
[----:B------:R1:W-:Y:S01]  /*4cb40*/  STL [R1+0x5c], R6 ;  /* 0x00005c0601007387 */ /* 0x0003e20000100800 */
[----:B0-----:R-:W-:-:S03]  /*4cb50*/  IADD3 R2, P1, PT, R17, UR5, RZ ;  /* 0x0000000511027c10 */ /* 0x001fc6000ff3e0ff */
[----:B--2---:R-:W2:Y:S04]  /*4cb60*/  LDL R4, [R1+0x18ac] ;  /* 0x0018ac0001047983 */ /* 0x004ea80000100800 */
[----:B-1----:R-:W2:Y:S01]  /*4cb70*/  LDL R6, [R1+0x1930] ;  /* 0x0019300001067983 */ /* 0x002ea20000100800 */
[----:B------:R-:W-:-:S05]  /*4cb80*/  IADD3.X R3, PT, PT, R16, UR8, RZ, P1, !PT ;  /* 0x0000000810037c10 */ /* 0x000fca0008ffe4ff */
[----:B------:R0:W2:Y:S02]  /*4cb90*/  LDG.E.U8 R24, desc[UR12][R2.64] ;  /* 0x0000000c02187981 */ /* 0x0000a4000c1e1100 */
[----:B0-----:R-:W-:-:S04]  /*4cba0*/  IADD3 R2, P1, PT, R13, UR5, RZ ;  /* 0x000000050d027c10 */ /* 0x001fc8000ff3e0ff */
[----:B------:R-:W-:Y:S02]  /*4cbb0*/  IADD3.X R3, PT, PT, R0, UR8, RZ, P1, !PT ;  /* 0x0000000800037c10 */ /* 0x000fe40008ffe4ff */
[----:B------:R-:W2:Y:S04]  /*4cbc0*/  LDL R0, [R1+0x18a8] ;  /* 0x0018a80001007983 */ /* 0x000ea80000100800 */
[----:B----4-:R0:W-:Y:S04]  /*4cbd0*/  STL [R1+0x54], R14 ;  /* 0x0000540e01007387 */ /* 0x0101e80000100800 */
[----:B------:R1:W4:Y:S04]  /*4cbe0*/  LDG.E.U8 R23, desc[UR12][R2.64] ;  /* 0x0000000c02177981 */ /* 0x000328000c1e1100 */
[----:B------:R-:W4:Y:S01]  /*4cbf0*/  LDL R21, [R1+0x18bc] ;  /* 0x0018bc0001157983 */ /* 0x000f220000100800 */
[----:B0-----:R-:W-:-:S03]  /*4cc00*/  IADD3 R14, P1, PT, R12, UR5, RZ ;  /* 0x000000050c0e7c10 */ /* 0x001fc6000ff3e0ff */
[----:B------:R-:W4:Y:S01]  /*4cc10*/  LDL R20, [R1+0x18c0] ;  /* 0x0018c00001147983 */ /* 0x000f220000100800 */
[----:B---3--:R-:W-:Y:S02]  /*4cc20*/  IADD3.X R15, PT, PT, R11, UR8, RZ, P1, !PT ;  /* 0x000000080b0f7c10 */ /* 0x008fe40008ffe4ff */
[----:B------:R-:W-:Y:S01]  /*4cc30*/  IADD3 R18, P1, PT, R10, UR5, RZ ;  /* 0x000000050a127c10 */ /* 0x000fe2000ff3e0ff */
[----:B------:R-:W3:Y:S04]  /*4cc40*/  LDL R17, [R1+0x18cc] ;  /* 0x0018cc0001117983 */ /* 0x000ee80000100800 */
[----:B------:R-:W3:Y:S04]  /*4cc50*/  LDG.E.U8 R22, desc[UR12][R14.64] ;  /* 0x0000000c0e167981 */ /* 0x000ee8000c1e1100 */
[----:B------:R-:W3:Y:S04]  /*4cc60*/  LDL R16, [R1+0x18c8] ;  /* 0x0018c80001107983 */ /* 0x000ee80000100800 */
[----:B------:R-:W3:Y:S04]  /*4cc70*/  LDL R15, [R1+0x18b8] ;  /* 0x0018b800010f7983 */ /* 0x000ee80000100800 */
[----:B------:R-:W3:Y:S01]  /*4cc80*/  LDL R14, [R1+0x18c4] ;  /* 0x0018c400010e7983 */ /* 0x000ee20000100800 */
[----:B-----5:R-:W-:-:S05]  /*4cc90*/  IADD3.X R19, PT, PT, R8, UR8, RZ, P1, !PT ;  /* 0x0000000808137c10 */ /* 0x020fca0008ffe4ff */
[----:B------:R-:W5:Y:S01]  /*4cca0*/  LDG.E.U8 R8, desc[UR12][R18.64] ;  /* 0x0000000c12087981 */ /* 0x000f62000c1e1100 */
[----:B-1----:R-:W-:-:S04]  /*4ccb0*/  IADD3 R2, P1, PT, R5, UR5, RZ ;  /* 0x0000000505027c10 */ /* 0x002fc8000ff3e0ff */
[----:B------:R-:W-:-:S05]  /*4ccc0*/  IADD3.X R3, PT, PT, R7, UR8, RZ, P1, !PT ;  /* 0x0000000807037c10 */ /* 0x000fca0008ffe4ff */
[----:B------:R0:W3:Y:S02]  /*4ccd0*/  LDG.E.U8 R7, desc[UR12][R2.64] ;  /* 0x0000000c02077981 */ /* 0x0000e4000c1e1100 */
[----:B0-----:R-:W-:-:S04]  /*4cce0*/  IADD3 R2, P1, PT, R9, UR5, RZ ;  /* 0x0000000509027c10 */ /* 0x001fc8000ff3e0ff */
[----:B--2---:R-:W-:-:S05]  /*4ccf0*/  IADD3.X R3, PT, PT, R6, UR8, RZ, P1, !PT ;  /* 0x0000000806037c10 */ /* 0x004fca0008ffe4ff */
[----:B------:R0:W2:Y:S02]  /*4cd00*/  LDG.E.U8 R6, desc[UR12][R2.64] ;  /* 0x0000000c02067981 */ /* 0x0000a4000c1e1100 */
[----:B0-----:R-:W-:-:S04]  /*4cd10*/  IADD3 R2, P1, PT, R4, UR5, RZ ;  /* 0x0000000504027c10 */ /* 0x001fc8000ff3e0ff */
[----:B------:R-:W-:Y:S01]  /*4cd20*/  IADD3.X R3, PT, PT, R0, UR8, RZ, P1, !PT ;  /* 0x0000000800037c10 */ /* 0x000fe20008ffe4ff */
[----:B-----5:R-:W-:Y:S04]  /*4cd30*/  STL [R1+0x2e44], R8 ;  /* 0x002e440801007387 */ /* 0x020fe80000100800 */
[----:B------:R-:W5:Y:S04]  /*4cd40*/  LDL R13, [R1+0x18d4] ;  /* 0x0018d400010d7983 */ /* 0x000f680000100800 */
[----:B------:R-:W-:Y:S04]  /*4cd50*/  STL [R1+0x4c], R26 ;  /* 0x00004c1a01007387 */ /* 0x000fe80000100800 */
[----:B------:R-:W5:Y:S04]  /*4cd60*/  LDL R5, [R1+0x18d0] ;  /* 0x0018d00001057983 */ /* 0x000f680000100800 */
[----:B---3--:R-:W-:Y:S04]  /*4cd70*/  STL [R1+0x2e48], R7 ;  /* 0x002e480701007387 */ /* 0x008fe80000100800 */
[----:B------:R-:W-:Y:S04]  /*4cd80*/  STL [R1+0x48], R25 ;  /* 0x0000481901007387 */ /* 0x000fe80000100800 */
[----:B------:R-:W3:Y:S04]  /*4cd90*/  LDL R12, [R1+0x18fc] ;  /* 0x0018fc00010c7983 */ /* 0x000ee80000100800 */
[----:B--2---:R-:W-:Y:S04]  /*4cda0*/  STL [R1+0x2e4c], R6 ;  /* 0x002e4c0601007387 */ /* 0x004fe80000100800 */
[----:B------:R-:W-:Y:S04]  /*4cdb0*/  STL [R1+0x40], R24 ;  /* 0x0000401801007387 */ /* 0x000fe80000100800 */
[----:B------:R-:W2:Y:S04]  /*4cdc0*/  LDL R11, [R1+0x18f8] ;  /* 0x0018f800010b7983 */ /* 0x000ea80000100800 */
[----:B------:R-:W2:Y:S04]  /*4cdd0*/  LDL R4, [R1+0x193c] ;  /* 0x00193c0001047983 */ /* 0x000ea80000100800 */
[----:B------:R-:W2:Y:S04]  /*4cde0*/  LDL R0, [R1+0x1938] ;  /* 0x0019380001007983 */ /* 0x000ea80000100800 */
[----:B----4-:R0:W-:Y:S04]  /*4cdf0*/  STL [R1+0x38], R23 ;  /* 0x0000381701007387 */ /* 0x0101e80000100800 */
[----:B------:R-:W4:Y:S04]  /*4ce00*/  LDL R10, [R1+0x18dc] ;  /* 0x0018dc00010a7983 */ /* 0x000f280000100800 */
[----:B------:R-:W4:Y:S04]  /*4ce10*/  LDL R9, [R1+0x18d8] ;  /* 0x0018d80001097983 */ /* 0x000f280000100800 */
[----:B0-----:R0:W4:Y:S02]  /*4ce20*/  LDG.E.U8 R23, desc[UR12][R2.64] ;  /* 0x0000000c02177981 */ /* 0x001124000c1e1100 */
[----:B0-----:R-:W-:-:S04]  /*4ce30*/  IADD3 R2, P1, PT, R21, UR5, RZ ;  /* 0x0000000515027c10 */ /* 0x001fc8000ff3e0ff */
[----:B------:R-:W-:-:S06]  /*4ce40*/  IADD3.X R3, PT, PT, R15, UR8, RZ, P1, !PT ;  /* 0x000000080f037c10 */ /* 0x000fcc0008ffe4ff */
[----:B------:R-:W4:Y:S01]  /*4ce50*/  LDG.E.U8 R3, desc[UR12][R2.64] ;  /* 0x0000000c02037981 */ /* 0x000f22000c1e1100 */
[----:B------:R-:W-:-:S04]  /*4ce60*/  IADD3 R14, P1, PT, R14, UR5, RZ ;  /* 0x000000050e0e7c10 */ /* 0x000fc8000ff3e0ff */
[----:B------:R-:W-:-:S05]  /*4ce70*/  IADD3.X R15, PT, PT, R20, UR8, RZ, P1, !PT ;  /* 0x00000008140f7c10 */ /* 0x000fca0008ffe4ff */
[----:B------:R0:W4:Y:S02]  /*4ce80*/  LDG.E.U8 R24, desc[UR12][R14.64] ;  /* 0x0000000c0e187981 */ /* 0x000124000c1e1100 */
[----:B0-----:R-:W-:-:S04]  /*4ce90*/  IADD3 R14, P1, PT, R17, UR5, RZ ;  /* 0x00000005110e7c10 */ /* 0x001fc8000ff3e0ff */
[----:B------:R-:W-:Y:S01]  /*4cea0*/  IADD3.X R15, PT, PT, R16, UR8, RZ, P1, !PT ;  /* 0x00000008100f7c10 */ /* 0x000fe20008ffe4ff */
[----:B------:R0:W-:Y:S04]  /*4ceb0*/  STL [R1+0x34], R22 ;  /* 0x0000341601007387 */ /* 0x0001e80000100800 */
[----:B------:R-:W4:Y:S04]  /*4cec0*/  LDL R8, [R1+0x18e4] ;  /* 0x0018e40001087983 */ /* 0x000f280000100800 */
[----:B------:R-:W4:Y:S04]  /*4ced0*/  LDL R7, [R1+0x18e0] ;  /* 0x0018e00001077983 */ /* 0x000f280000100800 */
[----:B0-----:R5:W4:Y:S02]  /*4cee0*/  LDG.E.U8 R22, desc[UR12][R14.64] ;  /* 0x0000000c0e167981 */ /* 0x001b24000c1e1100 */
[----:B-----5:R-:W-:-:S04]  /*4cef0*/  IADD3 R14, P1, PT, R13, UR5, RZ ;  /* 0x000000050d0e7c10 */ /* 0x020fc8000ff3e0ff */
[----:B------:R-:W-:-:S05]  /*4cf00*/  IADD3.X R15, PT, PT, R5, UR8, RZ, P1, !PT ;  /* 0x00000008050f7c10 */ /* 0x000fca0008ffe4ff */
[----:B------:R0:W5:Y:S01]  /*4cf10*/  LDG.E.U8 R21, desc[UR12][R14.64] ;  /* 0x0000000c0e157981 */ /* 0x000162000c1e1100 */
[----:B---3--:R-:W-:-:S04]  /*4cf20*/  IADD3 R18, P1, PT, R12, UR5, RZ ;  /* 0x000000050c127c10 */ /* 0x008fc8000ff3e0ff */
[----:B--2---:R-:W-:Y:S02]  /*4cf30*/  IADD3.X R19, PT, PT, R11, UR8, RZ, P1, !PT ;  /* 0x000000080b137c10 */ /* 0x004fe40008ffe4ff */
[----:B0-----:R-:W-:-:S03]  /*4cf40*/  IADD3 R14, P1, PT, R4, UR5, RZ ;  /* 0x00000005040e7c10 */ /* 0x001fc6000ff3e0ff */
[----:B------:R-:W2:Y:S01]  /*4cf50*/  LDG.E.U8 R2, desc[UR12][R18.64] ;  /* 0x0000000c12027981 */ /* 0x000ea2000c1e1100 */
[----:B------:R-:W-:-:S05]  /*4cf60*/  IADD3.X R15, PT, PT, R0, UR8, RZ, P1, !PT ;  /* 0x00000008000f7c10 */ /* 0x000fca0008ffe4ff */
[----:B------:R0:W3:Y:S04]  /*4cf70*/  LDG.E.U8 R0, desc[UR12][R14.64] ;  /* 0x0000000c0e007981 */ /* 0x0000e8000c1e1100 */
[----:B----4-:R1:W-:Y:S04]  /*4cf80*/  STL [R1+0x2df8], R3 ;  /* 0x002df80301007387 */ /* 0x0103e80000100800 */
[----:B------:R-:W4:Y:S04]  /*4cf90*/  LDL R6, [R1+0x18ec] ;  /* 0x0018ec0001067983 */ /* 0x000f280000100800 */
[----:B------:R-:W5:Y:S01]  /*4cfa0*/  LDL R5, [R1+0x18e8] ;  /* 0x0018e80001057983 */ /* 0x000f620000100800 */
[----:B0-----:R-:W-:-:S04]  /*4cfb0*/  IADD3 R14, P1, PT, R10, UR5, RZ ;  /* 0x000000050a0e7c10 */ /* 0x001fc8000ff3e0ff */
[----:B------:R-:W-:-:S05]  /*4cfc0*/  IADD3.X R15, PT, PT, R9, UR8, RZ, P1, !PT ;  /* 0x00000008090f7c10 */ /* 0x000fca0008ffe4ff */
[----:B------:R0:W5:Y:S02]  /*4cfd0*/  LDG.E.U8 R20, desc[UR12][R14.64] ;  /* 0x0000000c0e147981 */ /* 0x000164000c1e1100 */
[----:B0-----:R-:W-:-:S04]  /*4cfe0*/  IADD3 R14, P1, PT, R8, UR5, RZ ;  /* 0x00000005080e7c10 */ /* 0x001fc8000ff3e0ff */
[----:B------:R-:W-:Y:S01]  /*4cff0*/  IADD3.X R15, PT, PT, R7, UR8, RZ, P1, !PT ;  /* 0x00000008070f7c10 */ /* 0x000fe20008ffe4ff */
[----:B--2---:R-:W-:Y:S04]  /*4d000*/  STL [R1+0x2dfc], R2 ;  /* 0x002dfc0201007387 */ /* 0x004fe80000100800 */
[----:B------:R-:W2:Y:S04]  /*4d010*/  LDL R19, [R1+0x1904] ;  /* 0x0019040001137983 */ /* 0x000ea80000100800 */
[----:B------:R-:W2:Y:S04]  /*4d020*/  LDL R4, [R1+0x1900] ;  /* 0x0019000001047983 */ /* 0x000ea80000100800 */
[----:B---3--:R-:W-:Y:S04]  /*4d030*/  STL [R1+0x2e00], R0 ;  /* 0x002e000001007387 */ /* 0x008fe80000100800 */
[----:B------:R0:W-:Y:S04]  /*4d040*/  STL [R1+0x30], R23 ;  /* 0x0000301701007387 */ /* 0x0001e80000100800 */
[----:B------:R-:W3:Y:S04]  /*4d050*/  LDL R18, [R1+0x190c] ;  /* 0x00190c0001127983 */ /* 0x000ee80000100800 */
[----:B-1----:R-:W3:Y:S04]  /*4d060*/  LDL R3, [R1+0x1908] ;  /* 0x0019080001037983 */ /* 0x002ee80000100800 */
[----:B0-----:R4:W3:Y:S04]  /*4d070*/  LDG.E.U8 R23, desc[UR12][R14.64] ;  /* 0x0000000c0e177981 */ /* 0x0018e8000c1e1100 */
[----:B------:R-:W3:Y:S04]  /*4d080*/  LDL R2, [R1+0x1914] ;  /* 0x0019140001027983 */ /* 0x000ee80000100800 */
[----:B------:R-:W3:Y:S04]  /*4d090*/  LDL R17, [R1+0x1910] ;  /* 0x0019100001117983 */ /* 0x000ee80000100800 */
[----:B------:R-:W3:Y:S01]  /*4d0a0*/  LDL R16, [R1+0x191c] ;  /* 0x00191c0001107983 */ /* 0x000ee20000100800 */
[----:B----4-:R-:W-:-:S03]  /*4d0b0*/  IADD3 R14, P1, PT, R6, UR5, RZ ;  /* 0x00000005060e7c10 */ /* 0x010fc6000ff3e0ff */
[----:B------:R-:W4:Y:S01]  /*4d0c0*/  LDL R13, [R1+0x1918] ;  /* 0x00191800010d7983 */ /* 0x000f220000100800 */
[----:B-----5:R-:W-:-:S03]  /*4d0d0*/  IADD3.X R15, PT, PT, R5, UR8, RZ, P1, !PT ;  /* 0x00000008050f7c10 */ /* 0x020fc60008ffe4ff */
[----:B------:R-:W-:Y:S04]  /*4d0e0*/  STL [R1+0x2c], R24 ;  /* 0x00002c1801007387 */ /* 0x000fe80000100800 */
[----:B------:R-:W5:Y:S04]  /*4d0f0*/  LDL R12, [R1+0x1924] ;  /* 0x00192400010c7983 */ /* 0x000f680000100800 */
[----:B------:R-:W4:Y:S04]  /*4d100*/  LDL R11, [R1+0x1920] ;  /* 0x00192000010b7983 */ /* 0x000f280000100800 */
[----:B------:R-:W4:Y:S04]  /*4d110*/  LDL R10, [R1+0x192c] ;  /* 0x00192c00010a7983 */ /* 0x000f280000100800 */
[----:B------:R0:W-:Y:S04]  /*4d120*/  STL [R1+0x28], R22 ;  /* 0x0000281601007387 */ /* 0x0001e80000100800 */
[----:B------:R-:W4:Y:S04]  /*4d130*/  LDL R9, [R1+0x1928] ;  /* 0x0019280001097983 */ /* 0x000f280000100800 */
[----:B------:R-:W4:Y:S04]  /*4d140*/  LDL R8, [R1+0x1944] ;  /* 0x0019440001087983 */ /* 0x000f280000100800 */
[----:B0-----:R2:W4:Y:S04]  /*4d150*/  LDG.E.U8 R22, desc[UR12][R14.64] ;  /* 0x0000000c0e167981 */ /* 0x001528000c1e1100 */
[----:B------:R-:W5:Y:S04]  /*4d160*/  LDL R7, [R1+0x1940] ;  /* 0x0019400001077983 */ /* 0x000f680000100800 */
[----:B------:R0:W-:Y:S04]  /*4d170*/  STL [R1+0x24], R21 ;  /* 0x0000241501007387 */ /* 0x0001e80000100800 */
[----:B------:R-:W5:Y:S04]  /*4d180*/  LDL R6, [R1+0x194c] ;  /* 0x00194c0001067983 */ /* 0x000f680000100800 */
[----:B------:R-:W5:Y:S01]  /*4d190*/  LDL R5, [R1+0x1948] ;  /* 0x0019480001057983 */ /* 0x000f620000100800 */
[----:B--2---:R-:W-:-:S04]  /*4d1a0*/  IADD3 R14, P1, PT, R19, UR5, RZ ;  /* 0x00000005130e7c10 */ /* 0x004fc8000ff3e0ff */
[----:B------:R-:W-:-:S05]  /*4d1b0*/  IADD3.X R15, PT, PT, R4, UR8, RZ, P1, !PT ;  /* 0x00000008040f7c10 */ /* 0x000fca0008ffe4ff */
[----:B------:R3:W2:Y:S02]  /*4d1c0*/  LDG.E.U8 R19, desc[UR12][R14.64] ;  /* 0x0000000c0e137981 */ /* 0x0006a4000c1e1100 */
[----:B---3--:R-:W-:-:S04]  /*4d1d0*/  IADD3 R14, P1, PT, R18, UR5, RZ ;  /* 0x00000005120e7c10 */ /* 0x008fc8000ff3e0ff */
[----:B------:R-:W-:-:S05]  /*4d1e0*/  IADD3.X R15, PT, PT, R3, UR8, RZ, P1, !PT ;  /* 0x00000008030f7c10 */ /* 0x000fca0008ffe4ff */
[----:B0-----:R0:W3:Y:S02]  /*4d1f0*/  LDG.E.U8 R21, desc[UR12][R14.64] ;  /* 0x0000000c0e157981 */ /* 0x0010e4000c1e1100 */
[----:B0-----:R-:W-:-:S04]  /*4d200*/  IADD3 R14, P1, PT, R2, UR5, RZ ;  /* 0x00000005020e7c10 */ /* 0x001fc8000ff3e0ff */
[----:B------:R-:W-:Y:S01]  /*4d210*/  IADD3.X R15, PT, PT, R17, UR8, RZ, P1, !PT ;  /* 0x00000008110f7c10 */ /* 0x000fe20008ffe4ff */
[----:B----4-:R-:W-:Y:S04]  /*4d220*/  STL [R1+0x2d48], R22 ;  /* 0x002d481601007387 */ /* 0x010fe80000100800 */
[----:B------:R-:W4:Y:S04]  /*4d230*/  LDL R0, [R1+0x1954] ;  /* 0x0019540001007983 */ /* 0x000f280000100800 */
[----:B------:R-:W2:Y:S04]  /*4d240*/  LDL R4, [R1+0x1950] ;  /* 0x0019500001047983 */ /* 0x000ea80000100800 */
[----:B------:R-:W3:Y:S04]  /*4d250*/  LDL R3, [R1+0x195c] ;  /* 0x00195c0001037983 */ /* 0x000ee80000100800 */
[----:B------:R-:W3:Y:S04]  /*4d260*/  LDL R2, [R1+0x1958] ;  /* 0x0019580001027983 */ /* 0x000ee80000100800 */
[----:B------:R0:W-:Y:S04]  /*4d270*/  STL [R1+0x20], R20 ;  /* 0x0000201401007387 */ /* 0x0001e80000100800 */
[----:B0-----:R0:W3:Y:S02]  /*4d280*/  LDG.E.U8 R20, desc[UR12][R14.64] ;  /* 0x0000000c0e147981 */ /* 0x0010e4000c1e1100 */
[----:B0-----:R-:W-:-:S04]  /*4d290*/  IADD3 R14, P1, PT, R16, UR5, RZ ;  /* 0x00000005100e7c10 */ /* 0x001fc8000ff3e0ff */
[----:B------:R-:W-:-:S05]  /*4d2a0*/  IADD3.X R15, PT, PT, R13, UR8, RZ, P1, !PT ;  /* 0x000000080d0f7c10 */ /* 0x000fca0008ffe4ff */
[----:B------:R5:W3:Y:S02]  /*4d2b0*/  LDG.E.U8 R13, desc[UR12][R14.64] ;  /* 0x0000000c0e0d7981 */ /* 0x000ae4000c1e1100 */
[----:B-----5:R-:W-:-:S04]  /*4d2c0*/  IADD3 R14, P1, PT, R12, UR5, RZ ;  /* 0x000000050c0e7c10 */ /* 0x020fc8000ff3e0ff */
[----:B------:R-:W-:-:S05]  /*4d2d0*/  IADD3.X R15, PT, PT, R11, UR8, RZ, P1, !PT ;  /* 0x000000080b0f7c10 */ /* 0x000fca0008ffe4ff */
[----:B------:R0:W5:Y:S02]  /*4d2e0*/  LDG.E.U8 R22, desc[UR12][R14.64] ;  /* 0x0000000c0e167981 */ /* 0x000164000c1e1100 */
[----:B0-----:R-:W-:-:S04]  /*4d2f0*/  IADD3 R14, P1, PT, R10, UR5, RZ ;  /* 0x000000050a0e7c10 */ /* 0x001fc8000ff3e0ff */
[----:B------:R-:W-:Y:S01]  /*4d300*/  IADD3.X R15, PT, PT, R9, UR8, RZ, P1, !PT ;  /* 0x00000008090f7c10 */ /* 0x000fe20008ffe4ff */
[----:B------:R0:W-:Y:S04]  /*4d310*/  STL [R1+0x1c], R23 ;  /* 0x00001c1701007387 */ /* 0x0001e80000100800 */
[----:B0-----:R0:W3:Y:S02]  /*4d320*/  LDG.E.U8 R23, desc[UR12][R14.64] ;  /* 0x0000000c0e177981 */ /* 0x0010e4000c1e1100 */
[----:B0-----:R-:W-:-:S04]  /*4d330*/  IADD3 R14, P1, PT, R8, UR5, RZ ;  /* 0x00000005080e7c10 */ /* 0x001fc8000ff3e0ff */
[----:B------:R-:W-:-:S05]  /*4d340*/  IADD3.X R15, PT, PT, R7, UR8, RZ, P1, !PT ;  /* 0x00000008070f7c10 */ /* 0x000fca0008ffe4ff */
[----:B------:R0:W3:Y:S02]  /*4d350*/  LDG.E.U8 R17, desc[UR12][R14.64] ;  /* 0x0000000c0e117981 */ /* 0x0000e4000c1e1100 */
[----:B0-----:R-:W-:-:S04]  /*4d360*/  IADD3 R14, P1, PT, R6, UR5, RZ ;  /* 0x00000005060e7c10 */ /* 0x001fc8000ff3e0ff */
[----:B------:R-:W-:-:S05]  /*4d370*/  IADD3.X R15, PT, PT, R5, UR8, RZ, P1, !PT ;  /* 0x00000008050f7c10 */ /* 0x000fca0008ffe4ff */
[----:B------:R4:W3:Y:S02]  /*4d380*/  LDG.E.U8 R18, desc[UR12][R14.64] ;  /* 0x0000000c0e127981 */ /* 0x0008e4000c1e1100 */
[----:B----4-:R-:W-:-:S04]  /*4d390*/  IADD3 R14, P1, PT, R0, UR5, RZ ;  /* 0x00000005000e7c10 */ /* 0x010fc8000ff3e0ff */
[----:B--2---:R-:W-:Y:S01]  /*4d3a0*/  IADD3.X R15, PT, PT, R4, UR8, RZ, P1, !PT ;  /* 0x00000008040f7c10 */ /* 0x004fe20008ffe4ff */
[----:B-----5:R-:W-:Y:S04]  /*4d3b0*/  STL [R1+0x2db4], R22 ;  /* 0x002db41601007387 */ /* 0x020fe80000100800 */
[----:B---3--:R-:W-:Y:S04]  /*4d3c0*/  STL [R1+0x2d4c], R23 ;  /* 0x002d4c1701007387 */ /* 0x008fe80000100800 */
[----:B------:R-:W-:Y:S04]  /*4d3d0*/  STL [R1+0x2dec], R17 ;  /* 0x002dec1101007387 */ /* 0x000fe80000100800 */
[----:B------:R0:W-:Y:S04]  /*4d3e0*/  STL [R1+0x2e04], R18 ;  /* 0x002e041201007387 */ /* 0x0001e80000100800 */
[----:B------:R-:W2:Y:S04]  /*4d3f0*/  LDL R0, [R1+0x1964] ;  /* 0x0019640001007983 */ /* 0x000ea80000100800 */
[----:B------:R1:W-:Y:S04]  /*4d400*/  STL [R1+0x14], R19 ;  /* 0x0000141301007387 */ /* 0x0003e80000100800 */
[----:B0-----:R-:W3:Y:S04]  /*4d410*/  LDL R18, [R1+0x1960] ;  /* 0x0019600001127983 */ /* 0x001ee80000100800 */
[----:B-1----:R0:W4:Y:S02]  /*4d420*/  LDG.E.U8 R19, desc[UR12][R14.64] ;  /* 0x0000000c0e137981 */ /* 0x002124000c1e1100 */
[----:B0-----:R-:W-:-:S04]  /*4d430*/  IADD3 R14, P1, PT, R3, UR5, RZ ;  /* 0x00000005030e7c10 */ /* 0x001fc8000ff3e0ff */
[----:B------:R-:W-:Y:S01]  /*4d440*/  IADD3.X R15, PT, PT, R2, UR8, RZ, P1, !PT ;  /* 0x00000008020f7c10 */ /* 0x000fe20008ffe4ff */
[----:B----4-:R-:W-:Y:S04]  /*4d450*/  STL [R1+0x2de4], R19 ;  /* 0x002de41301007387 */ /* 0x010fe80000100800 */
[----:B------:R-:W-:Y:S04]  /*4d460*/  STL [R1+0x10], R21 ;  /* 0x0000101501007387 */ /* 0x000fe80000100800 */
[----:B------:R-:W4:Y:S04]  /*4d470*/  LDL R17, [R1+0x196c] ;  /* 0x00196c0001117983 */ /* 0x000f280000100800 */
[----:B------:R-:W5:Y:S04]  /*4d480*/  LDL R4, [R1+0x1968] ;  /* 0x0019680001047983 */ /* 0x000f680000100800 */
[----:B------:R-:W5:Y:S04]  /*4d490*/  LDL.LU R2, [R1+0x9a0] ;  /* 0x0009a00001027983 */ /* 0x000f680000300800 */
[----:B------:R0:W-:Y:S04]  /*4d4a0*/  STL [R1+0xc], R20 ;  /* 0x00000c1401007387 */ /* 0x0001e80000100800 */
[----:B------:R-:W5:Y:S04]  /*4d4b0*/  LDL.LU R3, [R1+0x980] ;  /* 0x0009800001037983 */ /* 0x000f680000300800 */
[----:B------:R-:W5:Y:S04]  /*4d4c0*/  LDL.LU R6, [R1+0x960] ;  /* 0x0009600001067983 */ /* 0x000f680000300800 */
[----:B0-----:R2:W5:Y:S04]  /*4d4d0*/  LDG.E.U8 R20, desc[UR12][R14.64] ;  /* 0x0000000c0e147981 */ /* 0x001568000c1e1100 */
[----:B------:R-:W5:Y:S01]  /*4d4e0*/  LDL.LU R7, [R1+0x940] ;  /* 0x0009400001077983 */ /* 0x000f620000300800 */
[----:B--2---:R-:W-:-:S04]  /*4d4f0*/  IADD3 R14, P1, PT, R0, UR5, RZ ;  /* 0x00000005000e7c10 */ /* 0x004fc8000ff3e0ff */
[----:B---3--:R-:W-:-:S05]  /*4d500*/  IADD3.X R15, PT, PT, R18, UR8, RZ, P1, !PT ;  /* 0x00000008120f7c10 */ /* 0x008fca0008ffe4ff */
[----:B------:R4:W2:Y:S02]  /*4d510*/  LDG.E.U8 R21, desc[UR12][R14.64] ;  /* 0x0000000c0e157981 */ /* 0x0008a4000c1e1100 */
[----:B----4-:R-:W-:-:S04]  /*4d520*/  IADD3 R14, P1, PT, R17, UR5, RZ ;  /* 0x00000005110e7c10 */ /* 0x010fc8000ff3e0ff */
[----:B-----5:R-:W-:-:S05]  /*4d530*/  IADD3.X R15, PT, PT, R4, UR8, RZ, P1, !PT ;  /* 0x00000008040f7c10 */ /* 0x020fca0008ffe4ff */
[----:B------:R-:W3:Y:S01]  /*4d540*/  LDG.E.U8 R14, desc[UR12][R14.64] ;  /* 0x0000000c0e0e7981 */ /* 0x000ee2000c1e1100 */
[----:B------:R-:W0:Y:S03]  /*4d550*/  S2R R0, SR_TID.X ;  /* 0x0000000000007919 */ /* 0x000e260000002100 */
[----:B------:R1:W-:Y:S04]  /*4d560*/  STL [R1+0x8], R13 ;  /* 0x0000080d01007387 */ /* 0x0003e80000100800 */
[----:B------:R-:W4:Y:S04]  /*4d570*/  LDL.LU R8, [R1+0x920] ;  /* 0x0009200001087983 */ /* 0x000f280000300800 */
[----:B------:R-:W5:Y:S04]  /*4d580*/  LDL.LU R9, [R1+0x900] ;  /* 0x0009000001097983 */ /* 0x000f680000300800 */
[----:B------:R-:W4:Y:S04]  /*4d590*/  LDL.LU R5, [R1+0x7c0] ;  /* 0x0007c00001057983 */ /* 0x000f280000300800 */
[----:B------:R-:W4:Y:S04]  /*4d5a0*/  LDL.LU R10, [R1+0x6e0] ;  /* 0x0006e000010a7983 */ /* 0x000f280000300800 */
[----:B------:R-:W4:Y:S04]  /*4d5b0*/  LDL.LU R11, [R1+0x6c0] ;  /* 0x0006c000010b7983 */ /* 0x000f280000300800 */
[----:B------:R-:W4:Y:S04]  /*4d5c0*/  LDL.LU R12, [R1+0x6a0] ;  /* 0x0006a000010c7983 */ /* 0x000f280000300800 */
[----:B-1----:R-:W4:Y:S01]  /*4d5d0*/  LDL.LU R13, [R1+0x644] ;  /* 0x00064400010d7983 */ /* 0x002f220000300800 */
[----:B0-----:R-:W-:-:S03]  /*4d5e0*/  LOP3.LUT R0, R0, 0x1c, RZ, 0xc0, !PT ;  /* 0x0000001c00007812 */ /* 0x001fc600078ec0ff */
[----:B------:R-:W4:Y:S04]  /*4d5f0*/  LDL.LU R16, [R1+0x624] ;  /* 0x0006240001107983 */ /* 0x000f280000300800 */
[----:B------:R-:W4:Y:S01]  /*4d600*/  LDL.LU R24, [R1+0x5d8] ;  /* 0x0005d80001187983 */ /* 0x000f220000300800 */
[----:B------:R-:W-:-:S03]  /*4d610*/  LEA R0, R0, UR7, 0x2 ;  /* 0x0000000700007c11 */ /* 0x000fc6000f8e10ff */
[----:B------:R-:W4:Y:S04]  /*4d620*/  LDL.LU R25, [R1+0x5b8] ;  /* 0x0005b80001197983 */ /* 0x000f280000300800 */
[----:B------:R-:W4:Y:S04]  /*4d630*/  LDL.LU R26, [R1+0x598] ;  /* 0x00059800011a7983 */ /* 0x000f280000300800 */
[----:B------:R-:W4:Y:S04]  /*4d640*/  LDL.LU R27, [R1+0x578] ;  /* 0x00057800011b7983 */ /* 0x000f280000300800 */
[----:B------:R-:W4:Y:S04]  /*4d650*/  LDL.LU R28, [R1+0x558] ;  /* 0x00055800011c7983 */ /* 0x000f280000300800 */
[----:B------:R-:W4:Y:S04]  /*4d660*/  LDL.LU R29, [R1+0x52c] ;  /* 0x00052c00011d7983 */ /* 0x000f280000300800 */
[----:B------:R-:W-:Y:S04]  /*4d670*/  STL [R1+0x2dd4], R20 ;  /* 0x002dd41401007387 */ /* 0x000fe80000100800 */
[----:B--2---:R-:W-:Y:S01]  /*4d680*/  STL [R1+0x2db8], R21 ;  /* 0x002db81501007387 */ /* 0x004fe20000100800 */
[----:B------:R-:W0:Y:S02]  /*4d690*/  S2R R4, SR_TID.X ;  /* 0x0000000000047919 */ /* 0x000e240000002100 */
[----:B0-----:R-:W-:Y:S01]  /*4d6a0*/  LOP3.LUT R4, R4, 0x7f, RZ, 0xc0, !PT ;  /* 0x0000007f04047812 */ /* 0x001fe200078ec0ff */
[----:B---3--:R-:W-:Y:S04]  /*4d6b0*/  STL [R1+0x2d50], R14 ;  /* 0x002d500e01007387 */ /* 0x008fe80000100800 */
[----:B------:R-:W0:Y:S04]  /*4d6c0*/  LDS R14, [R0+0x100] ;  /* 0x00010000000e7984 */ /* 0x000e280000000800 */
[----:B------:R-:W1:Y:S01]  /*4d6d0*/  LDS R0, [R0+0x180] ;  /* 0x0001800000007984 */ /* 0x000e620000000800 */
[----:B------:R-:W-:Y:S06]  /*4d6e0*/  BAR.SYNC.DEFER_BLOCKING 0x0 ;  /* 0x0000000000007b1d */ /* 0x000fec0000010000 */
[----:B------:R-:W-:Y:S04]  /*4d6f0*/  STS.U8 [R4+UR7], R2 ;  /* 0x0000000204007988 */ /* 0x000fe80008000007 */
[----:B------:R-:W-:Y:S04]  /*4d700*/  STS.U8 [R4+UR7+0x400], R3 ;  /* 0x0004000304007988 */ /* 0x000fe80008000007 */
[----:B0-----:R-:W-:Y:S04]  /*4d710*/  STL [R1+0x548], R14 ;  /* 0x0005480e01007387 */ /* 0x001fe80000100800 */
[----:B-1----:R-:W-:Y:S04]  /*4d720*/  STL [R1+0x54c], R0 ;  /* 0x00054c0001007387 */ /* 0x002fe80000100800 */
[----:B------:R0:W-:Y:S04]  /*4d730*/  STS.U8 [R4+UR7+0x800], R6 ;  /* 0x0008000604007988 */ /* 0x0001e80008000007 */
[----:B0-----:R-:W2:Y:S04]  /*4d740*/  LDL.LU R6, [R1+0x4ac] ;  /* 0x0004ac0001067983 */ /* 0x001ea80000300800 */
[----:B--2---:R0:W-:Y:S04]  /*4d750*/  STL [R1+0x2e50], R6 ;  /* 0x002e500601007387 */ /* 0x0041e80000100800 */
[----:B0-----:R-:W2:Y:S04]  /*4d760*/  LDL.LU R6, [R1+0x4cc] ;  /* 0x0004cc0001067983 */ /* 0x001ea80000300800 */
[----:B--2---:R0:W-:Y:S04]  /*4d770*/  STL [R1+0x2e54], R6 ;  /* 0x002e540601007387 */ /* 0x0041e80000100800 */
[----:B0-----:R-:W2:Y:S04]  /*4d780*/  LDL.LU R6, [R1+0x4ec] ;  /* 0x0004ec0001067983 */ /* 0x001ea80000300800 */
[----:B------:R-:W-:Y:S04]  /*4d790*/  STS.U8 [R4+UR7+0xc00], R7 ;  /* 0x000c000704007988 */ /* 0x000fe80008000007 */
[----:B----4-:R-:W-:Y:S04]  /*4d7a0*/  STS.U8 [R4+UR7+0x1000], R8 ;  /* 0x0010000804007988 */ /* 0x010fe80008000007 */
[----:B-----5:R-:W-:Y:S04]  /*4d7b0*/  STS.U8 [R4+UR7+0x1400], R9 ;  /* 0x0014000904007988 */ /* 0x020fe80008000007 */
[----:B------:R-:W-:Y:S04]  /*4d7c0*/  STS.U8 [R4+UR7+0x1800], R5 ;  /* 0x0018000504007988 */ /* 0x000fe80008000007 */
[----:B------:R-:W-:Y:S04]  /*4d7d0*/  STS.U8 [R4+UR7+0x1c00], R10 ;  /* 0x001c000a04007988 */ /* 0x000fe80008000007 */
[----:B--2---:R0:W-:Y:S04]  /*4d7e0*/  STL [R1+0x2e58], R6 ;  /* 0x002e580601007387 */ /* 0x0041e80000100800 */
[----:B0-----:R-:W2:Y:S04]  /*4d7f0*/  LDL.LU R6, [R1+0x50c] ;  /* 0x00050c0001067983 */ /* 0x001ea80000300800 */
[----:B------:R-:W3:Y:S04]  /*4d800*/  LDL.LU R7, [R1+0x48c] ;  /* 0x00048c0001077983 */ /* 0x000ee80000300800 */
[----:B------:R-:W4:Y:S04]  /*4d810*/  LDL.LU R8, [R1+0x46c] ;  /* 0x00046c0001087983 */ /* 0x000f280000300800 */
[----:B------:R-:W5:Y:S04]  /*4d820*/  LDL.LU R9, [R1+0x44c] ;  /* 0x00044c0001097983 */ /* 0x000f680000300800 */
        /* <DEDUP_REMOVED lines=20> */
[----:B-1----:R-:W3:Y:S04]  /*4d970*/  LDL.LU R29, [R1+0x2ec] ;  /* 0x0002ec00011d7983 */ /* 0x002ee80000300800 */
        /* <DEDUP_REMOVED lines=13> */
[----:B--2---:R0:W-:Y:S04]  /*4da50*/  STS.U8 [R4+UR7+0x4800], R6 ;  /* 0x0048000604007988 */ /* 0x0041e80008000007 */
[----:B0-----:R-:W2:Y:S04]  /*4da60*/  LDL.LU R6, [R1+0x2e58] ;  /* 0x002e580001067983 */ /* 0x001ea80000300800 */
[----:B--2---:R0:W-:Y:S04]  /*4da70*/  STS.U8 [R4+UR7+0x4c00], R6 ;  /* 0x004c000604007988 */ /* 0x0041e80008000007 */
[----:B0-----:R-:W2:Y:S04]  /*4da80*/  LDL.LU R6, [R1+0x2e54] ;  /* 0x002e540001067983 */ /* 0x001ea80000300800 */
[----:B--2---:R0:W-:Y:S04]  /*4da90*/  STS.U8 [R4+UR7+0x5000], R6 ;  /* 0x0050000604007988 */ /* 0x0041e80008000007 */
[----:B0-----:R-:W2:Y:S04]  /*4daa0*/  LDL.LU R6, [R1+0x2e50] ;  /* 0x002e500001067983 */ /* 0x001ea80000300800 */
[----:B--2---:R0:W-:Y:S04]  /*4dab0*/  STS.U8 [R4+UR7+0x5400], R6 ;  /* 0x0054000604007988 */ /* 0x0041e80008000007 */
[----:B---3--:R1:W-:Y:S04]  /*4dac0*/  STS.U8 [R4+UR7+0x5800], R7 ;  /* 0x0058000704007988 */ /* 0x0083e80008000007 */
[----:B----4-:R2:W-:Y:S04]  /*4dad0*/  STS.U8 [R4+UR7+0x5c00], R8 ;  /* 0x005c000804007988 */ /* 0x0105e80008000007 */
[----:B-----5:R3:W-:Y:S04]  /*4dae0*/  STS.U8 [R4+UR7+0x6000], R9 ;  /* 0x0060000904007988 */ /* 0x0207e80008000007 */
[----:B------:R4:W-:Y:S04]  /*4daf0*/  STS.U8 [R4+UR7+0x6400], R10 ;  /* 0x0064000a04007988 */ /* 0x0009e80008000007 */
[----:B------:R5:W-:Y:S04]  /*4db00*/  STS.U8 [R4+UR7+0x6800], R11 ;  /* 0x0068000b04007988 */ /* 0x000be80008000007 */
[----:B------:R0:W-:Y:S04]  /*4db10*/  STS.U8 [R4+UR7+0x6c00], R12 ;  /* 0x006c000c04007988 */ /* 0x0001e80008000007 */
[----:B------:R1:W-:Y:S04]  /*4db20*/  STS.U8 [R4+UR7+0x7000], R13 ;  /* 0x0070000d04007988 */ /* 0x0003e80008000007 */
[----:B------:R1:W-:Y:S04]  /*4db30*/  STS.U8 [R4+UR7+0x7400], R16 ;  /* 0x0074001004007988 */ /* 0x0003e80008000007 */
[----:B0-----:R-:W5:Y:S04]  /*4db40*/  LDL.LU R6, [R1+0x2e4c] ;  /* 0x002e4c0001067983 */ /* 0x001f680000300800 */
[----:B------:R0:W-:Y:S04]  /*4db50*/  STS.U8 [R4+UR7+0x7800], R24 ;  /* 0x0078001804007988 */ /* 0x0001e80008000007 */
[----:B-1----:R-:W5:Y:S04]  /*4db60*/  LDL.LU R7, [R1+0x2e48] ;  /* 0x002e480001077983 */ /* 0x002f680000300800 */
[----:B------:R1:W-:Y:S04]  /*4db70*/  STS.U8 [R4+UR7+0x7c00], R25 ;  /* 0x007c001904007988 */ /* 0x0003e80008000007 */
[----:B--2---:R-:W2:Y:S04]  /*4db80*/  LDL.LU R8, [R1+0x2e44] ;  /* 0x002e440001087983 */ /* 0x004ea80000300800 */
[----:B------:R0:W-:Y:S04]  /*4db90*/  STS.U8 [R4+UR7+0x8000], R26 ;  /* 0x0080001a04007988 */ /* 0x0001e80008000007 */
[----:B---3--:R-:W3:Y:S04]  /*4dba0*/  LDL.LU R9, [R1+0x2e40] ;  /* 0x002e400001097983 */ /* 0x008ee80000300800 */
[----:B------:R0:W-:Y:S04]  /*4dbb0*/  STS.U8 [R4+UR7+0x8400], R27 ;  /* 0x0084001b04007988 */ /* 0x0001e80008000007 */
[----:B----4-:R-:W4:Y:S04]  /*4dbc0*/  LDL.LU R10, [R1+0x2e3c] ;  /* 0x002e3c00010a7983 */ /* 0x010f280000300800 */
[----:B------:R0:W-:Y:S04]  /*4dbd0*/  STS.U8 [R4+UR7+0x8800], R28 ;  /* 0x0088001c04007988 */ /* 0x0001e80008000007 */
[----:B-----5:R-:W5:Y:S04]  /*4dbe0*/  LDL.LU R11, [R1+0x2e38] ;  /* 0x002e3800010b7983 */ /* 0x020f680000300800 */
[----:B------:R0:W-:Y:S04]  /*4dbf0*/  STS.U8 [R4+UR7+0x8c00], R29 ;  /* 0x008c001d04007988 */ /* 0x0001e80008000007 */
[----:B------:R-:W2:Y:S04]  /*4dc00*/  LDL.LU R12, [R1+0x2e34] ;  /* 0x002e3400010c7983 */ /* 0x000ea80000300800 */
[----:B------:R-:W-:Y:S04]  /*4dc10*/  STS.U8 [R4+UR7+0x9000], R14 ;  /* 0x0090000e04007988 */ /* 0x000fe80008000007 */
[----:B------:R-:W2:Y:S04]  /*4dc20*/  LDL.LU R13, [R1+0x2e30] ;  /* 0x002e3000010d7983 */ /* 0x000ea80000300800 */
[----:B------:R-:W-:Y:S04]  /*4dc30*/  STS.U8 [R4+UR7+0x9400], R15 ;  /* 0x0094000f04007988 */ /* 0x000fe80008000007 */
[----:B------:R-:W2:Y:S04]  /*4dc40*/  LDL.LU R16, [R1+0x2e2c] ;  /* 0x002e2c0001107983 */ /* 0x000ea80000300800 */
[----:B------:R-:W-:Y:S04]  /*4dc50*/  STS.U8 [R4+UR7+0x9800], R21 ;  /* 0x0098001504007988 */ /* 0x000fe80008000007 */
[----:B0-----:R-:W2:Y:S04]  /*4dc60*/  LDL.LU R24, [R1+0x2e28] ;  /* 0x002e280001187983 */ /* 0x001ea80000300800 */
[----:B------:R-:W-:Y:S04]  /*4dc70*/  STS.U8 [R4+UR7+0x9c00], R20 ;  /* 0x009c001404007988 */ /* 0x000fe80008000007 */
[----:B-1----:R-:W2:Y:S04]  /*4dc80*/  LDL.LU R25, [R1+0x2e24] ;  /* 0x002e240001197983 */ /* 0x002ea80000300800 */
[----:B------:R-:W-:Y:S04]  /*4dc90*/  STS.U8 [R4+UR7+0xa000], R19 ;  /* 0x00a0001304007988 */ /* 0x000fe80008000007 */
[----:B------:R-:W2:Y:S04]  /*4dca0*/  LDL.LU R26, [R1+0x2e20] ;  /* 0x002e2000011a7983 */ /* 0x000ea80000300800 */
[----:B------:R-:W-:Y:S04]  /*4dcb0*/  STS.U8 [R4+UR7+0xa400], R18 ;  /* 0x00a4001204007988 */ /* 0x000fe80008000007 */
[----:B------:R-:W2:Y:S04]  /*4dcc0*/  LDL.LU R27, [R1+0x2e1c] ;  /* 0x002e1c00011b7983 */ /* 0x000ea80000300800 */
[----:B------:R-:W-:Y:S04]  /*4dcd0*/  STS.U8 [R4+UR7+0xa800], R17 ;  /* 0x00a8001104007988 */ /* 0x000fe80008000007 */
[----:B------:R-:W2:Y:S04]  /*4dce0*/  LDL.LU R28, [R1+0x2e18] ;  /* 0x002e1800011c7983 */ /* 0x000ea80000300800 */
[----:B------:R-:W-:Y:S04]  /*4dcf0*/  STS.U8 [R4+UR7+0xac00], R23 ;  /* 0x00ac001704007988 */ /* 0x000fe80008000007 */
[----:B------:R-:W2:Y:S04]  /*4dd00*/  LDL.LU R29, [R1+0x2e14] ;  /* 0x002e1400011d7983 */ /* 0x000ea80000300800 */
[----:B------:R0:W-:Y:S04]  /*4dd10*/  STS.U8 [R4+UR7+0xb000], R22 ;  /* 0x00b0001604007988 */ /* 0x0001e80008000007 */
[----:B0-----:R-:W2:Y:S04]  /*4dd20*/  LDL.LU R22, [R1+0x6b8] ;  /* 0x0006b80001167983 */ /* 0x001ea80000300800 */
[----:B------:R-:W-:Y:S04]  /*4dd30*/  STS.U8 [R4+UR7+0xb400], R0 ;  /* 0x00b4000004007988 */ /* 0x000fe80008000007 */
[----:B------:R-:W-:Y:S04]  /*4dd40*/  STS.U8 [R4+UR7+0xb800], R2 ;  /* 0x00b8000204007988 */ /* 0x000fe80008000007 */
[----:B------:R-:W-:Y:S04]  /*4dd50*/  STS.U8 [R4+UR7+0xbc00], R3 ;  /* 0x00bc000304007988 */ /* 0x000fe80008000007 */
[----:B------:R0:W-:Y:S02]  /*4dd60*/  STS.U8 [R4+UR7+0xc000], R5 ;  /* 0x00c0000504007988 */ /* 0x0001e40008000007 */
[----:B0-----:R-:W0:Y:S02]  /*4dd70*/  S2R R5, SR_TID.X ;  /* 0x0000000000057919 */ /* 0x001e240000002100 */
[----:B--2---:R0:W-:Y:S04]  /*4dd80*/  STL [R1+0x2e10], R22 ;  /* 0x002e101601007387 */ /* 0x0041e80000100800 */
[----:B------:R-:W2:Y:S04]  /*4dd90*/  LDL.LU R14, [R1+0x590] ;  /* 0x00059000010e7983 */ /* 0x000ea80000300800 */
[----:B------:R-:W2:Y:S04]  /*4dda0*/  LDL.LU R15, [R1+0x570] ;  /* 0x00057000010f7983 */ /* 0x000ea80000300800 */
[----:B------:R-:W2:Y:S04]  /*4ddb0*/  LDL.LU R21, [R1+0x550] ;  /* 0x0005500001157983 */ /* 0x000ea80000300800 */
[----:B------:R-:W2:Y:S01]  /*4ddc0*/  LDL.LU R20, [R1+0x524] ;  /* 0x0005240001147983 */ /* 0x000ea20000300800 */
[----:B0-----:R-:W-:-:S03]  /*4ddd0*/  LOP3.LUT R22, R5, 0x7f, RZ, 0xc0, !PT ;  /* 0x0000007f05167812 */ /* 0x001fc600078ec0ff */
        /* <DEDUP_REMOVED lines=10> */
[----:B------:R1:W-:Y:S04]  /*4de80*/  STS.U8 [R22+UR7+0xc800], R28 ;  /* 0x00c8001c16007988 */ /* 0x0003e80008000007 */
[----:B------:R3:W-:Y:S04]  /*4de90*/  STS.U8 [R22+UR7+0xcc00], R27 ;  /* 0x00cc001b16007988 */ /* 0x0007e80008000007 */
[----:B0-----:R-:W2:Y:S04]  /*4dea0*/  LDL.LU R29, [R1+0x5b0] ;  /* 0x0005b000011d7983 */ /* 0x001ea80000300800 */
[----:B-1----:R-:W2:Y:S04]  /*4deb0*/  LDL.LU R28, [R1+0x5d0] ;  /* 0x0005d000011c7983 */ /* 0x002ea80000300800 */
[----:B---3--:R-:W3:Y:S04]  /*4dec0*/  LDL.LU R27, [R1+0x61c] ;  /* 0x00061c00011b7983 */ /* 0x008ee80000300800 */
[----:B------:R0:W-:Y:S04]  /*4ded0*/  STS.U8 [R22+UR7+0xd000], R26 ;  /* 0x00d0001a16007988 */ /* 0x0001e80008000007 */
[----:B------:R1:W-:Y:S04]  /*4dee0*/  STS.U8 [R22+UR7+0xd400], R25 ;  /* 0x00d4001916007988 */ /* 0x0003e80008000007 */
[----:B------:R4:W-:Y:S04]  /*4def0*/  STS.U8 [R22+UR7+0xd800], R24 ;  /* 0x00d8001816007988 */ /* 0x0009e80008000007 */
[----:B0-----:R-:W3:Y:S04]  /*4df00*/  LDL.LU R26, [R1+0x63c] ;  /* 0x00063c00011a7983 */ /* 0x001ee80000300800 */
[----:B-1----:R-:W3:Y:S04]  /*4df10*/  LDL.LU R25, [R1+0x65c] ;  /* 0x00065c0001197983 */ /* 0x002ee80000300800 */
[----:B----4-:R-:W4:Y:S04]  /*4df20*/  LDL.LU R24, [R1+0x678] ;  /* 0x0006780001187983 */ /* 0x010f280000300800 */
[----:B------:R0:W-:Y:S04]  /*4df30*/  STS.U8 [R22+UR7+0xdc00], R16 ;  /* 0x00dc001016007988 */ /* 0x0001e80008000007 */
[----:B------:R1:W-:Y:S04]  /*4df40*/  STS.U8 [R22+UR7+0xe000], R13 ;  /* 0x00e0000d16007988 */ /* 0x0003e80008000007 */
[----:B------:R5:W-:Y:S04]  /*4df50*/  STS.U8 [R22+UR7+0xe400], R12 ;  /* 0x00e4000c16007988 */ /* 0x000be80008000007 */
[----:B0-----:R-:W3:Y:S04]  /*4df60*/  LDL.LU R16, [R1+0x6d8] ;  /* 0x0006d80001107983 */ /* 0x001ee80000300800 */
[----:B-1----:R-:W3:Y:S04]  /*4df70*/  LDL.LU R13, [R1+0x6f8] ;  /* 0x0006f800010d7983 */ /* 0x002ee80000300800 */
[----:B-----5:R-:W5:Y:S04]  /*4df80*/  LDL.LU R12, [R1+0x7d8] ;  /* 0x0007d800010c7983 */ /* 0x020f680000300800 */
[----:B------:R0:W-:Y:S04]  /*4df90*/  STS.U8 [R22+UR7+0xe800], R11 ;  /* 0x00e8000b16007988 */ /* 0x0001e80008000007 */
[----:B------:R1:W-:Y:S04]  /*4dfa0*/  STS.U8 [R22+UR7+0xec00], R10 ;  /* 0x00ec000a16007988 */ /* 0x0003e80008000007 */
[----:B------:R1:W-:Y:S04]  /*4dfb0*/  STS.U8 [R22+UR7+0xf000], R9 ;  /* 0x00f0000916007988 */ /* 0x0003e80008000007 */
[----:B0-----:R-:W3:Y:S04]  /*4dfc0*/  LDL.LU R11, [R1+0x918] ;  /* 0x00091800010b7983 */ /* 0x001ee80000300800 */
[----:B-1----:R-:W3:Y:S04]  /*4dfd0*/  LDL.LU R10, [R1+0x938] ;  /* 0x00093800010a7983 */ /* 0x002ee80000300800 */
[----:B------:R-:W3:Y:S04]  /*4dfe0*/  LDL.LU R9, [R1+0x958] ;  /* 0x0009580001097983 */ /* 0x000ee80000300800 */
[----:B------:R0:W-:Y:S04]  /*4dff0*/  STS.U8 [R22+UR7+0xf400], R8 ;  /* 0x00f4000816007988 */ /* 0x0001e80008000007 */
[----:B------:R1:W-:Y:S04]  /*4e000*/  STS.U8 [R22+UR7+0xf800], R7 ;  /* 0x00f8000716007988 */ /* 0x0003e80008000007 */
[----:B------:R1:W-:Y:S04]  /*4e010*/  STS.U8 [R22+UR7+0xfc00], R6 ;  /* 0x00fc000616007988 */ /* 0x0003e80008000007 */
[----:B0-----:R-:W3:Y:S04]  /*4e020*/  LDL.LU R8, [R1+0x978] ;  /* 0x0009780001087983 */ /* 0x001ee80000300800 */
[----:B-1----:R-:W3:Y:S04]  /*4e030*/  LDL.LU R7, [R1+0x998] ;  /* 0x0009980001077983 */ /* 0x002ee80000300800 */
[----:B------:R-:W3:Y:S01]  /*4e040*/  LDL.LU R22, [R1+0x2e10] ;  /* 0x002e100001167983 */ /* 0x000ee20000300800 */
[----:B------:R-:W0:Y:S02]  /*4e050*/  S2R R6, SR_TID.X ;  /* 0x0000000000067919 */ /* 0x000e240000002100 */
[----:B0-----:R-:W-:-:S04]  /*4e060*/  LOP3.LUT R6, R6, 0x7f, RZ, 0xc0, !PT ;  /* 0x0000007f06067812 */ /* 0x001fc800078ec0ff */
[----:B------:R-:W-:-:S05]  /*4e070*/  LOP3.LUT R6, R6, 0x10, RZ, 0x3c, !PT ;  /* 0x0000001006067812 */ /* 0x000fca00078e3cff */
[----:B--2---:R-:W-:Y:S04]  /*4e080*/  STS.U8 [R6+UR7+0x5080], R18 ;  /* 0x0050801206007988 */ /* 0x004fe80008000007 */
[----:B---3--:R0:W-:Y:S04]  /*4e090*/  STS.U8 [R6+UR7+0x2080], R22 ;  /* 0x0020801606007988 */ /* 0x0081e80008000007 */
[----:B0-----:R-:W2:Y:S04]  /*4e0a0*/  LDL.LU R22, [R1+0x3e4] ;  /* 0x0003e40001167983 */ /* 0x001ea80000300800 */
[----:B------:R-:W3:Y:S04]  /*4e0b0*/  LDL.LU R18, [R1+0x384] ;  /* 0x0003840001127983 */ /* 0x000ee80000300800 */
[----:B---3--:R0:W-:Y:S04]  /*4e0c0*/  STL [R1+0x2e08], R18 ;  /* 0x002e081201007387 */ /* 0x0081e80000100800 */
[----:B0-----:R-:W3:Y:S04]  /*4e0d0*/  LDL.LU R18, [R1+0x3a4] ;  /* 0x0003a40001127983 */ /* 0x001ee80000300800 */
[----:B------:R-:W-:Y:S04]  /*4e0e0*/  STS.U8 [R6+UR7+0x5c80], R0 ;  /* 0x005c800006007988 */ /* 0x000fe80008000007 */
[----:B------:R-:W-:Y:S04]  /*4e0f0*/  STS.U8 [R6+UR7+0x6080], R2 ;  /* 0x0060800206007988 */ /* 0x000fe80008000007 */
[----:B------:R-:W-:Y:S04]  /*4e100*/  STS.U8 [R6+UR7+0x6480], R3 ;  /* 0x0064800306007988 */ /* 0x000fe80008000007 */
[----:B------:R-:W-:Y:S04]  /*4e110*/  STS.U8 [R6+UR7+0x6880], R4 ;  /* 0x0068800406007988 */ /* 0x000fe80008000007 */
[----:B------:R-:W-:Y:S04]  /*4e120*/  STS.U8 [R6+UR7+0x6c80], R5 ;  /* 0x006c800506007988 */ /* 0x000fe80008000007 */
[----:B---3--:R0:W-:Y:S04]  /*4e130*/  STL [R1+0x2e0c], R18 ;  /* 0x002e0c1201007387 */ /* 0x0081e80000100800 */
[----:B0-----:R-:W3:Y:S04]  /*4e140*/  LDL.LU R18, [R1+0x3c4] ;  /* 0x0003c40001127983 */ /* 0x001ee80000300800 */
        /* <DEDUP_REMOVED lines=14> */
[----:B-----5:R1:W-:Y:S04]  /*4e230*/  STS.U8 [R6+UR7+0x1480], R12 ;  /* 0x0014800c06007988 */ /* 0x0203e80008000007 */
[----:B0-----:R-:W5:Y:S04]  /*4e240*/  LDL.LU R11, [R1+0x258] ;  /* 0x00025800010b7983 */ /* 0x001f680000300800 */
[----:B------:R0:W-:Y:S04]  /*4e250*/  STS.U8 [R6+UR7+0x1880], R13 ;  /* 0x0018800d06007988 */ /* 0x0001e80008000007 */
[----:B-1----:R-:W5:Y:S04]  /*4e260*/  LDL.LU R12, [R1+0x23c] ;  /* 0x00023c00010c7983 */ /* 0x002f680000300800 */
[----:B------:R1:W-:Y:S04]  /*4e270*/  STS.U8 [R6+UR7+0x1c80], R16 ;  /* 0x001c801006007988 */ /* 0x0003e80008000007 */
[----:B0-----:R-:W5:Y:S04]  /*4e280*/  LDL.LU R13, [R1+0x1e4] ;  /* 0x0001e400010d7983 */ /* 0x001f680000300800 */
[----:B----4-:R0:W-:Y:S04]  /*4e290*/  STS.U8 [R6+UR7+0x2480], R24 ;  /* 0x0024801806007988 */ /* 0x0101e80008000007 */
        /* <DEDUP_REMOVED lines=25> */
[----:B--2---:R1:W-:Y:S04]  /*4e430*/  STS.U8 [R6+UR7+0x7080], R22 ;  /* 0x0070801606007988 */ /* 0x0043e80008000007 */
[----:B0-----:R-:W2:Y:S04]  /*4e440*/  LDL.LU R23, [R1+0x70] ;  /* 0x0000700001177983 */ /* 0x001ea80000300800 */
[----:B-1----:R-:W2:Y:S04]  /*4e450*/  LDL.LU R22, [R1+0x50] ;  /* 0x0000500001167983 */ /* 0x002ea80000300800 */
[----:B---3--:R0:W-:Y:S04]  /*4e460*/  STS.U8 [R6+UR7+0x7480], R18 ;  /* 0x0074801206007988 */ /* 0x0081e80008000007 */
[----:B0-----:R-:W3:Y:S04]  /*4e470*/  LDL.LU R18, [R1+0x2e0c] ;  /* 0x002e0c0001127983 */ /* 0x001ee80000300800 */
[----:B---3--:R0:W-:Y:S04]  /*4e480*/  STS.U8 [R6+UR7+0x7880], R18 ;  /* 0x0078801206007988 */ /* 0x0081e80008000007 */
[----:B0-----:R-:W3:Y:S04]  /*4e490*/  LDL.LU R18, [R1+0x2e08] ;  /* 0x002e080001127983 */ /* 0x001ee80000300800 */
[----:B------:R-:W-:Y:S04]  /*4e4a0*/  STS.U8 [R6+UR7+0x8080], R0 ;  /* 0x0080800006007988 */ /* 0x000fe80008000007 */
[----:B------:R-:W-:Y:S04]  /*4e4b0*/  STS.U8 [R6+UR7+0x8480], R2 ;  /* 0x0084800206007988 */ /* 0x000fe80008000007 */
[----:B------:R-:W-:Y:S04]  /*4e4c0*/  STS.U8 [R6+UR7+0x8880], R3 ;  /* 0x0088800306007988 */ /* 0x000fe80008000007 */
[----:B------:R-:W-:Y:S04]  /*4e4d0*/  STS.U8 [R6+UR7+0x8c80], R4 ;  /* 0x008c800406007988 */ /* 0x000fe80008000007 */
[----:B------:R-:W-:Y:S04]  /*4e4e0*/  STS.U8 [R6+UR7+0x9080], R5 ;  /* 0x0090800506007988 */ /* 0x000fe80008000007 */
[----:B----4-:R-:W-:Y:S04]  /*4e4f0*/  STS.U8 [R6+UR7+0xd480], R21 ;  /* 0x00d4801506007988 */ /* 0x010fe80008000007 */
[----:B--2---:R-:W-:Y:S04]  /*4e500*/  STS.U8 [R6+UR7+0xe880], R22 ;  /* 0x00e8801606007988 */ /* 0x004fe80008000007 */
[----:B---3--:R0:W-:Y:S04]  /*4e510*/  STS.U8 [R6+UR7+0x7c80], R18 ;  /* 0x007c801206007988 */ /* 0x0081e80008000007 */
[----:B0-----:R-:W2:Y:S04]  /*4e520*/  LDL.LU R18, [R1+0x2e04] ;  /* 0x002e040001127983 */ /* 0x001ea80000300800 */
[----:B------:R-:W3:Y:S04]  /*4e530*/  LDL.LU R0, [R1+0x2e00] ;  /* 0x002e000001007983 */ /* 0x000ee80000300800 */
[----:B------:R-:W4:Y:S04]  /*4e540*/  LDL.LU R2, [R1+0x2dfc] ;  /* 0x002dfc0001027983 */ /* 0x000f280000300800 */
[----:B------:R-:W2:Y:S04]  /*4e550*/  LDL.LU R3, [R1+0x2df8] ;  /* 0x002df80001037983 */ /* 0x000ea80000300800 */
[----:B------:R-:W3:Y:S04]  /*4e560*/  LDL.LU R4, [R1+0x2df4] ;  /* 0x002df40001047983 */ /* 0x000ee80000300800 */
[----:B------:R-:W3:Y:S04]  /*4e570*/  LDL.LU R5, [R1+0x2df0] ;  /* 0x002df00001057983 */ /* 0x000ee80000300800 */
[----:B------:R-:W5:Y:S04]  /*4e580*/  LDL.LU R21, [R1+0xa60] ;  /* 0x000a600001157983 */ /* 0x000f680000300800 */
[----:B------:R-:W5:Y:S04]  /*4e590*/  LDL.LU R22, [R1+0xa5c] ;  /* 0x000a5c0001167983 */ /* 0x000f680000300800 */
[----:B------:R0:W-:Y:S02]  /*4e5a0*/  STS.U8 [R6+UR7+0x9480], R7 ;  /* 0x0094800706007988 */ /* 0x0001e40008000007 */
[----:B0-----:R-:W0:Y:S02]  /*4e5b0*/  S2R R7, SR_TID.X ;  /* 0x0000000000077919 */ /* 0x001e240000002100 */
[----:B------:R1:W-:Y:S04]  /*4e5c0*/  STS.U8 [R6+UR7+0xd080], R15 ;  /* 0x00d0800f06007988 */ /* 0x0003e80008000007 */
[----:B------:R1:W-:Y:S04]  /*4e5d0*/  STS.U8 [R6+UR7+0xd880], R20 ;  /* 0x00d8801406007988 */ /* 0x0003e80008000007 */
[----:B-1----:R-:W5:Y:S04]  /*4e5e0*/  LDL.LU R15, [R1+0xa58] ;  /* 0x000a5800010f7983 */ /* 0x002f680000300800 */
[----:B------:R-:W5:Y:S04]  /*4e5f0*/  LDL.LU R20, [R1+0xa54] ;  /* 0x000a540001147983 */ /* 0x000f680000300800 */
[----:B------:R0:W-:Y:S02]  /*4e600*/  STS.U8 [R6+UR7+0x9880], R8 ;  /* 0x0098800806007988 */ /* 0x0001e40008000007 */
[----:B0-----:R-:W-:-:S02]  /*4e610*/  LOP3.LUT R8, R7, 0x7, RZ, 0xc0, !PT ;  /* 0x0000000707087812 */ /* 0x001fc400078ec0ff */
[----:B------:R0:W-:Y:S04]  /*4e620*/  STS.U8 [R6+UR7+0x9c80], R9 ;  /* 0x009c800906007988 */ /* 0x0001e80008000007 */
[----:B------:R1:W-:Y:S04]  /*4e630*/  STS.U8 [R6+UR7+0xbc80], R26 ;  /* 0x00bc801a06007988 */ /* 0x0003e80008000007 */
[----:B------:R1:W-:Y:S01]  /*4e640*/  STS.U8 [R6+UR7+0xe080], R17 ;  /* 0x00e0801106007988 */ /* 0x0003e20008000007 */
[----:B0-----:R-:W-:-:S03]  /*4e650*/  IMAD.SHL.U32 R9, R7, 0x2, RZ ;  /* 0x0000000207097824 */ /* 0x001fc600078e00ff */
[----:B------:R0:W-:Y:S01]  /*4e660*/  STS.U8 [R6+UR7+0xe480], R23 ;  /* 0x00e4801706007988 */ /* 0x0001e20008000007 */
[----:B-1----:R-:W-:-:S03]  /*4e670*/  LOP3.LUT R26, R7, 0xf, RZ, 0xc0, !PT ;  /* 0x0000000f071a7812 */ /* 0x002fc600078ec0ff */
[----:B------:R-:W5:Y:S04]  /*4e680*/  LDL.LU R17, [R1+0xa50] ;  /* 0x000a500001117983 */ /* 0x000f680000300800 */
[----:B0-----:R-:W5:Y:S04]  /*4e690*/  LDL.LU R23, [R1+0xa4c] ;  /* 0x000a4c0001177983 */ /* 0x001f680000300800 */
[----:B------:R0:W-:Y:S04]  /*4e6a0*/  STS.U8 [R6+UR7+0xa080], R10 ;  /* 0x00a0800a06007988 */ /* 0x0001e80008000007 */
[----:B------:R-:W-:Y:S04]  /*4e6b0*/  STS.U8 [R6+UR7+0xc080], R27 ;  /* 0x00c0801b06007988 */ /* 0x000fe80008000007 */
[----:B------:R1:W-:Y:S04]  /*4e6c0*/  STS.U8 [R6+UR7+0xdc80], R19 ;  /* 0x00dc801306007988 */ /* 0x0003e80008000007 */
[----:B0-----:R-:W5:Y:S04]  /*4e6d0*/  LDL.LU R10, [R1+0xa44] ;  /* 0x000a4400010a7983 */ /* 0x001f680000300800 */
[----:B-1----:R-:W5:Y:S04]  /*4e6e0*/  LDL.LU R19, [R1+0xa3c] ;  /* 0x000a3c0001137983 */ /* 0x002f680000300800 */
[----:B----4-:R0:W-:Y:S04]  /*4e6f0*/  STS.U8 [R6+UR7+0xf880], R2 ;  /* 0x00f8800206007988 */ /* 0x0101e80008000007 */
[----:B--2---:R1:W-:Y:S01]  /*4e700*/  STS.U8 [R6+UR7+0xf480], R3 ;  /* 0x00f4800306007988 */ /* 0x0043e20008000007 */
[----:B0-----:R-:W-:-:S03]  /*4e710*/  LOP3.LUT R2, R7, 0x60, RZ, 0xc0, !PT ;  /* 0x0000006007027812 */ /* 0x001fc600078ec0ff */
[----:B---3--:R0:W-:Y:S01]  /*4e720*/  STS.U8 [R6+UR7+0xf080], R4 ;  /* 0x00f0800406007988 */ /* 0x0081e20008000007 */
[----:B-1----:R-:W-:Y:S01]  /*4e730*/  LOP3.LUT R3, R7, 0x10, RZ, 0xc0, !PT ;  /* 0x0000001007037812 */ /* 0x002fe200078ec0ff */
[--C-:B0-----:R-:W-:Y:S01]  /*4e740*/  IMAD R4, R8, 0x4, R2.reuse ;  /* 0x0000000408047824 */ /* 0x101fe200078e0202 */
[----:B------:R-:W-:Y:S01]  /*4e750*/  SHF.R.U32.HI R2, RZ, 0x1, R2 ;  /* 0x00000001ff027819 */ /* 0x000fe20000011602 */
[----:B------:R0:W-:Y:S04]  /*4e760*/  STS.U8 [R6+UR7+0xfc80], R0 ;  /* 0x00fc800006007988 */ /* 0x0001e80008000007 */
[----:B------:R-:W-:Y:S02]  /*4e770*/  IMAD R2, R3, 0x4, R2 ;  /* 0x0000000403027824 */ /* 0x000fe400078e0202 */
[----:B------:R-:W-:-:S02]  /*4e780*/  IMAD.SHL.U32 R3, R7, 0x20, RZ ;  /* 0x0000002007037824 */ /* 0x000fc400078e00ff */
[----:B0-----:R-:W-:-:S03]  /*4e790*/  IMAD.SHL.U32 R0, R8, 0x10, RZ ;  /* 0x0000001008007824 */ /* 0x001fc600078e00ff */
[----:B------:R-:W-:Y:S02]  /*4e7a0*/  LOP3.LUT R3, R3, 0x60, RZ, 0xc0, !PT ;  /* 0x0000006003037812 */ /* 0x000fe400078ec0ff */
[----:B------:R-:W-:Y:S02]  /*4e7b0*/  LOP3.LUT R7, R7, 0x1c, RZ, 0xc0, !PT ;  /* 0x0000001c07077812 */ /* 0x000fe400078ec0ff */
[----:B------:R-:W-:Y:S01]  /*4e7c0*/  LOP3.LUT R0, R0, 0x30, R9, 0x78, !PT ;  /* 0x0000003000007812 */ /* 0x000fe200078e7809 */
[----:B------:R-:W-:Y:S02]  /*4e7d0*/  IMAD R3, R26, 0x100, R3 ;  /* 0x000001001a037824 */ /* 0x000fe400078e0203 */
[----:B------:R-:W-:Y:S02]  /*4e7e0*/  IMAD R26, R7, 0x8, R26 ;  /* 0x00000008071a7824 */ /* 0x000fe400078e021a */
[----:B------:R-:W-:Y:S01]  /*4e7f0*/  IMAD.U32 R0, R4, 0x20, R0 ;  /* 0x0000002004007824 */ /* 0x000fe200078e0000 */
[----:B------:R-:W-:Y:S01]  /*4e800*/  LOP3.LUT R27, R3, R2, RZ, 0x3c, !PT ;  /* 0x00000002031b7212 */ /* 0x000fe200078e3cff */
[----:B------:R0:W-:Y:S01]  /*4e810*/  STS.U8 [R6+UR7+0xec80], R5 ;  /* 0x00ec800506007988 */ /* 0x0001e20008000007 */
[----:B-----5:R-:W-:-:S03]  /*4e820*/  F2FP.SATFINITE.E4M3.F32.PACK_AB_MERGE_C R4, R22, R21, RZ ;  /* 0x000000151604723e */ /* 0x020fc600048070ff */
[----:B0-----:R-:W2:Y:S04]  /*4e830*/  LDL.LU R5, [R1+0xa40] ;  /* 0x000a400001057983 */ /* 0x001ea80000300800 */
[----:B------:R-:W-:Y:S04]  /*4e840*/  STL [R1+0x2d54], R26 ;  /* 0x002d541a01007387 */ /* 0x000fe80000100800 */
[----:B------:R-:W-:Y:S04]  /*4e850*/  STL [R1+0x2d58], R0 ;  /* 0x002d580001007387 */ /* 0x000fe80000100800 */
[----:B------:R-:W-:Y:S04]  /*4e860*/  STL [R1+0x2d5c], R27 ;  /* 0x002d5c1b01007387 */ /* 0x000fe80000100800 */
[----:B------:R-:W3:Y:S04]  /*4e870*/  LDL.LU R7, [R1+0xa38] ;  /* 0x000a380001077983 */ /* 0x000ee80000300800 */
[----:B------:R-:W3:Y:S04]  /*4e880*/  LDL.LU R9, [R1+0xa34] ;  /* 0x000a340001097983 */ /* 0x000ee80000300800 */
[----:B------:R-:W4:Y:S04]  /*4e890*/  LDL.LU R21, [R1+0xa30] ;  /* 0x000a300001157983 */ /* 0x000f280000300800 */
[----:B------:R-:W4:Y:S04]  /*4e8a0*/  LDL.LU R22, [R1+0xa2c] ;  /* 0x000a2c0001167983 */ /* 0x000f280000300800 */
[----:B------:R0:W-:Y:S04]  /*4e8b0*/  STL [R1+0x2d60], R4 ;  /* 0x002d600401007387 */ /* 0x0001e80000100800 */
[----:B0-----:R-:W5:Y:S04]  /*4e8c0*/  LDL.LU R4, [R1+0xa48] ;  /* 0x000a480001047983 */ /* 0x001f680000300800 */
[----:B------:R0:W-:Y:S04]  /*4e8d0*/  STS.U8 [R6+UR7+0xa480], R11 ;  /* 0x00a4800b06007988 */ /* 0x0001e80008000007 */
[----:B------:R-:W3:Y:S04]  /*4e8e0*/  LDL.LU R27, [R1+0xa28] ;  /* 0x000a2800011b7983 */ /* 0x000ee80000300800 */
[----:B------:R1:W-:Y:S04]  /*4e8f0*/  STS.U8 [R6+UR7+0xa880], R12 ;  /* 0x00a8800c06007988 */ /* 0x0003e80008000007 */
        /* <DEDUP_REMOVED lines=8> */
[----:B-1----:R-:W4:Y:S01]  /*4e980*/  LDL.LU R12, [R1+0xa20] ;  /* 0x000a2000010c7983 */ /* 0x002f220000300800 */
[----:B------:R-:W-:-:S03]  /*4e990*/  F2FP.SATFINITE.E4M3.F32.PACK_AB_MERGE_C R6, R20, R15, RZ ;  /* 0x0000000f1406723e */ /* 0x000fc600048070ff */
        /* <DEDUP_REMOVED lines=9> */
[----:B------:R-:W-:Y:S04]  /*4ea30*/  STL [R1+0x2d64], R6 ;  /* 0x002d640601007387 */ /* 0x000fe80000100800 */
[----:B------:R-:W4:Y:S04]  /*4ea40*/  LDL.LU R26, [R1+0x9f8] ;  /* 0x0009f800011a7983 */ /* 0x000f280000300800 */
[----:B------:R-:W4:Y:S04]  /*4ea50*/  LDL.LU R15, [R1+0x9f4] ;  /* 0x0009f400010f7983 */ /* 0x000f280000300800 */
[----:B------:R-:W4:Y:S01]  /*4ea60*/  LDL.LU R28, [R1+0x9f0] ;  /* 0x0009f000011c7983 */ /* 0x000f220000300800 */
[----:B------:R-:W-:-:S03]  /*4ea70*/  F2FP.SATFINITE.E4M3.F32.PACK_AB_MERGE_C R8, R23, R17, RZ ;  /* 0x000000111708723e */ /* 0x000fc600048070ff */
[----:B------:R-:W4:Y:S04]  /*4ea80*/  LDL.LU R29, [R1+0x9ec] ;  /* 0x0009ec00011d7983 */ /* 0x000f280000300800 */
[----:B------:R-:W4:Y:S04]  /*4ea90*/  LDL.LU R17, [R1+0x9e8] ;  /* 0x0009e80001117983 */ /* 0x000f280000300800 */
[----:B------:R-:W4:Y:S04]  /*4eaa0*/  LDL.LU R23, [R1+0x9e4] ;  /* 0x0009e40001177983 */ /* 0x000f280000300800 */
[----:B------:R-:W-:Y:S01]  /*4eab0*/  STL [R1+0x2d68], R8 ;  /* 0x002d680801007387 */ /* 0x000fe20000100800 */
[----:B--2---:R-:W-:-:S02]  /*4eac0*/  F2FP.SATFINITE.E4M3.F32.PACK_AB_MERGE_C R5, R19, R5, RZ ;  /* 0x000000051305723e */ /* 0x004fc400048070ff */
[----:B-----5:R-:W-:-:S05]  /*4ead0*/  F2FP.SATFINITE.E4M3.F32.PACK_AB_MERGE_C R10, R10, R4, RZ ;  /* 0x000000040a0a723e */ /* 0x020fca00048070ff */
[----:B------:R-:W-:Y:S04]  /*4eae0*/  STL [R1+0x2d6c], R10 ;  /* 0x002d6c0a01007387 */ /* 0x000fe80000100800 */
[----:B------:R-:W2:Y:S01]  /*4eaf0*/  LDL.LU R19, [R1+0x9d0] ;  /* 0x0009d00001137983 */ /* 0x000ea20000300800 */
[----:B---3--:R-:W-:Y:S02]  /*4eb00*/  F2FP.SATFINITE.E4M3.F32.PACK_AB_MERGE_C R7, R9, R7, RZ ;  /* 0x000000070907723e */ /* 0x008fe400048070ff */
[----:B----4-:R-:W-:Y:S01]  /*4eb10*/  F2FP.SATFINITE.E4M3.F32.PACK_AB_MERGE_C R9, R22, R21, RZ ;  /* 0x000000151609723e */ /* 0x010fe200048070ff */
[----:B------:R-:W-:Y:S04]  /*4eb20*/  STL [R1+0x2d70], R5 ;  /* 0x002d700501007387 */ /* 0x000fe80000100800 */
[----:B------:R-:W-:Y:S04]  /*4eb30*/  STL [R1+0x2d74], R7 ;  /* 0x002d740701007387 */ /* 0x000fe80000100800 */
[----:B------:R-:W3:Y:S04]  /*4eb40*/  LDL.LU R22, [R1+0x9b4] ;  /* 0x0009b40001167983 */ /* 0x000ee80000300800 */
[----:B------:R-:W4:Y:S04]  /*4eb50*/  LDL.LU R21, [R1+0x994] ;  /* 0x0009940001157983 */ /* 0x000f280000300800 */
[----:B------:R-:W-:Y:S01]  /*4eb60*/  STL [R1+0x2d78], R9 ;  /* 0x002d780901007387 */ /* 0x000fe20000100800 */
[----:B------:R-:W-:-:S05]  /*4eb70*/  F2FP.SATFINITE.E4M3.F32.PACK_AB_MERGE_C R11, R11, R27, RZ ;  /* 0x0000001b0b0b723e */ /* 0x000fca00048070ff */
[----:B------:R-:W-:Y:S01]  /*4eb80*/  STL [R1+0x2d7c], R11 ;  /* 0x002d7c0b01007387 */ /* 0x000fe20000100800 */
[----:B------:R-:W-:-:S03]  /*4eb90*/  F2FP.SATFINITE.E4M3.F32.PACK_AB_MERGE_C R12, R20, R12, RZ ;  /* 0x0000000c140c723e */ /* 0x000fc600048070ff */
[----:B------:R-:W5:Y:S01]  /*4eba0*/  LDL.LU R20, [R1+0x974] ;  /* 0x0009740001147983 */ /* 0x000f620000300800 */
[----:B------:R-:W-:-:S03]  /*4ebb0*/  F2FP.SATFINITE.E4M3.F32.PACK_AB_MERGE_C R25, R25, R3, RZ ;  /* 0x000000031919723e */ /* 0x000fc600048070ff */
[----:B------:R-:W-:Y:S01]  /*4ebc0*/  STL [R1+0x2d80], R12 ;  /* 0x002d800c01007387 */ /* 0x000fe20000100800 */
[----:B------:R-:W-:-:S03]  /*4ebd0*/  F2FP.SATFINITE.E4M3.F32.PACK_AB_MERGE_C R16, R16, R2, RZ ;  /* 0x000000021010723e */ /* 0x000fc600048070ff */
[----:B------:R-:W-:Y:S01]  /*4ebe0*/  STL [R1+0x2d84], R25 ;  /* 0x002d841901007387 */ /* 0x000fe20000100800 */
[----:B------:R-:W-:Y:S02]  /*4ebf0*/  F2FP.SATFINITE.E4M3.F32.PACK_AB_MERGE_C R13, R14, R13, RZ ;  /* 0x0000000d0e0d723e */ /* 0x000fe400048070ff */
[----:B------:R-:W0:Y:S01]  /*4ec00*/  S2R R14, SR_TID.X ;  /* 0x00000000000e7919 */ /* 0x000e220000002100 */
[----:B------:R-:W-:Y:S01]  /*4ec10*/  F2FP.SATFINITE.E4M3.F32.PACK_AB_MERGE_C R24, R24, R0, RZ ;  /* 0x000000001818723e */ /* 0x000fe200048070ff */
[----:B------:R-:W-:Y:S01]  /*4ec20*/  STL [R1+0x2d88], R16 ;  /* 0x002d881001007387 */ /* 0x000fe20000100800 */
[----:B------:R-:W-:-:S03]  /*4ec30*/  F2FP.SATFINITE.E4M3.F32.PACK_AB_MERGE_C R15, R15, R26, RZ ;  /* 0x0000001a0f0f723e */ /* 0x000fc600048070ff */
[----:B------:R-:W-:Y:S04]  /*4ec40*/  STL [R1+0x2d8c], R24 ;  /* 0x002d8c1801007387 */ /* 0x000fe80000100800 */
[----:B------:R-:W-:Y:S01]  /*4ec50*/  STL [R1+0x2d90], R13 ;  /* 0x002d900d01007387 */ /* 0x000fe20000100800 */
[----:B------:R-:W-:-:S03]  /*4ec60*/  F2FP.SATFINITE.E4M3.F32.PACK_AB_MERGE_C R3, R29, R28, RZ ;  /* 0x0000001c1d03723e */ /* 0x000fc600048070ff */
[----:B------:R-:W-:Y:S04]  /*4ec70*/  STL [R1+0x2d94], R15 ;  /* 0x002d940f01007387 */ /* 0x000fe80000100800 */
[----:B------:R-:W-:Y:S01]  /*4ec80*/  STL [R1+0x2d98], R3 ;  /* 0x002d980301007387 */ /* 0x000fe20000100800 */
[----:B------:R-:W-:-:S03]  /*4ec90*/  F2FP.SATFINITE.E4M3.F32.PACK_AB_MERGE_C R2, R23, R17, RZ ;  /* 0x000000111702723e */ /* 0x000fc600048070ff */
[----:B------:R-:W5:Y:S04]  /*4eca0*/  LDL.LU R17, [R1+0x954] ;  /* 0x0009540001117983 */ /* 0x000f680000300800 */
[----:B------:R-:W5:Y:S01]  /*4ecb0*/  LDL.LU R23, [R1+0x914] ;  /* 0x0009140001177983 */ /* 0x000f620000300800 */
[----:B0-----:R-:W-:-:S04]  /*4ecc0*/  LOP3.LUT R26, R14, 0x7f, RZ, 0xc0, !PT ;  /* 0x0000007f0e1a7812 */ /* 0x001fc800078ec0ff */
[C---:B------:R-:W-:Y:S01]  /*4ecd0*/  LOP3.LUT R28, R26.reuse, 0x20, RZ, 0x3c, !PT ;  /* 0x000000201a1c7812 */ /* 0x040fe200078e3cff */
[----:B------:R0:W-:Y:S04]  /*4ece0*/  STL [R1+0x2d9c], R2 ;  /* 0x002d9c0201007387 */ /* 0x0001e80000100800 */
[----:B0-----:R-:W5:Y:S04]  /*4ecf0*/  LDL.LU R2, [R1+0x934] ;  /* 0x0009340001027983 */ /* 0x001f680000300800 */
[----:B------:R-:W5:Y:S04]  /*4ed00*/  LDL.LU R3, [R1+0x7d4] ;  /* 0x0007d40001037983 */ /* 0x000f680000300800 */
[----:B------:R-:W5:Y:S04]  /*4ed10*/  LDL.LU R15, [R1+0x6f4] ;  /* 0x0006f400010f7983 */ /* 0x000f680000300800 */
[----:B--2---:R0:W-:Y:S04]  /*4ed20*/  STS.U8 [R28+UR7+0x100], R19 ;  /* 0x000100131c007988 */ /* 0x0041e80008000007 */
[----:B0-----:R-:W2:Y:S04]  /*4ed30*/  LDL.LU R19, [R1+0x6d4] ;  /* 0x0006d40001137983 */ /* 0x001ea80000300800 */
[----:B---3--:R0:W-:Y:S04]  /*4ed40*/  STS.U8 [R28+UR7+0x500], R22 ;  /* 0x000500161c007988 */ /* 0x0081e80008000007 */
        /* <DEDUP_REMOVED lines=17> */
[----:B----4-:R0:W-:Y:S04]  /*4ee60*/  STS.U8 [R28+UR7+0x900], R21 ;  /* 0x000900151c007988 */ /* 0x0101e80008000007 */
[----:B------:R-:W4:Y:S04]  /*4ee70*/  LDL.LU R29, [R1+0x440] ;  /* 0x00044000011d7983 */ /* 0x000f280000300800 */
[----:B-----5:R1:W-:Y:S04]  /*4ee80*/  STS.U8 [R28+UR7+0xd00], R20 ;  /* 0x000d00141c007988 */ /* 0x0203e80008000007 */
[----:B0-----:R-:W5:Y:S04]  /*4ee90*/  LDL.LU R21, [R1+0x420] ;  /* 0x0004200001157983 */ /* 0x001f680000300800 */
[----:B------:R0:W-:Y:S04]  /*4eea0*/  STS.U8 [R28+UR7+0x1100], R17 ;  /* 0x001100111c007988 */ /* 0x0001e80008000007 */
[----:B-1----:R-:W4:Y:S04]  /*4eeb0*/  LDL.LU R20, [R1+0x400] ;  /* 0x0004000001147983 */ /* 0x002f280000300800 */
[----:B0-----:R-:W4:Y:S04]  /*4eec0*/  LDL.LU R17, [R1+0x3e0] ;  /* 0x0003e00001117983 */ /* 0x001f280000300800 */
[----:B------:R0:W-:Y:S04]  /*4eed0*/  STS.U8 [R28+UR7+0x1900], R23 ;  /* 0x001900171c007988 */ /* 0x0001e80008000007 */
[----:B0-----:R-:W4:Y:S04]  /*4eee0*/  LDL.LU R23, [R1+0x3c0] ;  /* 0x0003c00001177983 */ /* 0x001f280000300800 */
[----:B--2---:R0:W-:Y:S04]  /*4eef0*/  STS.U8 [R28+UR7+0x2500], R19 ;  /* 0x002500131c007988 */ /* 0x0041e80008000007 */
[----:B0-----:R-:W2:Y:S04]  /*4ef00*/  LDL.LU R19, [R1+0x3a0] ;  /* 0x0003a00001137983 */ /* 0x001ea80000300800 */
[----:B---3--:R0:W-:Y:S04]  /*4ef10*/  STS.U8 [R28+UR7+0x2900], R22 ;  /* 0x002900161c007988 */ /* 0x0081e80008000007 */
[----:B0-----:R-:W3:Y:S04]  /*4ef20*/  LDL.LU R22, [R1+0x380] ;  /* 0x0003800001167983 */ /* 0x001ee80000300800 */
[----:B------:R0:W-:Y:S04]  /*4ef30*/  STS.U8 [R28+UR7+0x3500], R14 ;  /* 0x0035000e1c007988 */ /* 0x0001e80008000007 */
[----:B------:R-:W-:Y:S04]  /*4ef40*/  STS.U8 [R28+UR7+0x1500], R2 ;  /* 0x001500021c007988 */ /* 0x000fe80008000007 */
[----:B0-----:R-:W3:Y:S04]  /*4ef50*/  LDL.LU R14, [R1+0x360] ;  /* 0x00036000010e7983 */ /* 0x001ee80000300800 */
[----:B------:R-:W-:Y:S04]  /*4ef60*/  STS.U8 [R28+UR7+0x1d00], R3 ;  /* 0x001d00031c007988 */ /* 0x000fe80008000007 */
[----:B-----5:R0:W-:Y:S04]  /*4ef70*/  STS.U8 [R28+UR7+0x7100], R21 ;  /* 0x007100151c007988 */ /* 0x0201e80008000007 */
[----:B----4-:R-:W-:Y:S04]  /*4ef80*/  STS.U8 [R28+UR7+0x7500], R20 ;  /* 0x007500141c007988 */ /* 0x010fe80008000007 */
[----:B0-----:R-:W4:Y:S04]  /*4ef90*/  LDL.LU R21, [R1+0x340] ;  /* 0x0003400001157983 */ /* 0x001f280000300800 */
[----:B------:R0:W-:Y:S04]  /*4efa0*/  STS.U8 [R28+UR7+0x7900], R17 ;  /* 0x007900111c007988 */ /* 0x0001e80008000007 */
[----:B0-----:R-:W5:Y:S04]  /*4efb0*/  LDL.LU R17, [R1+0x320] ;  /* 0x0003200001117983 */ /* 0x001f680000300800 */
[----:B------:R-:W4:Y:S04]  /*4efc0*/  LDL.LU R20, [R1+0x300] ;  /* 0x0003000001147983 */ /* 0x000f280000300800 */
[----:B------:R-:W4:Y:S04]  /*4efd0*/  LDL.LU R2, [R1+0x2e0] ;  /* 0x0002e00001027983 */ /* 0x000f280000300800 */
[----:B------:R0:W-:Y:S04]  /*4efe0*/  STS.U8 [R28+UR7+0x7d00], R23 ;  /* 0x007d00171c007988 */ /* 0x0001e80008000007 */
[----:B------:R-:W4:Y:S04]  /*4eff0*/  LDL.LU R3, [R1+0x2c8] ;  /* 0x0002c80001037983 */ /* 0x000f280000300800 */
[----:B0-----:R-:W4:Y:S04]  /*4f000*/  LDL.LU R23, [R1+0x2b0] ;  /* 0x0002b00001177983 */ /* 0x001f280000300800 */
[----:B--2---:R0:W-:Y:S04]  /*4f010*/  STS.U8 [R28+UR7+0x8100], R19 ;  /* 0x008100131c007988 */ /* 0x0041e80008000007 */
[----:B0-----:R-:W2:Y:S04]  /*4f020*/  LDL.LU R19, [R1+0x290] ;  /* 0x0002900001137983 */ /* 0x001ea80000300800 */
[----:B------:R0:W-:Y:S04]  /*4f030*/  STS.U8 [R28+UR7+0x2100], R15 ;  /* 0x0021000f1c007988 */ /* 0x0001e80008000007 */
[----:B------:R1:W-:Y:S04]  /*4f040*/  STS.U8 [R28+UR7+0x2d00], R13 ;  /* 0x002d000d1c007988 */ /* 0x0003e80008000007 */
[----:B---3--:R3:W-:Y:S04]  /*4f050*/  STS.U8 [R28+UR7+0x8500], R22 ;  /* 0x008500161c007988 */ /* 0x0087e80008000007 */
[----:B0-----:R-:W2:Y:S04]  /*4f060*/  LDL.LU R15, [R1+0x270] ;  /* 0x00027000010f7983 */ /* 0x001ea80000300800 */
[----:B-1----:R-:W2:Y:S04]  /*4f070*/  LDL.LU R13, [R1+0x24c] ;  /* 0x00024c00010d7983 */ /* 0x002ea80000300800 */
[----:B------:R0:W-:Y:S04]  /*4f080*/  STS.U8 [R28+UR7+0x3100], R24 ;  /* 0x003100181c007988 */ /* 0x0001e80008000007 */
[----:B---3--:R-:W3:Y:S04]  /*4f090*/  LDL.LU R22, [R1+0x22c] ;  /* 0x00022c0001167983 */ /* 0x008ee80000300800 */
        /* <DEDUP_REMOVED lines=30> */
[----:B----4-:R0:W-:Y:S04]  /*4f280*/  STS.U8 [R28+UR7+0x8d00], R21 ;  /* 0x008d00151c007988 */ /* 0x0101e80008000007 */
[----:B-1----:R-:W4:Y:S04]  /*4f290*/  LDL.LU R14, [R1+0x4c] ;  /* 0x00004c00010e7983 */ /* 0x002f280000300800 */
[----:B-----5:R1:W-:Y:S04]  /*4f2a0*/  STS.U8 [R28+UR7+0x9100], R17 ;  /* 0x009100111c007988 */ /* 0x0203e80008000007 */
        /* <DEDUP_REMOVED lines=8> */
[----:B------:R-:W-:Y:S04]  /*4f330*/  STS.U8 [R28+UR7+0x9900], R2 ;  /* 0x009900021c007988 */ /* 0x000fe80008000007 */
[----:B------:R-:W-:Y:S04]  /*4f340*/  STS.U8 [R28+UR7+0x9d00], R3 ;  /* 0x009d00031c007988 */ /* 0x000fe80008000007 */
[----:B---3--:R0:W-:Y:S04]  /*4f350*/  STS.U8 [R28+UR7+0xb100], R22 ;  /* 0x00b100161c007988 */ /* 0x0081e80008000007 */
[----:B------:R-:W-:Y:S04]  /*4f360*/  STS.U8 [R28+UR7+0xa900], R15 ;  /* 0x00a9000f1c007988 */ /* 0x000fe80008000007 */
[----:B0-----:R-:W3:Y:S04]  /*4f370*/  LDL.LU R22, [R1+0x990] ;  /* 0x0009900001167983 */ /* 0x001ee80000300800 */
        /* <DEDUP_REMOVED lines=15> */
[----:B------:R1:W-:Y:S04]  /*4f470*/  STS.U8 [R28+UR7+0xed00], R29 ;  /* 0x00ed001d1c007988 */ /* 0x0003e80008000007 */
[----:B0-----:R-:W3:Y:S01]  /*4f480*/  LDL.LU R0, [R1+0x970] ;  /* 0x0009700001007983 */ /* 0x001ee20000300800 */
[----:B-1----:R-:W-:-:S03]  /*4f490*/  LOP3.LUT R29, R26, 0x30, RZ, 0x3c, !PT ;  /* 0x000000301a1d7812 */ /* 0x002fc600078e3cff */
[----:B----4-:R-:W-:Y:S04]  /*4f4a0*/  STS.U8 [R28+UR7+0xf100], R14 ;  /* 0x00f1000e1c007988 */ /* 0x010fe80008000007 */
[----:B-----5:R0:W-:Y:S04]  /*4f4b0*/  STS.U8 [R28+UR7+0xf500], R21 ;  /* 0x00f500151c007988 */ /* 0x0201e80008000007 */
[----:B0-----:R-:W4:Y:S04]  /*4f4c0*/  LDL.LU R21, [R1+0x950] ;  /* 0x0009500001157983 */ /* 0x001f280000300800 */
[----:B------:R-:W-:Y:S04]  /*4f4d0*/  STS.U8 [R28+UR7+0xfd00], R17 ;  /* 0x00fd00111c007988 */ /* 0x000fe80008000007 */
[----:B------:R0:W-:Y:S04]  /*4f4e0*/  STS.U8 [R28+UR7+0xf900], R20 ;  /* 0x00f900141c007988 */ /* 0x0001e80008000007 */
[----:B------:R1:W-:Y:S04]  /*4f4f0*/  STS.U8 [R29+UR7+0x180], R23 ;  /* 0x000180171d007988 */ /* 0x0003e80008000007 */
[----:B0-----:R-:W5:Y:S04]  /*4f500*/  LDL.LU R20, [R1+0x910] ;  /* 0x0009100001147983 */ /* 0x001f680000300800 */
[----:B------:R-:W5:Y:S04]  /*4f510*/  LDL.LU R17, [R1+0x930] ;  /* 0x0009300001117983 */ /* 0x000f680000300800 */
        /* <DEDUP_REMOVED lines=20> */
[----:B--2---:R0:W-:Y:S04]  /*4f660*/  STS.U8 [R29+UR7+0x580], R19 ;  /* 0x000580131d007988 */ /* 0x0041e80008000007 */
[----:B0-----:R-:W2:Y:S04]  /*4f670*/  LDL.LU R19, [R1+0x43c] ;  /* 0x00043c0001137983 */ /* 0x001ea80000300800 */
[----:B---3--:R0:W-:Y:S04]  /*4f680*/  STS.U8 [R29+UR7+0x980], R22 ;  /* 0x000980161d007988 */ /* 0x0081e80008000007 */
[----:B0-----:R-:W3:Y:S04]  /*4f690*/  LDL.LU R22, [R1+0x41c] ;  /* 0x00041c0001167983 */ /* 0x001ee80000300800 */
[----:B------:R0:W-:Y:S04]  /*4f6a0*/  STS.U8 [R29+UR7+0xd80], R0 ;  /* 0x000d80001d007988 */ /* 0x0001e80008000007 */
[----:B0-----:R-:W3:Y:S04]  /*4f6b0*/  LDL.LU R0, [R1+0x3fc] ;  /* 0x0003fc0001007983 */ /* 0x001ee80000300800 */
[----:B----4-:R0:W-:Y:S04]  /*4f6c0*/  STS.U8 [R29+UR7+0x1180], R21 ;  /* 0x001180151d007988 */ /* 0x0101e80008000007 */
[----:B0-----:R-:W4:Y:S04]  /*4f6d0*/  LDL.LU R21, [R1+0x3dc] ;  /* 0x0003dc0001157983 */ /* 0x001f280000300800 */
[----:B-----5:R0:W-:Y:S04]  /*4f6e0*/  STS.U8 [R29+UR7+0x1980], R20 ;  /* 0x001980141d007988 */ /* 0x0201e80008000007 */
[----:B------:R1:W-:Y:S04]  /*4f6f0*/  STS.U8 [R29+UR7+0x1d80], R23 ;  /* 0x001d80171d007988 */ /* 0x0003e80008000007 */
[----:B0-----:R-:W5:Y:S04]  /*4f700*/  LDL.LU R20, [R1+0x3bc] ;  /* 0x0003bc0001147983 */ /* 0x001f680000300800 */
[----:B-1----:R-:W5:Y:S04]  /*4f710*/  LDL.LU R23, [R1+0x39c] ;  /* 0x00039c0001177983 */ /* 0x002f680000300800 */
[----:B------:R0:W-:Y:S04]  /*4f720*/  STS.U8 [R29+UR7+0x2980], R14 ;  /* 0x0029800e1d007988 */ /* 0x0001e80008000007 */
[----:B0-----:R-:W5:Y:S04]  /*4f730*/  LDL.LU R14, [R1+0x37c] ;  /* 0x00037c00010e7983 */ /* 0x001f680000300800 */
[----:B--2---:R0:W-:Y:S04]  /*4f740*/  STS.U8 [R29+UR7+0x6d80], R19 ;  /* 0x006d80131d007988 */ /* 0x0041e80008000007 */
[----:B0-----:R-:W2:Y:S04]  /*4f750*/  LDL.LU R19, [R1+0x35c] ;  /* 0x00035c0001137983 */ /* 0x001ea80000300800 */
[----:B------:R-:W-:Y:S04]  /*4f760*/  STS.U8 [R29+UR7+0x1580], R17 ;  /* 0x001580111d007988 */ /* 0x000fe80008000007 */
[----:B------:R-:W-:Y:S04]  /*4f770*/  STS.U8 [R29+UR7+0x2180], R28 ;  /* 0x0021801c1d007988 */ /* 0x000fe80008000007 */
[----:B---3--:R0:W-:Y:S04]  /*4f780*/  STS.U8 [R29+UR7+0x7180], R22 ;  /* 0x007180161d007988 */ /* 0x0081e80008000007 */
[----:B0-----:R-:W3:Y:S04]  /*4f790*/  LDL.LU R22, [R1+0x33c] ;  /* 0x00033c0001167983 */ /* 0x001ee80000300800 */
        /* <DEDUP_REMOVED lines=18> */
[----:B----4-:R0:W-:Y:S04]  /*4f8c0*/  STS.U8 [R29+UR7+0x7980], R21 ;  /* 0x007980151d007988 */ /* 0x0101e80008000007 */
[----:B0-----:R-:W4:Y:S04]  /*4f8d0*/  LDL.LU R21, [R1+0x2fc] ;  /* 0x0002fc0001157983 */ /* 0x001f280000300800 */
[----:B-----5:R0:W-:Y:S04]  /*4f8e0*/  STS.U8 [R29+UR7+0x7d80], R20 ;  /* 0x007d80141d007988 */ /* 0x0201e80008000007 */
[----:B------:R1:W-:Y:S04]  /*4f8f0*/  STS.U8 [R29+UR7+0x8180], R23 ;  /* 0x008180171d007988 */ /* 0x0003e80008000007 */
[----:B0-----:R-:W5:Y:S04]  /*4f900*/  LDL.LU R20, [R1+0x2dc] ;  /* 0x0002dc0001147983 */ /* 0x001f680000300800 */
[----:B------:R-:W5:Y:S04]  /*4f910*/  LDL.LU R28, [R1+0x2c4] ;  /* 0x0002c400011c7983 */ /* 0x000f680000300800 */
        /* <DEDUP_REMOVED lines=21> */
[----:B-1----:R-:W5:Y:S04]  /*4fa70*/  LDL.LU R14, [R1+0x68] ;  /* 0x00006800010e7983 */ /* 0x002f680000300800 */
[----:B--2---:R0:W-:Y:S04]  /*4fa80*/  STS.U8 [R29+UR7+0x8980], R19 ;  /* 0x008980131d007988 */ /* 0x0041e80008000007 */
[----:B0-----:R-:W2:Y:S04]  /*4fa90*/  LDL.LU R19, [R1+0x48] ;  /* 0x0000480001137983 */ /* 0x001ea80000300800 */
[----:B---3--:R0:W-:Y:S04]  /*4faa0*/  STS.U8 [R29+UR7+0x8d80], R22 ;  /* 0x008d80161d007988 */ /* 0x0081e80008000007 */
[----:B0-----:R-:W3:Y:S04]  /*4fab0*/  LDL.LU R22, [R1+0x28] ;  /* 0x0000280001167983 */ /* 0x001ee80000300800 */
[----:B----4-:R0:W-:Y:S04]  /*4fac0*/  STS.U8 [R29+UR7+0x9580], R21 ;  /* 0x009580151d007988 */ /* 0x0101e80008000007 */
[----:B0-----:R-:W4:Y:S04]  /*4fad0*/  LDL.LU R21, [R1+0x10] ;  /* 0x0000100001157983 */ /* 0x001f280000300800 */
[----:B-----5:R0:W-:Y:S04]  /*4fae0*/  STS.U8 [R29+UR7+0x9980], R20 ;  /* 0x009980141d007988 */ /* 0x0201e80008000007 */
[----:B0-----:R-:W5:Y:S04]  /*4faf0*/  LDL.LU R20, [R1+0x9c8] ;  /* 0x0009c80001147983 */ /* 0x001f680000300800 */
[----:B------:R0:W-:Y:S04]  /*4fb00*/  STS.U8 [R29+UR7+0xa580], R23 ;  /* 0x00a580171d007988 */ /* 0x0001e80008000007 */
[----:B0-----:R-:W5:Y:S04]  /*4fb10*/  LDL.LU R23, [R1+0x9ac] ;  /* 0x0009ac0001177983 */ /* 0x001f680000300800 */
[----:B------:R-:W-:Y:S04]  /*4fb20*/  STL [R1+0x2de8], R26 ;  /* 0x002de81a01007387 */ /* 0x000fe80000100800 */
[----:B--2---:R0:W-:Y:S04]  /*4fb30*/  STS.U8 [R29+UR7+0xf180], R19 ;  /* 0x00f180131d007988 */ /* 0x0041e80008000007 */
[----:B0-----:R-:W2:Y:S04]  /*4fb40*/  LDL.LU R19, [R1+0x98c] ;  /* 0x00098c0001137983 */ /* 0x001ea80000300800 */
[----:B------:R-:W-:Y:S04]  /*4fb50*/  STS.U8 [R29+UR7+0xfd80], R18 ;  /* 0x00fd80121d007988 */ /* 0x000fe80008000007 */
[----:B------:R0:W-:Y:S04]  /*4fb60*/  STS.U8 [R29+UR7+0x9180], R17 ;  /* 0x009180111d007988 */ /* 0x0001e80008000007 */
[----:B------:R-:W-:Y:S04]  /*4fb70*/  STS.U8 [R29+UR7+0x9d80], R28 ;  /* 0x009d801c1d007988 */ /* 0x000fe80008000007 */
[----:B------:R-:W-:Y:S04]  /*4fb80*/  STS.U8 [R29+UR7+0xa180], R2 ;  /* 0x00a180021d007988 */ /* 0x000fe80008000007 */
[----:B---3--:R1:W-:Y:S01]  /*4fb90*/  STS.U8 [R29+UR7+0xf580], R22 ;  /* 0x00f580161d007988 */ /* 0x0083e20008000007 */
[----:B0-----:R-:W-:-:S03]  /*4fba0*/  LOP3.LUT R17, R26, 0x40, RZ, 0x3c, !PT ;  /* 0x000000401a117812 */ /* 0x001fc600078e3cff */
[----:B------:R-:W-:Y:S04]  /*4fbb0*/  STS.U8 [R29+UR7+0xa980], R3 ;  /* 0x00a980031d007988 */ /* 0x000fe80008000007 */
[----:B------:R-:W-:Y:S04]  /*4fbc0*/  STS.U8 [R29+UR7+0xad80], R15 ;  /* 0x00ad800f1d007988 */ /* 0x000fe80008000007 */
[----:B-1----:R-:W3:Y:S04]  /*4fbd0*/  LDL.LU R22, [R1+0x96c] ;  /* 0x00096c0001167983 */ /* 0x002ee80000300800 */
        /* <DEDUP_REMOVED lines=16> */
[----:B------:R-:W3:Y:S04]  /*4fce0*/  LDL.LU R18, [R1+0x94c] ;  /* 0x00094c0001127983 */ /* 0x000ee80000300800 */
[----:B----4-:R0:W-:Y:S04]  /*4fcf0*/  STS.U8 [R29+UR7+0xf980], R21 ;  /* 0x00f980151d007988 */ /* 0x0101e80008000007 */
        /* <DEDUP_REMOVED lines=21> */
[----:B-----5:R0:W-:Y:S04]  /*4fe50*/  STS.U8 [R17+UR7+0x200], R20 ;  /* 0x0002001411007988 */ /* 0x0201e80008000007 */
[----:B------:R-:W5:Y:S04]  /*4fe60*/  LDL.LU R0, [R1+0x458] ;  /* 0x0004580001007983 */ /* 0x000f680000300800 */
[----:B------:R1:W-:Y:S04]  /*4fe70*/  STS.U8 [R17+UR7+0x600], R23 ;  /* 0x0006001711007988 */ /* 0x0003e80008000007 */
[----:B0-----:R-:W5:Y:S04]  /*4fe80*/  LDL.LU R20, [R1+0x438] ;  /* 0x0004380001147983 */ /* 0x001f680000300800 */
[----:B-1----:R-:W5:Y:S04]  /*4fe90*/  LDL.LU R23, [R1+0x418] ;  /* 0x0004180001177983 */ /* 0x002f680000300800 */
[----:B------:R-:W5:Y:S04]  /*4fea0*/  LDL.LU R14, [R1+0x3f8] ;  /* 0x0003f800010e7983 */ /* 0x000f680000300800 */
[----:B--2---:R0:W-:Y:S04]  /*4feb0*/  STS.U8 [R17+UR7+0xa00], R19 ;  /* 0x000a001311007988 */ /* 0x0041e80008000007 */
[----:B0-----:R-:W2:Y:S04]  /*4fec0*/  LDL.LU R19, [R1+0x3d8] ;  /* 0x0003d80001137983 */ /* 0x001ea80000300800 */
[----:B---3--:R0:W-:Y:S04]  /*4fed0*/  STS.U8 [R17+UR7+0xe00], R22 ;  /* 0x000e001611007988 */ /* 0x0081e80008000007 */
[----:B0-----:R-:W3:Y:S04]  /*4fee0*/  LDL.LU R22, [R1+0x3b8] ;  /* 0x0003b80001167983 */ /* 0x001ee80000300800 */
[----:B------:R-:W-:Y:S04]  /*4fef0*/  STS.U8 [R17+UR7+0x1200], R18 ;  /* 0x0012001211007988 */ /* 0x000fe80008000007 */
[----:B----4-:R-:W-:Y:S04]  /*4ff00*/  STS.U8 [R17+UR7+0x1600], R29 ;  /* 0x0016001d11007988 */ /* 0x010fe80008000007 */
[----:B------:R0:W-:Y:S04]  /*4ff10*/  STS.U8 [R17+UR7+0x1a00], R21 ;  /* 0x001a001511007988 */ /* 0x0001e80008000007 */
[----:B------:R-:W-:Y:S04]  /*4ff20*/  STS.U8 [R17+UR7+0x1e00], R26 ;  /* 0x001e001a11007988 */ /* 0x000fe80008000007 */
[----:B0-----:R-:W4:Y:S04]  /*4ff30*/  LDL.LU R21, [R1+0x398] ;  /* 0x0003980001157983 */ /* 0x001f280000300800 */
[----:B-----5:R0:W-:Y:S04]  /*4ff40*/  STS.U8 [R17+UR7+0x6e00], R20 ;  /* 0x006e001411007988 */ /* 0x0201e80008000007 */
[----:B------:R1:W-:Y:S04]  /*4ff50*/  STS.U8 [R17+UR7+0x7200], R23 ;  /* 0x0072001711007988 */ /* 0x0003e80008000007 */
[----:B0-----:R-:W5:Y:S04]  /*4ff60*/  LDL.LU R20, [R1+0x378] ;  /* 0x0003780001147983 */ /* 0x001f680000300800 */
[----:B-1----:R-:W5:Y:S04]  /*4ff70*/  LDL.LU R23, [R1+0x358] ;  /* 0x0003580001177983 */ /* 0x002f680000300800 */
[----:B------:R-:W5:Y:S04]  /*4ff80*/  LDL.LU R26, [R1+0x338] ;  /* 0x00033800011a7983 */ /* 0x000f680000300800 */
[----:B--2---:R0:W-:Y:S04]  /*4ff90*/  STS.U8 [R17+UR7+0x7a00], R19 ;  /* 0x007a001311007988 */ /* 0x0041e80008000007 */
[----:B0-----:R-:W2:Y:S04]  /*4ffa0*/  LDL.LU R19, [R1+0x318] ;  /* 0x0003180001137983 */ /* 0x001ea80000300800 */
[----:B------:R-:W-:Y:S04]  /*4ffb0*/  STS.U8 [R17+UR7+0x2200], R28 ;  /* 0x0022001c11007988 */ /* 0x000fe80008000007 */
[----:B------:R-:W-:Y:S04]  /*4ffc0*/  STS.U8 [R17+UR7+0x2600], R2 ;  /* 0x0026000211007988 */ /* 0x000fe80008000007 */
[----:B------:R-:W-:Y:S04]  /*4ffd0*/  STS.U8 [R17+UR7+0x2a00], R3 ;  /* 0x002a000311007988 */ /* 0x000fe80008000007 */
[----:B------:R-:W-:Y:S04]  /*4ffe0*/  STS.U8 [R17+UR7+0x2e00], R15 ;  /* 0x002e000f11007988 */ /* 0x000fe80008000007 */
[----:B---3--:R0:W-:Y:S04]  /*4fff0*/  STS.U8 [R17+UR7+0x7e00], R22 ;  /* 0x007e001611007988 */ /* 0x0081e80008000007 */
        /* <DEDUP_REMOVED lines=38> */
[----:B----4-:R1:W-:Y:S04]  /*50260*/  STS.U8 [R17+UR7+0x8200], R21 ;  /* 0x0082001511007988 */ /* 0x0103e80008000007 */
[----:B0-----:R-:W4:Y:S04]  /*50270*/  LDL.LU R14, [R1+0x64] ;  /* 0x00006400010e7983 */ /* 0x001f280000300800 */
[----:B-1----:R-:W4:Y:S04]  /*50280*/  LDL.LU R21, [R1+0x40] ;  /* 0x0000400001157983 */ /* 0x002f280000300800 */
[----:B-----5:R0:W-:Y:S04]  /*50290*/  STS.U8 [R17+UR7+0x8600], R20 ;  /* 0x0086001411007988 */ /* 0x0201e80008000007 */
[----:B------:R1:W-:Y:S04]  /*502a0*/  STS.U8 [R17+UR7+0x8a00], R23 ;  /* 0x008a001711007988 */ /* 0x0003e80008000007 */
[----:B0-----:R-:W5:Y:S04]  /*502b0*/  LDL.LU R20, [R1+0x24] ;  /* 0x0000240001147983 */ /* 0x001f680000300800 */
[----:B------:R0:W-:Y:S04]  /*502c0*/  STS.U8 [R17+UR7+0x8e00], R26 ;  /* 0x008e001a11007988 */ /* 0x0001e80008000007 */
[----:B-1----:R-:W5:Y:S04]  /*502d0*/  LDL.LU R23, [R1+0xc] ;  /* 0x00000c0001177983 */ /* 0x002f680000300800 */
[----:B0-----:R-:W5:Y:S04]  /*502e0*/  LDL.LU R26, [R1+0x2de8] ;  /* 0x002de800011a7983 */ /* 0x001f680000300800 */
[----:B--2---:R0:W-:Y:S04]  /*502f0*/  STS.U8 [R17+UR7+0x9200], R19 ;  /* 0x0092001311007988 */ /* 0x0041e80008000007 */
[----:B0-----:R-:W2:Y:S04]  /*50300*/  LDL.LU R19, [R1+0x2de4] ;  /* 0x002de40001137983 */ /* 0x001ea80000300800 */
[----:B---3--:R0:W-:Y:S04]  /*50310*/  STS.U8 [R17+UR7+0x9600], R22 ;  /* 0x0096001611007988 */ /* 0x0081e80008000007 */
[----:B0-----:R-:W3:Y:S04]  /*50320*/  LDL.LU R22, [R1+0x9c4] ;  /* 0x0009c40001167983 */ /* 0x001ee80000300800 */
[----:B----4-:R0:W-:Y:S04]  /*50330*/  STS.U8 [R17+UR7+0xf200], R21 ;  /* 0x00f2001511007988 */ /* 0x0101e80008000007 */
[----:B-----5:R1:W-:Y:S04]  /*50340*/  STS.U8 [R17+UR7+0xf600], R20 ;  /* 0x00f6001411007988 */ /* 0x0203e80008000007 */
[----:B------:R-:W-:Y:S04]  /*50350*/  STL [R1+0x2dd8], R26 ;  /* 0x002dd81a01007387 */ /* 0x000fe80000100800 */
[----:B0-----:R-:W4:Y:S04]  /*50360*/  LDL.LU R21, [R1+0x9a8] ;  /* 0x0009a80001157983 */ /* 0x001f280000300800 */
[----:B-1----:R-:W5:Y:S04]  /*50370*/  LDL.LU R20, [R1+0x988] ;  /* 0x0009880001147983 */ /* 0x002f680000300800 */
[----:B--2---:R0:W-:Y:S04]  /*50380*/  STS.U8 [R17+UR7+0xfe00], R19 ;  /* 0x00fe001311007988 */ /* 0x0041e80008000007 */
[----:B0-----:R-:W2:Y:S04]  /*50390*/  LDL.LU R19, [R1+0x948] ;  /* 0x0009480001137983 */ /* 0x001ea80000300800 */
[----:B------:R0:W-:Y:S04]  /*503a0*/  STS.U8 [R17+UR7+0x9a00], R18 ;  /* 0x009a001211007988 */ /* 0x0001e80008000007 */
[----:B------:R-:W-:Y:S04]  /*503b0*/  STS.U8 [R17+UR7+0x9e00], R29 ;  /* 0x009e001d11007988 */ /* 0x000fe80008000007 */
        /* <DEDUP_REMOVED lines=51> */
[----:B-----5:R1:W-:Y:S04]  /*506f0*/  STS.U8 [R18+UR7+0xa80], R20 ;  /* 0x000a801412007988 */ /* 0x0203e80008000007 */
[----:B0-----:R-:W4:Y:S04]  /*50700*/  LDL.LU R21, [R1+0x3d4] ;  /* 0x0003d40001157983 */ /* 0x001f280000300800 */
[----:B-1----:R-:W5:Y:S04]  /*50710*/  LDL.LU R20, [R1+0x3b4] ;  /* 0x0003b40001147983 */ /* 0x002f680000300800 */
[----:B--2---:R0:W-:Y:S04]  /*50720*/  STS.U8 [R18+UR7+0xe80], R19 ;  /* 0x000e801312007988 */ /* 0x0041e80008000007 */
[----:B---3--:R-:W-:Y:S04]  /*50730*/  STS.U8 [R18+UR7+0x1a80], R26 ;  /* 0x001a801a12007988 */ /* 0x008fe80008000007 */
[----:B0-----:R-:W2:Y:S04]  /*50740*/  LDL.LU R19, [R1+0x2de0] ;  /* 0x002de00001137983 */ /* 0x001ea80000300800 */
[----:B------:R0:W-:Y:S04]  /*50750*/  STS.U8 [R18+UR7+0x7280], R23 ;  /* 0x0072801712007988 */ /* 0x0001e80008000007 */
[----:B------:R1:W-:Y:S04]  /*50760*/  STS.U8 [R18+UR7+0x7680], R22 ;  /* 0x0076801612007988 */ /* 0x0003e80008000007 */
[----:B0-----:R-:W3:Y:S04]  /*50770*/  LDL.LU R23, [R1+0x394] ;  /* 0x0003940001177983 */ /* 0x001ee80000300800 */
[----:B-1----:R-:W2:Y:S04]  /*50780*/  LDL.LU R22, [R1+0x374] ;  /* 0x0003740001167983 */ /* 0x002ea80000300800 */
[----:B------:R-:W2:Y:S04]  /*50790*/  LDL.LU R26, [R1+0x334] ;  /* 0x00033400011a7983 */ /* 0x000ea80000300800 */
[----:B-----5:R-:W-:Y:S04]  /*507a0*/  STS.U8 [R18+UR7+0x7e80], R20 ;  /* 0x007e801412007988 */ /* 0x020fe80008000007 */
[----:B------:R-:W-:Y:S04]  /*507b0*/  STS.U8 [R18+UR7+0x1680], R17 ;  /* 0x0016801112007988 */ /* 0x000fe80008000007 */
[----:B------:R-:W-:Y:S04]  /*507c0*/  STS.U8 [R18+UR7+0x1e80], R29 ;  /* 0x001e801d12007988 */ /* 0x000fe80008000007 */
[----:B------:R-:W-:Y:S04]  /*507d0*/  STS.U8 [R18+UR7+0x2280], R28 ;  /* 0x0022801c12007988 */ /* 0x000fe80008000007 */
[----:B------:R-:W-:Y:S04]  /*507e0*/  STS.U8 [R18+UR7+0x2680], R2 ;  /* 0x0026800212007988 */ /* 0x000fe80008000007 */
[----:B--2---:R0:W-:Y:S04]  /*507f0*/  STL [R1+0x2ddc], R26 ;  /* 0x002ddc1a01007387 */ /* 0x0041e80000100800 */
[----:B0-----:R-:W2:Y:S04]  /*50800*/  LDL.LU R26, [R1+0x354] ;  /* 0x00035400011a7983 */ /* 0x001ea80000300800 */
[----:B------:R0:W-:Y:S04]  /*50810*/  STS.U8 [R18+UR7+0x1280], R19 ;  /* 0x0012801312007988 */ /* 0x0001e80008000007 */
[----:B------:R-:W5:Y:S04]  /*50820*/  LDL.LU R20, [R1+0x314] ;  /* 0x0003140001147983 */ /* 0x000f680000300800 */
[----:B0-----:R-:W5:Y:S04]  /*50830*/  LDL.LU R19, [R1+0x2f4] ;  /* 0x0002f40001137983 */ /* 0x001f680000300800 */
        /* <DEDUP_REMOVED lines=39> */
[----:B----4-:R0:W-:Y:S04]  /*50ab0*/  STS.U8 [R18+UR7+0x7a80], R21 ;  /* 0x007a801512007988 */ /* 0x0101e80008000007 */
[----:B-1----:R-:W4:Y:S04]  /*50ac0*/  LDL.LU R14, [R1+0x60] ;  /* 0x00006000010e7983 */ /* 0x002f280000300800 */
[----:B---3--:R1:W-:Y:S04]  /*50ad0*/  STS.U8 [R18+UR7+0x8280], R23 ;  /* 0x0082801712007988 */ /* 0x0083e80008000007 */
        /* <DEDUP_REMOVED lines=8> */
[----:B-----5:R0:W-:Y:S04]  /*50b60*/  STS.U8 [R18+UR7+0x9280], R20 ;  /* 0x0092801412007988 */ /* 0x0201e80008000007 */
[----:B------:R2:W-:Y:S04]  /*50b70*/  STS.U8 [R18+UR7+0x9a80], R17 ;  /* 0x009a801112007988 */ /* 0x0005e80008000007 */
[----:B0-----:R-:W5:Y:S01]  /*50b80*/  LDL.LU R20, [R1+0x2dd4] ;  /* 0x002dd40001147983 */ /* 0x001f620000300800 */
[----:B--2---:R-:W-:-:S03]  /*50b90*/  LOP3.LUT R17, R26, 0x60, RZ, 0x3c, !PT ;  /* 0x000000601a117812 */ /* 0x004fc600078e3cff */
[----:B------:R0:W-:Y:S04]  /*50ba0*/  STL [R1+0x2dbc], R26 ;  /* 0x002dbc1a01007387 */ /* 0x0001e80000100800 */
[----:B0-----:R-:W2:Y:S04]  /*50bb0*/  LDL.LU R26, [R1+0x924] ;  /* 0x00092400011a7983 */ /* 0x001ea80000300800 */
[----:B--2---:R0:W-:Y:S04]  /*50bc0*/  STL [R1+0x2dc8], R26 ;  /* 0x002dc81a01007387 */ /* 0x0041e80000100800 */
[----:B0-----:R-:W2:Y:S04]  /*50bd0*/  LDL.LU R26, [R1+0x984] ;  /* 0x00098400011a7983 */ /* 0x001ea80000300800 */
[----:B--2---:R0:W-:Y:S04]  /*50be0*/  STL [R1+0x2dcc], R26 ;  /* 0x002dcc1a01007387 */ /* 0x0041e80000100800 */
[----:B0-----:R-:W2:Y:S04]  /*50bf0*/  LDL.LU R26, [R1+0x9a4] ;  /* 0x0009a400011a7983 */ /* 0x001ea80000300800 */
[----:B------:R-:W-:Y:S04]  /*50c00*/  STS.U8 [R18+UR7+0x9680], R19 ;  /* 0x0096801312007988 */ /* 0x000fe80008000007 */
[----:B------:R-:W-:Y:S04]  /*50c10*/  STS.U8 [R18+UR7+0x9e80], R29 ;  /* 0x009e801d12007988 */ /* 0x000fe80008000007 */
[----:B------:R-:W-:Y:S04]  /*50c20*/  STS.U8 [R18+UR7+0xa280], R28 ;  /* 0x00a2801c12007988 */ /* 0x000fe80008000007 */
        /* <DEDUP_REMOVED lines=40> */
[----:B----4-:R0:W-:Y:S04]  /*50eb0*/  STS.U8 [R18+UR7+0xee80], R14 ;  /* 0x00ee800e12007988 */ /* 0x0101e80008000007 */
[----:B-1----:R-:W4:Y:S04]  /*50ec0*/  LDL.LU R0, [R1+0x450] ;  /* 0x0004500001007983 */ /* 0x002f280000300800 */
[----:B---3--:R1:W-:Y:S04]  /*50ed0*/  STS.U8 [R18+UR7+0xf280], R21 ;  /* 0x00f2801512007988 */ /* 0x0083e80008000007 */
[----:B0-----:R-:W3:Y:S04]  /*50ee0*/  LDL.LU R14, [R1+0x430] ;  /* 0x00043000010e7983 */ /* 0x001ee80000300800 */
[----:B------:R0:W-:Y:S04]  /*50ef0*/  STS.U8 [R18+UR7+0xf680], R23 ;  /* 0x00f6801712007988 */ /* 0x0001e80008000007 */
[----:B-1----:R-:W3:Y:S04]  /*50f00*/  LDL.LU R21, [R1+0x410] ;  /* 0x0004100001157983 */ /* 0x002ee80000300800 */
[----:B------:R1:W-:Y:S04]  /*50f10*/  STS.U8 [R18+UR7+0xfa80], R22 ;  /* 0x00fa801612007988 */ /* 0x0003e80008000007 */
[----:B0-----:R-:W3:Y:S04]  /*50f20*/  LDL.LU R23, [R1+0x3f0] ;  /* 0x0003f00001177983 */ /* 0x001ee80000300800 */
[----:B-----5:R0:W-:Y:S04]  /*50f30*/  STS.U8 [R18+UR7+0xfe80], R20 ;  /* 0x00fe801412007988 */ /* 0x0201e80008000007 */
[----:B-1----:R-:W5:Y:S04]  /*50f40*/  LDL.LU R22, [R1+0x3d0] ;  /* 0x0003d00001167983 */ /* 0x002f680000300800 */
[----:B0-----:R-:W3:Y:S04]  /*50f50*/  LDL.LU R20, [R1+0x964] ;  /* 0x0009640001147983 */ /* 0x001ee80000300800 */
[----:B------:R-:W3:Y:S04]  /*50f60*/  LDL.LU R18, [R1+0x944] ;  /* 0x0009440001127983 */ /* 0x000ee80000300800 */
[----:B--2---:R0:W-:Y:S04]  /*50f70*/  STS.U8 [R17+UR7+0x300], R26 ;  /* 0x0003001a11007988 */ /* 0x0041e80008000007 */
[----:B0-----:R-:W2:Y:S04]  /*50f80*/  LDL.LU R26, [R1+0x2dd0] ;  /* 0x002dd000011a7983 */ /* 0x001ea80000300800 */
[----:B--2---:R0:W-:Y:S04]  /*50f90*/  STS.U8 [R17+UR7+0x700], R26 ;  /* 0x0007001a11007988 */ /* 0x0041e80008000007 */
[----:B0-----:R-:W2:Y:S04]  /*50fa0*/  LDL.LU R26, [R1+0x2dcc] ;  /* 0x002dcc00011a7983 */ /* 0x001ea80000300800 */
[----:B--2---:R0:W-:Y:S04]  /*50fb0*/  STS.U8 [R17+UR7+0xb00], R26 ;  /* 0x000b001a11007988 */ /* 0x0041e80008000007 */
[----:B0-----:R-:W2:Y:S04]  /*50fc0*/  LDL.LU R26, [R1+0x2dc8] ;  /* 0x002dc800011a7983 */ /* 0x001ea80000300800 */
[----:B---3--:R0:W-:Y:S04]  /*50fd0*/  STS.U8 [R17+UR7+0x7700], R23 ;  /* 0x0077001711007988 */ /* 0x0081e80008000007 */
[----:B0-----:R-:W3:Y:S04]  /*50fe0*/  LDL.LU R23, [R1+0x3b0] ;  /* 0x0003b00001177983 */ /* 0x001ee80000300800 */
[----:B--2---:R0:W-:Y:S04]  /*50ff0*/  STS.U8 [R17+UR7+0x1700], R26 ;  /* 0x0017001a11007988 */ /* 0x0041e80008000007 */
[----:B0-----:R-:W2:Y:S04]  /*51000*/  LDL.LU R26, [R1+0x350] ;  /* 0x00035000011a7983 */ /* 0x001ea80000300800 */
[----:B--2---:R0:W-:Y:S04]  /*51010*/  STL [R1+0x2dc0], R26 ;  /* 0x002dc01a01007387 */ /* 0x0041e80000100800 */
[----:B0-----:R-:W2:Y:S04]  /*51020*/  LDL.LU R26, [R1+0x370] ;  /* 0x00037000011a7983 */ /* 0x001ea80000300800 */
[----:B------:R-:W-:Y:S04]  /*51030*/  STS.U8 [R17+UR7+0x7300], R21 ;  /* 0x0073001511007988 */ /* 0x000fe80008000007 */
[----:B-----5:R-:W-:Y:S04]  /*51040*/  STS.U8 [R17+UR7+0x7b00], R22 ;  /* 0x007b001611007988 */ /* 0x020fe80008000007 */
[----:B------:R-:W-:Y:S04]  /*51050*/  STS.U8 [R17+UR7+0xf00], R20 ;  /* 0x000f001411007988 */ /* 0x000fe80008000007 */
[----:B------:R-:W-:Y:S04]  /*51060*/  STS.U8 [R17+UR7+0x1300], R18 ;  /* 0x0013001211007988 */ /* 0x000fe80008000007 */
[----:B------:R-:W-:Y:S04]  /*51070*/  STS.U8 [R17+UR7+0x1b00], R19 ;  /* 0x001b001311007988 */ /* 0x000fe80008000007 */
[----:B--2---:R0:W-:Y:S04]  /*51080*/  STL [R1+0x2dc4], R26 ;  /* 0x002dc41a01007387 */ /* 0x0041e80000100800 */
[----:B0-----:R-:W2:Y:S04]  /*51090*/  LDL.LU R26, [R1+0x390] ;  /* 0x00039000011a7983 */ /* 0x001ea80000300800 */
        /* <DEDUP_REMOVED lines=42> */
[----:B----4-:R1:W-:Y:S04]  /*51340*/  STS.U8 [R17+UR7+0x6b00], R0 ;  /* 0x006b000011007988 */ /* 0x0103e80008000007 */
[----:B0-----:R-:W4:Y:S04]  /*51350*/  LDL.LU R27, [R1+0x7c] ;  /* 0x00007c00011b7983 */ /* 0x001f280000300800 */
[----:B------:R0:W-:Y:S04]  /*51360*/  STS.U8 [R17+UR7+0x6f00], R14 ;  /* 0x006f000e11007988 */ /* 0x0001e80008000007 */
[----:B-1----:R-:W4:Y:S04]  /*51370*/  LDL.LU R0, [R1+0x5c] ;  /* 0x00005c0001007983 */ /* 0x002f280000300800 */
[----:B---3--:R1:W-:Y:S04]  /*51380*/  STS.U8 [R17+UR7+0x7f00], R23 ;  /* 0x007f001711007988 */ /* 0x0083e80008000007 */
[----:B0-----:R-:W3:Y:S04]  /*51390*/  LDL.LU R14, [R1+0x34] ;  /* 0x00003400010e7983 */ /* 0x001ee80000300800 */
[----:B-1----:R-:W3:Y:S04]  /*513a0*/  LDL.LU R23, [R1+0x1c] ;  /* 0x00001c0001177983 */ /* 0x002ee80000300800 */
[----:B--2---:R0:W-:Y:S04]  /*513b0*/  STS.U8 [R17+UR7+0x8300], R26 ;  /* 0x0083001a11007988 */ /* 0x0041e80008000007 */
[----:B0-----:R-:W2:Y:S04]  /*513c0*/  LDL.LU R26, [R1+0x2dc4] ;  /* 0x002dc400011a7983 */ /* 0x001ea80000300800 */
[----:B--2---:R0:W-:Y:S04]  /*513d0*/  STS.U8 [R17+UR7+0x8700], R26 ;  /* 0x0087001a11007988 */ /* 0x0041e80008000007 */
[----:B0-----:R-:W2:Y:S04]  /*513e0*/  LDL.LU R26, [R1+0x2dc0] ;  /* 0x002dc000011a7983 */ /* 0x001ea80000300800 */
[----:B-----5:R-:W-:Y:S04]  /*513f0*/  STS.U8 [R17+UR7+0x8f00], R21 ;  /* 0x008f001511007988 */ /* 0x020fe80008000007 */
[----:B------:R-:W-:Y:S04]  /*51400*/  STS.U8 [R17+UR7+0x9300], R22 ;  /* 0x0093001611007988 */ /* 0x000fe80008000007 */
[----:B------:R-:W-:Y:S04]  /*51410*/  STS.U8 [R17+UR7+0x9700], R20 ;  /* 0x0097001411007988 */ /* 0x000fe80008000007 */
[----:B--2---:R0:W-:Y:S04]  /*51420*/  STS.U8 [R17+UR7+0x8b00], R26 ;  /* 0x008b001a11007988 */ /* 0x0041e80008000007 */
[----:B0-----:R-:W2:Y:S04]  /*51430*/  LDL.LU R26, [R1+0x2dbc] ;  /* 0x002dbc00011a7983 */ /* 0x001ea80000300800 */
[----:B------:R-:W5:Y:S04]  /*51440*/  LDL.LU R21, [R1+0x2db8] ;  /* 0x002db80001157983 */ /* 0x000f680000300800 */
[----:B------:R-:W2:Y:S04]  /*51450*/  LDL.LU R22, [R1+0x2db4] ;  /* 0x002db40001167983 */ /* 0x000ea80000300800 */
[----:B------:R-:W2:Y:S04]  /*51460*/  LDL.LU R20, [R1+0x93c] ;  /* 0x00093c0001147983 */ /* 0x000ea80000300800 */
        /* <DEDUP_REMOVED lines=43> */
[----:B------:R1:W-:Y:S04]  /*51720*/  STS.U8 [R17+UR7+0x9f00], R19 ;  /* 0x009f001311007988 */ /* 0x0003e80008000007 */
[----:B------:R5:W-:Y:S04]  /*51730*/  STS.U8 [R17+UR7+0xef00], R0 ;  /* 0x00ef000011007988 */ /* 0x000be80008000007 */
[----:B0-----:R-:W4:Y:S01]  /*51740*/  LDL.LU R27, [R1+0x488] ;  /* 0x00048800011b7983 */ /* 0x001f220000300800 */
[----:B-1----:R-:W-:-:S03]  /*51750*/  LOP3.LUT R19, R26, 0x70, RZ, 0x3c, !PT ;  /* 0x000000701a137812 */ /* 0x002fc600078e3cff */
[----:B---3--:R0:W-:Y:S04]  /*51760*/  STS.U8 [R17+UR7+0xf300], R14 ;  /* 0x00f3000e11007988 */ /* 0x0081e80008000007 */
[----:B-----5:R-:W3:Y:S04]  /*51770*/  LDL.LU R0, [R1+0x468] ;  /* 0x0004680001007983 */ /* 0x020ee80000300800 */
[----:B------:R-:W5:Y:S04]  /*51780*/  LDL.LU R26, [R1+0x448] ;  /* 0x00044800011a7983 */ /* 0x000f680000300800 */
        /* <DEDUP_REMOVED lines=8> */
[----:B--2---:R0:W-:Y:S04]  /*51810*/  STS.U8 [R19+UR7+0x380], R20 ;  /* 0x0003801413007988 */ /* 0x0041e80008000007 */
[----:B0-----:R-:W2:Y:S04]  /*51820*/  LDL.LU R20, [R1+0x2db0] ;  /* 0x002db00001147983 */ /* 0x001ea80000300800 */
[----:B------:R-:W-:Y:S04]  /*51830*/  STS.U8 [R19+UR7+0x2380], R2 ;  /* 0x0023800213007988 */ /* 0x000fe80008000007 */
[----:B--2---:R0:W-:Y:S04]  /*51840*/  STS.U8 [R19+UR7+0x780], R20 ;  /* 0x0007801413007988 */ /* 0x0041e80008000007 */
[----:B0-----:R-:W2:Y:S04]  /*51850*/  LDL.LU R20, [R1+0x2dac] ;  /* 0x002dac0001147983 */ /* 0x001ea80000300800 */
[----:B------:R-:W2:Y:S04]  /*51860*/  LDL.LU R2, [R1+0x368] ;  /* 0x0003680001027983 */ /* 0x000ea80000300800 */
        /* <DEDUP_REMOVED lines=17> */
[----:B---3--:R-:W-:Y:S04]  /*51980*/  STS.U8 [R19+UR7+0xb80], R21 ;  /* 0x000b801513007988 */ /* 0x008fe80008000007 */
[----:B------:R-:W-:Y:S04]  /*51990*/  STS.U8 [R19+UR7+0xf80], R17 ;  /* 0x000f801113007988 */ /* 0x000fe80008000007 */
[----:B------:R-:W-:Y:S04]  /*519a0*/  STS.U8 [R19+UR7+0x1380], R20 ;  /* 0x0013801413007988 */ /* 0x000fe80008000007 */
[----:B------:R-:W-:Y:S04]  /*519b0*/  STS.U8 [R19+UR7+0x1780], R18 ;  /* 0x0017801213007988 */ /* 0x000fe80008000007 */
[----:B------:R-:W-:Y:S04]  /*519c0*/  STS.U8 [R19+UR7+0x1b80], R29 ;  /* 0x001b801d13007988 */ /* 0x000fe80008000007 */
[----:B------:R-:W-:Y:S04]  /*519d0*/  STS.U8 [R19+UR7+0x1f80], R28 ;  /* 0x001f801c13007988 */ /* 0x000fe80008000007 */
        /* <DEDUP_REMOVED lines=18> */
[----:B------:R0:W-:Y:S04]  /*51b00*/  STS.U8 [R19+UR7+0x6380], R27 ;  /* 0x0063801b13007988 */ /* 0x0001e80008000007 */
[----:B-1----:R-:W3:Y:S04]  /*51b10*/  LDL.LU R4, [R1+0x1a0] ;  /* 0x0001a00001047983 */ /* 0x002ee80000300800 */
[----:B------:R1:W-:Y:S04]  /*51b20*/  STS.U8 [R19+UR7+0x6780], R0 ;  /* 0x0067800013007988 */ /* 0x0003e80008000007 */
[----:B0-----:R-:W3:Y:S04]  /*51b30*/  LDL.LU R27, [R1+0x184] ;  /* 0x00018400011b7983 */ /* 0x001ee80000300800 */
[----:B-----5:R0:W-:Y:S04]  /*51b40*/  STS.U8 [R19+UR7+0x6b80], R26 ;  /* 0x006b801a13007988 */ /* 0x0201e80008000007 */
[----:B-1----:R-:W5:Y:S04]  /*51b50*/  LDL.LU R0, [R1+0x168] ;  /* 0x0001680001007983 */ /* 0x002f680000300800 */
        /* <DEDUP_REMOVED lines=19> */
[----:B------:R-:W-:Y:S04]  /*51c90*/  STS.U8 [R19+UR7+0x8b80], R3 ;  /* 0x008b800313007988 */ /* 0x000fe80008000007 */
[----:B------:R-:W-:Y:S04]  /*51ca0*/  STS.U8 [R19+UR7+0x8f80], R15 ;  /* 0x008f800f13007988 */ /* 0x000fe80008000007 */
[----:B------:R-:W-:Y:S04]  /*51cb0*/  STS.U8 [R19+UR7+0x9380], R13 ;  /* 0x0093800d13007988 */ /* 0x000fe80008000007 */
[----:B------:R-:W-:Y:S04]  /*51cc0*/  STS.U8 [R19+UR7+0x9780], R24 ;  /* 0x0097801813007988 */ /* 0x000fe80008000007 */
[----:B------:R-:W-:Y:S04]  /*51cd0*/  STS.U8 [R19+UR7+0x9b80], R16 ;  /* 0x009b801013007988 */ /* 0x000fe80008000007 */
[----:B---3--:R-:W-:Y:S04]  /*51ce0*/  STS.U8 [R19+UR7+0x9f80], R25 ;  /* 0x009f801913007988 */ /* 0x008fe80008000007 */
[----:B------:R-:W-:Y:S04]  /*51cf0*/  STS.U8 [R19+UR7+0xa380], R12 ;  /* 0x00a3800c13007988 */ /* 0x000fe80008000007 */
[----:B------:R-:W-:Y:S04]  /*51d00*/  STS.U8 [R19+UR7+0xa780], R11 ;  /* 0x00a7800b13007988 */ /* 0x000fe80008000007 */
[----:B------:R-:W-:Y:S04]  /*51d10*/  STS.U8 [R19+UR7+0xab80], R9 ;  /* 0x00ab800913007988 */ /* 0x000fe80008000007 */
[----:B------:R-:W-:Y:S04]  /*51d20*/  STS.U8 [R19+UR7+0xaf80], R7 ;  /* 0x00af800713007988 */ /* 0x000fe80008000007 */
[----:B------:R-:W-:Y:S04]  /*51d30*/  STS.U8 [R19+UR7+0xb380], R5 ;  /* 0x00b3800513007988 */ /* 0x000fe80008000007 */
[----:B------:R-:W-:Y:S04]  /*51d40*/  STS.U8 [R19+UR7+0xb780], R10 ;  /* 0x00b7800a13007988 */ /* 0x000fe80008000007 */
[----:B------:R-:W-:Y:S04]  /*51d50*/  STS.U8 [R19+UR7+0xbb80], R8 ;  /* 0x00bb800813007988 */ /* 0x000fe80008000007 */
[----:B----4-:R-:W-:Y:S04]  /*51d60*/  STS.U8 [R19+UR7+0xbf80], R6 ;  /* 0x00bf800613007988 */ /* 0x010fe80008000007 */
[----:B------:R-:W-:Y:S04]  /*51d70*/  STS.U8 [R19+UR7+0xc380], R4 ;  /* 0x00c3800413007988 */ /* 0x000fe80008000007 */
[----:B------:R-:W-:Y:S04]  /*51d80*/  STS.U8 [R19+UR7+0xc780], R27 ;  /* 0x00c7801b13007988 */ /* 0x000fe80008000007 */
[----:B-----5:R-:W-:Y:S04]  /*51d90*/  STS.U8 [R19+UR7+0xcb80], R0 ;  /* 0x00cb800013007988 */ /* 0x020fe80008000007 */
[----:B------:R-:W-:Y:S04]  /*51da0*/  STS.U8 [R19+UR7+0xcf80], R26 ;  /* 0x00cf801a13007988 */ /* 0x000fe80008000007 */
[----:B------:R-:W-:Y:S04]  /*51db0*/  STS.U8 [R19+UR7+0xd380], R14 ;  /* 0x00d3800e13007988 */ /* 0x000fe80008000007 */
[----:B------:R-:W-:Y:S04]  /*51dc0*/  STS.U8 [R19+UR7+0xd780], R23 ;  /* 0x00d7801713007988 */ /* 0x000fe80008000007 */
[----:B------:R-:W-:Y:S04]  /*51dd0*/  STS.U8 [R19+UR7+0xdb80], R22 ;  /* 0x00db801613007988 */ /* 0x000fe80008000007 */
[----:B--2---:R0:W-:Y:S04]  /*51de0*/  STS.U8 [R19+UR7+0x8780], R2 ;  /* 0x0087800213007988 */ /* 0x0041e80008000007 */
[----:B0-----:R-:W2:Y:S04]  /*51df0*/  LDL.LU R2, [R1+0x2d9c] ;  /* 0x002d9c0001027983 */ /* 0x001ea80000300800 */
[----:B------:R-:W3:Y:S04]  /*51e00*/  LDL.LU R3, [R1+0x2d98] ;  /* 0x002d980001037983 */ /* 0x000ee80000300800 */
[----:B------:R-:W4:Y:S04]  /*51e10*/  LDL.LU R15, [R1+0x2d94] ;  /* 0x002d9400010f7983 */ /* 0x000f280000300800 */
[----:B------:R-:W5:Y:S04]  /*51e20*/  LDL.LU R13, [R1+0x2d90] ;  /* 0x002d9000010d7983 */ /* 0x000f680000300800 */
[----:B------:R-:W2:Y:S04]  /*51e30*/  LDL.LU R24, [R1+0x2d8c] ;  /* 0x002d8c0001187983 */ /* 0x000ea80000300800 */
[----:B------:R-:W2:Y:S04]  /*51e40*/  LDL.LU R16, [R1+0x2d88] ;  /* 0x002d880001107983 */ /* 0x000ea80000300800 */
[----:B------:R-:W2:Y:S04]  /*51e50*/  LDL.LU R25, [R1+0x2d84] ;  /* 0x002d840001197983 */ /* 0x000ea80000300800 */
[----:B------:R-:W2:Y:S04]  /*51e60*/  LDL.LU R12, [R1+0x2d80] ;  /* 0x002d8000010c7983 */ /* 0x000ea80000300800 */
[----:B------:R-:W2:Y:S04]  /*51e70*/  LDL.LU R11, [R1+0x2d7c] ;  /* 0x002d7c00010b7983 */ /* 0x000ea80000300800 */
[----:B------:R-:W2:Y:S04]  /*51e80*/  LDL.LU R9, [R1+0x2d78] ;  /* 0x002d780001097983 */ /* 0x000ea80000300800 */
[----:B------:R-:W2:Y:S04]  /*51e90*/  LDL.LU R7, [R1+0x2d74] ;  /* 0x002d740001077983 */ /* 0x000ea80000300800 */
[----:B------:R-:W3:Y:S04]  /*51ea0*/  LDL.LU R5, [R1+0x2d70] ;  /* 0x002d700001057983 */ /* 0x000ee80000300800 */
[----:B------:R-:W4:Y:S04]  /*51eb0*/  LDL.LU R10, [R1+0x2d6c] ;  /* 0x002d6c00010a7983 */ /* 0x000f280000300800 */
[----:B------:R-:W4:Y:S04]  /*51ec0*/  LDL.LU R8, [R1+0x2d68] ;  /* 0x002d680001087983 */ /* 0x000f280000300800 */
[----:B------:R-:W4:Y:S04]  /*51ed0*/  LDL.LU R6, [R1+0x2d64] ;  /* 0x002d640001067983 */ /* 0x000f280000300800 */
[----:B------:R-:W5:Y:S04]  /*51ee0*/  LDL.LU R4, [R1+0x2d60] ;  /* 0x002d600001047983 */ /* 0x000f680000300800 */
[----:B------:R-:W5:Y:S04]  /*51ef0*/  LDL.LU R27, [R1+0x2d5c] ;  /* 0x002d5c00011b7983 */ /* 0x000f680000300800 */
        /* <DEDUP_REMOVED lines=9> */
[----:B------:R-:W-:Y:S04]  /*51f90*/  STS.U8 [R19+UR7+0xef80], R29 ;  /* 0x00ef801d13007988 */ /* 0x000fe80008000007 */
[----:B------:R-:W-:Y:S01]  /*51fa0*/  STS.U8 [R19+UR7+0xf380], R28 ;  /* 0x00f3801c13007988 */ /* 0x000fe20008000007 */
[----:B--2---:R-:W-:-:S02]  /*51fb0*/  F2FP.F16.E4M3.UNPACK_B R7, R7 ;  /* 0x00000007ff07723e */ /* 0x004fc400020006ff */
[----:B---3--:R-:W-:Y:S02]  /*51fc0*/  F2FP.F16.E4M3.UNPACK_B R5, R5 ;  /* 0x00000005ff05723e */ /* 0x008fe400020006ff */
[----:B----4-:R-:W-:Y:S01]  /*51fd0*/  F2FP.F16.E4M3.UNPACK_B R6, R6 ;  /* 0x00000006ff06723e */ /* 0x010fe200020006ff */
[----:B-----5:R-:W-:Y:S04]  /*51fe0*/  STS.U8 [R19+UR7+0xff80], R14 ;  /* 0x00ff800e13007988 */ /* 0x020fe80008000007 */
[----:B------:R-:W-:Y:S04]  /*51ff0*/  STS.U8 [R19+UR7+0xfb80], R23 ;  /* 0x00fb801713007988 */ /* 0x000fe80008000007 */
[----:B------:R0:W-:Y:S01]  /*52000*/  STS.U8 [R19+UR7+0xf780], R22 ;  /* 0x00f7801613007988 */ /* 0x0001e20008000007 */
[----:B------:R-:W-:Y:S01]  /*52010*/  IMAD.SHL.U32 R26, R26, 0x8, RZ ;  /* 0x000000081a1a7824 */ /* 0x000fe200078e00ff */
[----:B------:R-:W-:-:S02]  /*52020*/  F2FP.F16.E4M3.UNPACK_B R4, R4 ;  /* 0x00000004ff04723e */ /* 0x000fc400020006ff */
[----:B0-----:R-:W2:Y:S04]  /*52030*/  LDL.LU R22, [R1+0x2d44] ;  /* 0x002d440001167983 */ /* 0x001ea80000300800 */
[----:B------:R-:W3:Y:S04]  /*52040*/  LDL.LU R23, [R1+0x2d40] ;  /* 0x002d400001177983 */ /* 0x000ee80000300800 */
[----:B------:R-:W-:Y:S04]  /*52050*/  STL [R1+0x540], R26 ;  /* 0x0005401a01007387 */ /* 0x000fe80000100800 */
[----:B------:R-:W-:Y:S04]  /*52060*/  STL.64 [R1+0x2d38], R6 ;  /* 0x002d380601007387 */ /* 0x000fe80000100a00 */
[----:B------:R-:W-:Y:S01]  /*52070*/  STL.64 [R1+0x2d30], R4 ;  /* 0x002d300401007387 */ /* 0x000fe20000100a00 */
[----:B------:R-:W-:Y:S06]  /*52080*/  BAR.SYNC.DEFER_BLOCKING 0x0 ;  /* 0x0000000000007b1d */ /* 0x000fec0000010000 */
[----:B------:R-:W0:Y:S04]  /*52090*/  LDSM.16.M88.4 R4, [R0+UR7] ;  /* 0x000000070004783b */ /* 0x000e280008000200 */
[----:B0-----:R-:W-:Y:S04]  /*520a0*/  STL.64 [R1+0x250], R4 ;  /* 0x0002500401007387 */ /* 0x001fe80000100a00 */
[----:B------:R-:W-:Y:S04]  /*520b0*/  STL.64 [R1+0x258], R6 ;  /* 0x0002580601007387 */ /* 0x000fe80000100a00 */
[----:B------:R-:W0:Y:S04]  /*520c0*/  LDSM.16.M88.4 R4, [R0+UR7+0x1000] ;  /* 0x001000070004783b */ /* 0x000e280008000200 */
        /* <DEDUP_REMOVED lines=26> */
[----:B------:R-:W0:Y:S01]  /*52270*/  LDSM.16.M88.4 R4, [R0+UR7+0xa000] ;  /* 0x00a000070004783b */ /* 0x000e220008000200 */
[----:B------:R-:W-:-:S03]  /*52280*/  VIADD R20, R27, UR7 ;  /* 0x000000071b147c36 */ /* 0x000fc60008000000 */
[----:B0-----:R-:W-:Y:S01]  /*52290*/  STL.64 [R1+0x3c0], R4 ;  /* 0x0003c00401007387 */ /* 0x001fe20000100a00 */
[----:B------:R-:W-:-:S03]  /*522a0*/  IMAD.MOV.U32 R27, RZ, RZ, R4 ;  /* 0x000000ffff1b7224 */ /* 0x000fc600078e0004 */
[----:B------:R-:W-:Y:S04]  /*522b0*/  STL.64 [R1+0x3c8], R6 ;  /* 0x0003c80601007387 */ /* 0x000fe80000100a00 */
[----:B------:R-:W0:Y:S04]  /*522c0*/  LDSM.16.M88.4 R4, [R0+UR7+0xb000] ;  /* 0x00b000070004783b */ /* 0x000e280008000200 */
[----:B0-----:R-:W-:Y:S04]  /*522d0*/  STL.64 [R1+0x3e0], R4 ;  /* 0x0003e00401007387 */ /* 0x001fe80000100a00 */
[----:B------:R-:W-:Y:S04]  /*522e0*/  STL.64 [R1+0x3e8], R6 ;  /* 0x0003e80601007387 */ /* 0x000fe80000100a00 */
[----:B------:R-:W0:Y:S01]  /*522f0*/  LDSM.16.M88.4 R4, [R0+UR7+0xc000] ;  /* 0x00c000070004783b */ /* 0x000e220008000200 */
[----:B------:R-:W-:Y:S01]  /*52300*/  F2FP.F16.E4M3.UNPACK_B R17, R3 ;  /* 0x00000003ff11723e */ /* 0x000fe200020006ff */
[----:B------:R-:W-:Y:S01]  /*52310*/  IMAD.MOV.U32 R3, RZ, RZ, R26 ;  /* 0x000000ffff037224 */ /* 0x000fe200078e001a */
[----:B------:R-:W-:Y:S01]  /*52320*/  F2FP.F16.E4M3.UNPACK_B R14, R25 ;  /* 0x00000019ff0e723e */ /* 0x000fe200020006ff */
[----:B0-----:R-:W-:Y:S01]  /*52330*/  STL.64 [R1+0x3f0], R4 ;  /* 0x0003f00401007387 */ /* 0x001fe20000100a00 */
[----:B------:R-:W-:-:S02]  /*52340*/  IMAD.MOV.U32 R26, RZ, RZ, R4 ;  /* 0x000000ffff1a7224 */ /* 0x000fc400078e0004 */
[----:B------:R-:W-:Y:S01]  /*52350*/  IMAD.MOV.U32 R25, RZ, RZ, R5 ;  /* 0x000000ffff197224 */ /* 0x000fe200078e0005 */
[----:B------:R-:W-:Y:S04]  /*52360*/  STL.64 [R1+0x3f8], R6 ;  /* 0x0003f80601007387 */ /* 0x000fe80000100a00 */
[----:B------:R-:W0:Y:S04]  /*52370*/  LDSM.16.M88.4 R4, [R0+UR7+0xd000] ;  /* 0x00d000070004783b */ /* 0x000e280008000200 */
[----:B------:R-:W-:Y:S04]  /*52380*/  STL.64 [R1+0x2d28], R26 ;  /* 0x002d281a01007387 */ /* 0x000fe80000100a00 */
[----:B0-----:R-:W-:Y:S04]  /*52390*/  STL.64 [R1+0x400], R4 ;  /* 0x0004000401007387 */ /* 0x001fe80000100a00 */
[----:B------:R-:W-:Y:S04]  /*523a0*/  STL.64 [R1+0x408], R6 ;  /* 0x0004080601007387 */ /* 0x000fe80000100a00 */
[----:B------:R-:W0:Y:S01]  /*523b0*/  LDSM.16.M88.4 R4, [R0+UR7+0xe000] ;  /* 0x00e000070004783b */ /* 0x000e220008000200 */
[----:B------:R-:W-:-:S03]  /*523c0*/  LOP3.LUT R21, R0, 0x40, RZ, 0x3c, !PT ;  /* 0x0000004000157812 */ /* 0x000fc600078e3cff */
[----:B0-----:R-:W-:Y:S04]  /*523d0*/  STL.64 [R1+0x420], R4 ;  /* 0x0004200401007387 */ /* 0x001fe80000100a00 */
[----:B------:R-:W-:Y:S04]  /*523e0*/  STL.64 [R1+0x428], R6 ;  /* 0x0004280601007387 */ /* 0x000fe80000100a00 */
[----:B------:R-:W0:Y:S01]  /*523f0*/  LDSM.16.M88.4 R4, [R0+UR7+0xf000] ;  /* 0x00f000070004783b */ /* 0x000e220008000200 */
[----:B------:R-:W-:-:S03]  /*52400*/  F2FP.F16.E4M3.UNPACK_B R18, R24 ;  /* 0x00000018ff12723e */ /* 0x000fc600020006ff */
[----:B0-----:R-:W-:Y:S01]  /*52410*/  STL.64 [R1+0x410], R4 ;  /* 0x0004100401007387 */ /* 0x001fe20000100a00 */
[----:B------:R-:W-:-:S03]  /*52420*/  IMAD.MOV.U32 R24, RZ, RZ, R4 ;  /* 0x000000ffff187224 */ /* 0x000fc600078e0004 */
[----:B------:R-:W-:Y:S04]  /*52430*/  STL.64 [R1+0x418], R6 ;  /* 0x0004180601007387 */ /* 0x000fe80000100a00 */
        /* <DEDUP_REMOVED lines=47> */
[----:B------:R0:W-:Y:S04]  /*52730*/  STL.64 [R1+0x528], R6 ;  /* 0x0005280601007387 */ /* 0x0001e80000100a00 */
[----:B0-----:R-:W4:Y:S04]  /*52740*/  LDL.LU.64 R6, [R1+0x2d38] ;  /* 0x002d380001067983 */ /* 0x001f280000300a00 */
[----:B------:R-:W4:Y:S01]  /*52750*/  LDL.LU.64 R4, [R1+0x2d30] ;  /* 0x002d300001047983 */ /* 0x000f220000300a00 */
[----:B------:R-:W-:Y:S01]  /*52760*/  BAR.SYNC.DEFER_BLOCKING 0x0 ;  /* 0x0000000000007b1d */ /* 0x000fe20000010000 */
[----:B------:R-:W-:-:S02]  /*52770*/  F2FP.F16.E4M3.UNPACK_B R8, R8 ;  /* 0x00000008ff08723e */ /* 0x000fc400020006ff */
[----:B------:R-:W-:Y:S02]  /*52780*/  F2FP.F16.E4M3.UNPACK_B R10, R10 ;  /* 0x0000000aff0a723e */ /* 0x000fe400020006ff */
[----:B------:R-:W-:Y:S02]  /*52790*/  F2FP.F16.E4M3.UNPACK_B R9, R9 ;  /* 0x00000009ff09723e */ /* 0x000fe400020006ff */
[----:B------:R-:W-:Y:S01]  /*527a0*/  F2FP.F16.E4M3.UNPACK_B R11, R11 ;  /* 0x0000000bff0b723e */ /* 0x000fe200020006ff */
[----:B------:R-:W2:Y:S01]  /*527b0*/  LDL.LU R28, [R1+0x7e0] ;  /* 0x0007e000011c7983 */ /* 0x000ea20000300800 */
[----:B------:R-:W-:Y:S02]  /*527c0*/  F2FP.F16.E4M3.UNPACK_B R12, R12 ;  /* 0x0000000cff0c723e */ /* 0x000fe400020006ff */
[----:B------:R-:W-:Y:S01]  /*527d0*/  F2FP.F16.E4M3.UNPACK_B R13, R13 ;  /* 0x0000000dff0d723e */ /* 0x000fe200020006ff */
[----:B------:R-:W5:Y:S01]  /*527e0*/  LDL.LU R27, [R1+0x7e4] ;  /* 0x0007e400011b7983 */ /* 0x000f620000300800 */
[----:B------:R-:W-:-:S02]  /*527f0*/  F2FP.F16.E4M3.UNPACK_B R15, R15 ;  /* 0x0000000fff0f723e */ /* 0x000fc400020006ff */
[----:B------:R-:W-:Y:S01]  /*52800*/  F2FP.F16.E4M3.UNPACK_B R16, R16 ;  /* 0x00000010ff10723e */ /* 0x000fe200020006ff */
[----:B------:R-:W3:Y:S01]  /*52810*/  LDL.LU R26, [R1+0x7e8] ;  /* 0x0007e800011a7983 */ /* 0x000ee20000300800 */
[----:B------:R-:W-:Y:S02]  /*52820*/  F2FP.F16.E4M3.UNPACK_B R19, R2 ;  /* 0x00000002ff13723e */ /* 0x000fe400020006ff */
[----:B------:R-:W-:Y:S01]  /*52830*/  LOP3.LUT R29, R3, 0x20, RZ, 0x3c, !PT ;  /* 0x00000020031d7812 */ /* 0x000fe200078e3cff */
[----:B------:R-:W2:Y:S04]  /*52840*/  LDL.LU R0, [R1+0x7ec] ;  /* 0x0007ec0001007983 */ /* 0x000ea80000300800 */
[----:B------:R-:W-:Y:S04]  /*52850*/  STL [R1+0x5f4], R29 ;  /* 0x0005f41d01007387 */ /* 0x000fe80000100800 */
[----:B----4-:R-:W-:Y:S04]  /*52860*/  STSM.16.M88.4 [R20], R4 ;  /* 0x0000000414007844 */ /* 0x010fe80000000200 */
[----:B------:R-:W-:Y:S04]  /*52870*/  STSM.16.M88.4 [R20+0x80], R8 ;  /* 0x0000800814007844 */ /* 0x000fe80000000200 */
[----:B------:R-:W-:Y:S04]  /*52880*/  STSM.16.M88.4 [R20+0x1000], R12 ;  /* 0x0010000c14007844 */ /* 0x000fe80000000200 */
[----:B------:R-:W-:Y:S01]  /*52890*/  STSM.16.M88.4 [R20+0x1080], R16 ;  /* 0x0010801014007844 */ /* 0x000fe20000000200 */
[----:B------:R-:W-:Y:S06]  /*528a0*/  BAR.SYNC.DEFER_BLOCKING 0x0 ;  /* 0x0000000000007b1d */ /* 0x000fec0000010000 */
[----:B------:R-:W0:Y:S04]  /*528b0*/  LDS.64 R20, [R3+UR7] ;  /* 0x0000000703147984 */ /* 0x000e280008000a00 */
[----:B------:R-:W1:Y:S04]  /*528c0*/  LDS.64 R2, [R3+UR7+0x800] ;  /* 0x0008000703027984 */ /* 0x000e680008000a00 */
[----:B------:R-:W4:Y:S04]  /*528d0*/  LDS.64 R6, [R29+UR7] ;  /* 0x000000071d067984 */ /* 0x000f280008000a00 */
[----:B------:R-:W1:Y:S04]  /*528e0*/  LDS.64 R4, [R29+UR7+0x800] ;  /* 0x000800071d047984 */ /* 0x000e680008000a00 */
[----:B0-----:R0:W-:Y:S04]  /*528f0*/  STL [R1+0x2d10], R21 ;  /* 0x002d101501007387 */ /* 0x0011e80000100800 */
[----:B0-----:R-:W4:Y:S04]  /*52900*/  LDL.LU R21, [R1+0x254] ;  /* 0x0002540001157983 */ /* 0x001f280000300800 */
[----:B------:R-:W4:Y:S04]  /*52910*/  LDL.LU R12, [R1+0x7f0] ;  /* 0x0007f000010c7983 */ /* 0x000f280000300800 */
[----:B-1----:R0:W-:Y:S04]  /*52920*/  STL [R1+0x2d14], R3 ;  /* 0x002d140301007387 */ /* 0x0021e80000100800 */
[----:B0-----:R-:W4:Y:S01]  /*52930*/  LDL.LU R3, [R1+0x250] ;  /* 0x0002500001037983 */ /* 0x001f220000300800 */
[C---:B--2---:R-:W-:Y:S01]  /*52940*/  FMUL R16, R22.reuse, R28 ;  /* 0x0000001c16107220 */ /* 0x044fe20000400000 */
[----:B-----5:R-:W-:Y:S01]  /*52950*/  FMUL R17, R22, R27 ;  /* 0x0000001b16117220 */ /* 0x020fe20000400000 */
[C---:B---3--:R-:W-:Y:S01]  /*52960*/  FMUL R18, R23.reuse, R26 ;  /* 0x0000001a17127220 */ /* 0x048fe20000400000 */
[----:B------:R-:W-:Y:S01]  /*52970*/  FMUL R19, R23, R0 ;  /* 0x0000000017137220 */ /* 0x000fe20000400000 */
[----:B------:R-:W-:-:S02]  /*52980*/  IMAD.MOV.U32 R8, RZ, RZ, R20 ;  /* 0x000000ffff087224 */ /* 0x000fc400078e0014 */
[----:B------:R-:W-:Y:S02]  /*52990*/  IMAD.MOV.U32 R9, RZ, RZ, R2 ;  /* 0x000000ffff097224 */ /* 0x000fe400078e0002 */
[----:B----4-:R-:W-:Y:S02]  /*529a0*/  IMAD.MOV.U32 R10, RZ, RZ, R6 ;  /* 0x000000ffff0a7224 */ /* 0x010fe400078e0006 */
[----:B------:R-:W-:Y:S01]  /*529b0*/  IMAD.MOV.U32 R11, RZ, RZ, R4 ;  /* 0x000000ffff0b7224 */ /* 0x000fe200078e0004 */
[----:B------:R-:W-:Y:S04]  /*529c0*/  STL [R1+0x2d18], R7 ;  /* 0x002d180701007387 */ /* 0x000fe80000100800 */
[----:B------:R-:W-:Y:S04]  /*529d0*/  STL [R1+0x2d1c], R5 ;  /* 0x002d1c0501007387 */ /* 0x000fe80000100800 */
[----:B------:R-:W2:Y:S04]  /*529e0*/  LDL.LU R13, [R1+0x7f4] ;  /* 0x0007f400010d7983 */ /* 0x000ea80000300800 */
[----:B------:R-:W3:Y:S04]  /*529f0*/  LDL.LU R14, [R1+0x7f8] ;  /* 0x0007f800010e7983 */ /* 0x000ee80000300800 */
[----:B------:R-:W4:Y:S04]  /*52a00*/  LDL.LU R0, [R1+0x7fc] ;  /* 0x0007fc0001007983 */ /* 0x000f280000300800 */
[----:B------:R-:W5:Y:S04]  /*52a10*/  LDL R26, [R1+0x300] ;  /* 0x00030000011a7983 */ /* 0x000f680000100800 */
[----:B------:R-:W2:Y:S01]  /*52a20*/  LDL R27, [R1+0x304] ;  /* 0x00030400011b7983 */ /* 0x000ea20000100800 */
[----:B------:R-:W-:-:S02]  /*52a30*/  F2FP.F16.E4M3.UNPACK_B R29, R21 ;  /* 0x00000015ff1d723e */ /* 0x000fc400020006ff */
[----:B------:R-:W-:-:S07]  /*52a40*/  F2FP.F16.E4M3.UNPACK_B R28, R3 ;  /* 0x00000003ff1c723e */ /* 0x000fce00020006ff */
[----:B------:R-:W-:Y:S01]  /*52a50*/  HMMA.16816.F32 R8, R8, R28, R16 ;  /* 0x0000001c0808723c */ /* 0x000fe20000001810 */
[----:B------:R0:W-:-:S15]  /*52a60*/  STL [R1+0x2d20], R21 ;  /* 0x002d201501007387 */ /* 0x0001de0000100800 */
[----:B------:R-:W-:-:S03]  /*52a70*/  NOP ;  /* 0x0000000000007918 */ /* 0x000fc60000000000 */
[----:B------:R1:W-:Y:S04]  /*52a80*/  STL [R1+0xe4], R9 ;  /* 0x0000e40901007387 */ /* 0x0003e80000100800 */
[----:B------:R-:W5:Y:S04]  /*52a90*/  LDL R16, [R1+0x2d0] ;  /* 0x0002d00001107983 */ /* 0x000f680000100800 */
[----:B------:R-:W5:Y:S01]  /*52aa0*/  LDL R17, [R1+0x2d4] ;  /* 0x0002d40001117983 */ /* 0x000f620000100800 */
[----:B0-----:R-:W-:Y:S02]  /*52ab0*/  IMAD.MOV.U32 R21, RZ, RZ, R8 ;  /* 0x000000ffff157224 */ /* 0x001fe400078e0008 */
[----:B------:R-:W-:Y:S01]  /*52ac0*/  FMUL R12, R22, R12 ;  /* 0x0000000c160c7220 */ /* 0x000fe20000400000 */
[----:B------:R-:W-:-:S02]  /*52ad0*/  IMAD.MOV.U32 R5, RZ, RZ, R10 ;  /* 0x000000ffff057224 */ /* 0x000fc400078e000a */
[----:B--2---:R-:W-:Y:S01]  /*52ae0*/  FMUL R13, R22, R13 ;  /* 0x0000000d160d7220 */ /* 0x004fe20000400000 */
[----:B------:R-:W-:Y:S02]  /*52af0*/  IMAD.MOV.U32 R7, RZ, RZ, R11 ;  /* 0x000000ffff077224 */ /* 0x000fe400078e000b */
[C---:B---3--:R-:W-:Y:S01]  /*52b00*/  FMUL R14, R23.reuse, R14 ;  /* 0x0000000e170e7220 */ /* 0x048fe20000400000 */
[----:B----4-:R-:W-:Y:S01]  /*52b10*/  FMUL R15, R23, R0 ;  /* 0x00000000170f7220 */ /* 0x010fe20000400000 */
[----:B------:R-:W-:Y:S02]  /*52b20*/  IMAD.MOV.U32 R8, RZ, RZ, R20 ;  /* 0x000000ffff087224 */ /* 0x000fe400078e0014 */
[----:B-1----:R-:W-:Y:S02]  /*52b30*/  IMAD.MOV.U32 R9, RZ, RZ, R2 ;  /* 0x000000ffff097224 */ /* 0x002fe400078e0002 */
[----:B------:R-:W-:Y:S02]  /*52b40*/  IMAD.MOV.U32 R10, RZ, RZ, R6 ;  /* 0x000000ffff0a7224 */ /* 0x000fe400078e0006 */
[----:B------:R-:W-:Y:S01]  /*52b50*/  IMAD.MOV.U32 R11, RZ, RZ, R4 ;  /* 0x000000ffff0b7224 */ /* 0x000fe200078e0004 */
[----:B------:R-:W-:Y:S04]  /*52b60*/  STL [R1+0x2c5c], R28 ;  /* 0x002c5c1c01007387 */ /* 0x000fe80000100800 */
[----:B------:R-:W-:Y:S04]  /*52b70*/  STL [R1+0x2c58], R29 ;  /* 0x002c581d01007387 */ /* 0x000fe80000100800 */
[----:B------:R-:W2:Y:S04]  /*52b80*/  LDL.LU R19, [R1+0x688] ;  /* 0x0006880001137983 */ /* 0x000ea80000300800 */
[----:B------:R-:W3:Y:S04]  /*52b90*/  LDL.LU R0, [R1+0x68c] ;  /* 0x00068c0001007983 */ /* 0x000ee80000300800 */
[----:B------:R-:W4:Y:S01]  /*52ba0*/  LDL R18, [R1+0x314] ;  /* 0x0003140001127983 */ /* 0x000f220000100800 */
[----:B-----5:R-:W-:-:S02]  /*52bb0*/  F2FP.F16.E4M3.UNPACK_B R16, R16 ;  /* 0x00000010ff10723e */ /* 0x020fc400020006ff */
[----:B------:R-:W-:-:S07]  /*52bc0*/  F2FP.F16.E4M3.UNPACK_B R17, R17 ;  /* 0x00000011ff11723e */ /* 0x000fce00020006ff */
[----:B------:R-:W-:-:S15]  /*52bd0*/  HMMA.16816.F32 R8, R8, R16, R12 ;  /* 0x000000100808723c */ /* 0x000fde000000180c */
[----:B------:R-:W-:-:S04]  /*52be0*/  NOP ;  /* 0x0000000000007918 */ /* 0x000fc80000000000 */
[----:B------:R-:W-:Y:S04]  /*52bf0*/  STL.64 [R1+0xd0], R8 ;  /* 0x0000d00801007387 */ /* 0x000fe80000100a00 */
[----:B------:R2:W-:Y:S04]  /*52c00*/  STL.64 [R1+0xd8], R10 ;  /* 0x0000d80a01007387 */ /* 0x0005e80000100a00 */
[----:B------:R-:W5:Y:S04]  /*52c10*/  LDL.LU R14, [R1+0x680] ;  /* 0x00068000010e7983 */ /* 0x000f680000300800 */
[----:B------:R-:W4:Y:S01]  /*52c20*/  LDL.LU R15, [R1+0x684] ;  /* 0x00068400010f7983 */ /* 0x000f220000300800 */
[----:B------:R-:W-:Y:S01]  /*52c30*/  F2FP.F16.E4M3.UNPACK_B R26, R26 ;  /* 0x0000001aff1a723e */ /* 0x000fe200020006ff */
[----:B------:R-:W-:Y:S01]  /*52c40*/  IMAD.MOV.U32 R12, RZ, RZ, R20 ;  /* 0x000000ffff0c7224 */ /* 0x000fe200078e0014 */
[----:B------:R-:W-:Y:S01]  /*52c50*/  F2FP.F16.E4M3.UNPACK_B R27, R27 ;  /* 0x0000001bff1b723e */ /* 0x000fe200020006ff */
[C---:B--2---:R-:W-:Y:S01]  /*52c60*/  FMUL R10, R23.reuse, R19 ;  /* 0x00000013170a7220 */ /* 0x044fe20000400000 */
[----:B---3--:R-:W-:Y:S01]  /*52c70*/  FMUL R11, R23, R0 ;  /* 0x00000000170b7220 */ /* 0x008fe20000400000 */
[----:B------:R-:W-:-:S02]  /*52c80*/  IMAD.MOV.U32 R13, RZ, RZ, R2 ;  /* 0x000000ffff0d7224 */ /* 0x000fc400078e0002 */
[----:B------:R-:W-:Y:S02]  /*52c90*/  IMAD.MOV.U32 R28, RZ, RZ, R16 ;  /* 0x000000ffff1c7224 */ /* 0x000fe400078e0010 */
[----:B------:R-:W-:Y:S01]  /*52ca0*/  IMAD.MOV.U32 R29, RZ, RZ, R17 ;  /* 0x000000ffff1d7224 */ /* 0x000fe200078e0011 */
[----:B------:R-:W2:Y:S04]  /*52cb0*/  LDL R16, [R1+0x360] ;  /* 0x0003600001107983 */ /* 0x000ea80000100800 */
[----:B------:R-:W3:Y:S04]  /*52cc0*/  LDL R17, [R1+0x364] ;  /* 0x0003640001117983 */ /* 0x000ee80000100800 */
[----:B------:R0:W-:Y:S04]  /*52cd0*/  STL.64 [R1+0x2c60], R28 ;  /* 0x002c601c01007387 */ /* 0x0001e80000100a00 */
[----:B0-----:R-:W2:Y:S04]  /*52ce0*/  LDL.LU R28, [R1+0x69c] ;  /* 0x00069c00011c7983 */ /* 0x001ea80000300800 */
[----:B------:R-:W2:Y:S04]  /*52cf0*/  LDL R29, [R1+0x310] ;  /* 0x00031000011d7983 */ /* 0x000ea80000100800 */
[----:B------:R-:W-:Y:S04]  /*52d00*/  STL [R1+0xf8], R26 ;  /* 0x0000f81a01007387 */ /* 0x000fe80000100800 */
[----:B------:R0:W-:Y:S01]  /*52d10*/  STL [R1+0xfc], R27 ;  /* 0x0000fc1b01007387 */ /* 0x0001e20000100800 */
[----:B-----5:R-:W-:Y:S01]  /*52d20*/  FMUL R8, R22, R14 ;  /* 0x0000000e16087220 */ /* 0x020fe20000400000 */
[----:B------:R-:W-:-:S02]  /*52d30*/  IMAD.MOV.U32 R14, RZ, RZ, R6 ;  /* 0x000000ffff0e7224 */ /* 0x000fc400078e0006 */
[----:B----4-:R-:W-:Y:S01]  /*52d40*/  FMUL R9, R22, R15 ;  /* 0x0000000f16097220 */ /* 0x010fe20000400000 */
[----:B------:R-:W-:-:S07]  /*52d50*/  IMAD.MOV.U32 R15, RZ, RZ, R4 ;  /* 0x000000ffff0f7224 */ /* 0x000fce00078e0004 */
[----:B------:R-:W-:Y:S01]  /*52d60*/  HMMA.16816.F32 R12, R12, R26, R8 ;  /* 0x0000001a0c0c723c */ /* 0x000fe20000001808 */
[----:B0-----:R-:W4:Y:S04]  /*52d70*/  LDL.LU.64 R26, [R1+0x2d28] ;  /* 0x002d2800011a7983 */ /* 0x001f280000300a00 */
[----:B------:R-:W5:Y:S04]  /*52d80*/  LDL.LU R9, [R1+0x690] ;  /* 0x0006900001097983 */ /* 0x000f680000300800 */
[----:B------:R-:W2:Y:S10]  /*52d90*/  LDL.LU R10, [R1+0x694] ;  /* 0x00069400010a7983 */ /* 0x000eb40000300800 */
[----:B------:R0:W-:Y:S04]  /*52da0*/  STL.64 [R1+0xc0], R12 ;  /* 0x0000c00c01007387 */ /* 0x0001e80000100a00 */
[----:B------:R1:W-:Y:S04]  /*52db0*/  STL.64 [R1+0xc8], R14 ;  /* 0x0000c80e01007387 */ /* 0x0003e80000100a00 */
[----:B------:R-:W3:Y:S01]  /*52dc0*/  LDL.LU R11, [R1+0x698] ;  /* 0x00069800010b7983 */ /* 0x000ee20000300800 */
[----:B0-----:R-:W-:-:S03]  /*52dd0*/  IMAD.MOV.U32 R12, RZ, RZ, R20 ;  /* 0x000000ffff0c7224 */ /* 0x001fc600078e0014 */
[----:B------:R-:W4:Y:S01]  /*52de0*/  LDL R19, [R1+0x370] ;  /* 0x0003700001137983 */ /* 0x000f220000100800 */
[----:B------:R-:W-:Y:S02]  /*52df0*/  IMAD.MOV.U32 R13, RZ, RZ, R2 ;  /* 0x000000ffff0d7224 */ /* 0x000fe400078e0002 */
[----:B-1----:R-:W-:Y:S01]  /*52e00*/  IMAD.MOV.U32 R14, RZ, RZ, R6 ;  /* 0x000000ffff0e7224 */ /* 0x002fe200078e0006 */
[----:B------:R-:W4:Y:S01]  /*52e10*/  LDL R0, [R1+0x374] ;  /* 0x0003740001007983 */ /* 0x000f220000100800 */
[----:B------:R-:W-:Y:S02]  /*52e20*/  IMAD.MOV.U32 R15, RZ, RZ, R4 ;  /* 0x000000ffff0f7224 */ /* 0x000fe400078e0004 */
[C---:B-----5:R-:W-:Y:S01]  /*52e30*/  FMUL R8, R22.reuse, R9 ;  /* 0x0000000916087220 */ /* 0x060fe20000400000 */
[----:B--2---:R-:W-:Y:S01]  /*52e40*/  FMUL R9, R22, R10 ;  /* 0x0000000a16097220 */ /* 0x004fe20000400000 */
[C---:B---3--:R-:W-:Y:S01]  /*52e50*/  FMUL R10, R23.reuse, R11 ;  /* 0x0000000b170a7220 */ /* 0x048fe20000400000 */
[----:B------:R-:W-:Y:S01]  /*52e60*/  FMUL R11, R23, R28 ;  /* 0x0000001c170b7220 */ /* 0x000fe20000400000 */
[----:B------:R-:W-:-:S02]  /*52e70*/  F2FP.F16.E4M3.UNPACK_B R28, R29 ;  /* 0x0000001dff1c723e */ /* 0x000fc400020006ff */
[----:B------:R-:W-:-:S07]  /*52e80*/  F2FP.F16.E4M3.UNPACK_B R29, R18 ;  /* 0x00000012ff1d723e */ /* 0x000fce00020006ff */
[----:B------:R-:W-:Y:S01]  /*52e90*/  HMMA.16816.F32 R12, R12, R28, R8 ;  /* 0x0000001c0c0c723c */ /* 0x000fe20000001808 */
[----:B------:R-:W-:Y:S04]  /*52ea0*/  STL [R1+0x100], R28 ;  /* 0x0001001c01007387 */ /* 0x000fe80000100800 */
[----:B------:R-:W-:Y:S04]  /*52eb0*/  STL [R1+0x104], R29 ;  /* 0x0001041d01007387 */ /* 0x000fe80000100800 */
[----:B------:R-:W2:Y:S04]  /*52ec0*/  LDL.LU R8, [R1+0x720] ;  /* 0x0007200001087983 */ /* 0x000ea80000300800 */
[----:B------:R-:W3:Y:S06]  /*52ed0*/  LDL.LU R9, [R1+0x724] ;  /* 0x0007240001097983 */ /* 0x000eec0000300800 */
[----:B------:R0:W-:Y:S04]  /*52ee0*/  STL.64 [R1+0xb0], R12 ;  /* 0x0000b00c01007387 */ /* 0x0001e80000100a00 */
[----:B------:R1:W-:Y:S04]  /*52ef0*/  STL.64 [R1+0xb8], R14 ;  /* 0x0000b80e01007387 */ /* 0x0003e80000100a00 */
[----:B------:R-:W5:Y:S04]  /*52f00*/  LDL.LU R10, [R1+0x728] ;  /* 0x00072800010a7983 */ /* 0x000f680000300800 */
[----:B------:R-:W4:Y:S01]  /*52f10*/  LDL.LU R11, [R1+0x72c] ;  /* 0x00072c00010b7983 */ /* 0x000f220000300800 */
[----:B------:R-:W-:Y:S01]  /*52f20*/  F2FP.F16.E4M3.UNPACK_B R16, R16 ;  /* 0x00000010ff10723e */ /* 0x000fe200020006ff */
[----:B0-----:R-:W-:Y:S01]  /*52f30*/  IMAD.MOV.U32 R12, RZ, RZ, R20 ;  /* 0x000000ffff0c7224 */ /* 0x001fe200078e0014 */
[----:B------:R-:W-:Y:S01]  /*52f40*/  F2FP.F16.E4M3.UNPACK_B R17, R17 ;  /* 0x00000011ff11723e */ /* 0x000fe200020006ff */
[----:B------:R-:W-:Y:S01]  /*52f50*/  IMAD.MOV.U32 R13, RZ, RZ, R2 ;  /* 0x000000ffff0d7224 */ /* 0x000fe200078e0002 */
[----:B------:R-:W4:Y:S01]  /*52f60*/  LDL.LU R18, [R1+0x75c] ;  /* 0x00075c0001127983 */ /* 0x000f220000300800 */
[----:B-1----:R-:W-:-:S02]  /*52f70*/  IMAD.MOV.U32 R14, RZ, RZ, R6 ;  /* 0x000000ffff0e7224 */ /* 0x002fc400078e0006 */
[----:B------:R-:W-:Y:S01]  /*52f80*/  IMAD.MOV.U32 R15, RZ, RZ, R4 ;  /* 0x000000ffff0f7224 */ /* 0x000fe200078e0004 */
[----:B------:R-:W4:Y:S04]  /*52f90*/  LDL R28, [R1+0x380] ;  /* 0x00038000011c7983 */ /* 0x000f280000100800 */
[----:B------:R-:W4:Y:S04]  /*52fa0*/  LDL R29, [R1+0x384] ;  /* 0x00038400011d7983 */ /* 0x000f280000100800 */
[----:B------:R-:W-:Y:S04]  /*52fb0*/  STL [R1+0x108], R16 ;  /* 0x0001081001007387 */ /* 0x000fe80000100800 */
[----:B------:R-:W-:Y:S01]  /*52fc0*/  STL [R1+0x10c], R17 ;  /* 0x00010c1101007387 */ /* 0x000fe20000100800 */
[C---:B--2---:R-:W-:Y:S01]  /*52fd0*/  FMUL R8, R22.reuse, R8 ;  /* 0x0000000816087220 */ /* 0x044fe20000400000 */
[----:B---3--:R-:W-:Y:S01]  /*52fe0*/  FMUL R9, R22, R9 ;  /* 0x0000000916097220 */ /* 0x008fe20000400000 */
[C---:B-----5:R-:W-:Y:S01]  /*52ff0*/  FMUL R10, R23.reuse, R10 ;  /* 0x0000000a170a7220 */ /* 0x060fe20000400000 */
[----:B----4-:R-:W-:-:S07]  /*53000*/  FMUL R11, R23, R11 ;  /* 0x0000000b170b7220 */ /* 0x010fce0000400000 */
[----:B------:R-:W-:Y:S01]  /*53010*/  HMMA.16816.F32 R12, R12, R16, R8 ;  /* 0x000000100c0c723c */ /* 0x000fe20000001808 */
[----:B------:R-:W2:Y:S04]  /*53020*/  LDL.LU R9, [R1+0x750] ;  /* 0x0007500001097983 */ /* 0x000ea80000300800 */
[----:B------:R-:W3:-:S14]  /*53030*/  LDL.LU R10, [R1+0x754] ;  /* 0x00075400010a7983 */ /* 0x000edc0000300800 */
[----:B------:R0:W-:Y:S04]  /*53040*/  STL.64 [R1+0xa0], R12 ;  /* 0x0000a00c01007387 */ /* 0x0001e80000100a00 */
[----:B------:R1:W-:Y:S04]  /*53050*/  STL.64 [R1+0xa8], R14 ;  /* 0x0000a80e01007387 */ /* 0x0003e80000100a00 */
[----:B------:R-:W4:Y:S01]  /*53060*/  LDL.LU R11, [R1+0x758] ;  /* 0x00075800010b7983 */ /* 0x000f220000300800 */
[----:B0-----:R-:W-:-:S03]  /*53070*/  IMAD.MOV.U32 R12, RZ, RZ, R20 ;  /* 0x000000ffff0c7224 */ /* 0x001fc600078e0014 */
[----:B------:R-:W5:Y:S01]  /*53080*/  LDL R16, [R1+0x390] ;  /* 0x0003900001107983 */ /* 0x000f620000100800 */
[----:B------:R-:W-:Y:S02]  /*53090*/  IMAD.MOV.U32 R13, RZ, RZ, R2 ;  /* 0x000000ffff0d7224 */ /* 0x000fe400078e0002 */
[----:B-1----:R-:W-:Y:S01]  /*530a0*/  IMAD.MOV.U32 R14, RZ, RZ, R6 ;  /* 0x000000ffff0e7224 */ /* 0x002fe200078e0006 */
[----:B------:R-:W5:Y:S01]  /*530b0*/  LDL R17, [R1+0x394] ;  /* 0x0003940001117983 */ /* 0x000f620000100800 */
[----:B------:R-:W-:Y:S02]  /*530c0*/  IMAD.MOV.U32 R15, RZ, RZ, R4 ;  /* 0x000000ffff0f7224 */ /* 0x000fe400078e0004 */
[C---:B--2---:R-:W-:Y:S01]  /*530d0*/  FMUL R8, R22.reuse, R9 ;  /* 0x0000000916087220 */ /* 0x044fe20000400000 */
[----:B---3--:R-:W-:Y:S01]  /*530e0*/  FMUL R9, R22, R10 ;  /* 0x0000000a16097220 */ /* 0x008fe20000400000 */
[C---:B----4-:R-:W-:Y:S01]  /*530f0*/  FMUL R10, R23.reuse, R11 ;  /* 0x0000000b170a7220 */ /* 0x050fe20000400000 */
        /* <DEDUP_REMOVED lines=10> */
[----:B------:R-:W4:Y:S04]  /*531a0*/  LDL.LU R10, [R1+0x788] ;  /* 0x00078800010a7983 */ /* 0x000f280000300800 */
[----:B------:R-:W5:Y:S01]  /*531b0*/  LDL.LU R11, [R1+0x78c] ;  /* 0x00078c00010b7983 */ /* 0x000f620000300800 */
[----:B------:R-:W-:Y:S01]  /*531c0*/  F2FP.F16.E4M3.UNPACK_B R28, R28 ;  /* 0x0000001cff1c723e */ /* 0x000fe200020006ff */
[----:B0-----:R-:W-:Y:S01]  /*531d0*/  IMAD.MOV.U32 R12, RZ, RZ, R20 ;  /* 0x000000ffff0c7224 */ /* 0x001fe200078e0014 */
[----:B------:R-:W-:Y:S01]  /*531e0*/  F2FP.F16.E4M3.UNPACK_B R29, R29 ;  /* 0x0000001dff1d723e */ /* 0x000fe200020006ff */
[----:B------:R-:W-:Y:S01]  /*531f0*/  IMAD.MOV.U32 R13, RZ, RZ, R2 ;  /* 0x000000ffff0d7224 */ /* 0x000fe200078e0002 */
[----:B------:R-:W5:Y:S01]  /*53200*/  LDL.LU R0, [R1+0x70c] ;  /* 0x00070c0001007983 */ /* 0x000f620000300800 */
[----:B-1----:R-:W-:-:S02]  /*53210*/  IMAD.MOV.U32 R14, RZ, RZ, R6 ;  /* 0x000000ffff0e7224 */ /* 0x002fc400078e0006 */
[----:B------:R-:W-:Y:S01]  /*53220*/  IMAD.MOV.U32 R15, RZ, RZ, R4 ;  /* 0x000000ffff0f7224 */ /* 0x000fe200078e0004 */
[----:B------:R-:W5:Y:S04]  /*53230*/  LDL R18, [R1+0x3a0] ;  /* 0x0003a00001127983 */ /* 0x000f680000100800 */
[----:B------:R-:W5:Y:S04]  /*53240*/  LDL R19, [R1+0x3a4] ;  /* 0x0003a40001137983 */ /* 0x000f680000100800 */
[----:B------:R-:W-:Y:S04]  /*53250*/  STL [R1+0x118], R28 ;  /* 0x0001181c01007387 */ /* 0x000fe80000100800 */
[----:B------:R-:W-:Y:S01]  /*53260*/  STL [R1+0x11c], R29 ;  /* 0x00011c1d01007387 */ /* 0x000fe20000100800 */
[C---:B--2---:R-:W-:Y:S01]  /*53270*/  FMUL R8, R22.reuse, R8 ;  /* 0x0000000816087220 */ /* 0x044fe20000400000 */
[----:B---3--:R-:W-:Y:S01]  /*53280*/  FMUL R9, R22, R9 ;  /* 0x0000000916097220 */ /* 0x008fe20000400000 */
[C---:B----4-:R-:W-:Y:S01]  /*53290*/  FMUL R10, R23.reuse, R10 ;  /* 0x0000000a170a7220 */ /* 0x050fe20000400000 */
[----:B-----5:R-:W-:-:S07]  /*532a0*/  FMUL R11, R23, R11 ;  /* 0x0000000b170b7220 */ /* 0x020fce0000400000 */
[----:B------:R-:W-:Y:S01]  /*532b0*/  HMMA.16816.F32 R12, R12, R28, R8 ;  /* 0x0000001c0c0c723c */ /* 0x000fe20000001808 */
[----:B------:R-:W2:Y:S04]  /*532c0*/  LDL.LU R9, [R1+0x700] ;  /* 0x0007000001097983 */ /* 0x000ea80000300800 */
[----:B------:R-:W3:-:S14]  /*532d0*/  LDL.LU R10, [R1+0x704] ;  /* 0x00070400010a7983 */ /* 0x000edc0000300800 */
[----:B------:R0:W-:Y:S04]  /*532e0*/  STL.64 [R1+0x80], R12 ;  /* 0x0000800c01007387 */ /* 0x0001e80000100a00 */
[----:B------:R1:W-:Y:S04]  /*532f0*/  STL.64 [R1+0x88], R14 ;  /* 0x0000880e01007387 */ /* 0x0003e80000100a00 */
[----:B------:R-:W4:Y:S01]  /*53300*/  LDL.LU R11, [R1+0x708] ;  /* 0x00070800010b7983 */ /* 0x000f220000300800 */
[----:B------:R-:W-:Y:S02]  /*53310*/  F2FP.F16.E4M3.UNPACK_B R16, R16 ;  /* 0x00000010ff10723e */ /* 0x000fe400020006ff */
[----:B------:R-:W-:Y:S01]  /*53320*/  F2FP.F16.E4M3.UNPACK_B R17, R17 ;  /* 0x00000011ff11723e */ /* 0x000fe200020006ff */
[----:B0-----:R-:W-:Y:S01]  /*53330*/  IMAD.MOV.U32 R12, RZ, RZ, R20 ;  /* 0x000000ffff0c7224 */ /* 0x001fe200078e0014 */
[----:B------:R-:W5:Y:S01]  /*53340*/  LDL R28, [R1+0x3b0] ;  /* 0x0003b000011c7983 */ /* 0x000f620000100800 */
[----:B------:R-:W-:-:S02]  /*53350*/  IMAD.MOV.U32 R13, RZ, RZ, R2 ;  /* 0x000000ffff0d7224 */ /* 0x000fc400078e0002 */
[----:B-1----:R-:W-:Y:S01]  /*53360*/  IMAD.MOV.U32 R14, RZ, RZ, R6 ;  /* 0x000000ffff0e7224 */ /* 0x002fe200078e0006 */
[----:B------:R-:W5:Y:S01]  /*53370*/  LDL R29, [R1+0x3b4] ;  /* 0x0003b400011d7983 */ /* 0x000f620000100800 */
[----:B------:R-:W-:Y:S02]  /*53380*/  IMAD.MOV.U32 R15, RZ, RZ, R4 ;  /* 0x000000ffff0f7224 */ /* 0x000fe400078e0004 */
[C---:B--2---:R-:W-:Y:S01]  /*53390*/  FMUL R8, R22.reuse, R9 ;  /* 0x0000000916087220 */ /* 0x044fe20000400000 */
[----:B---3--:R-:W-:Y:S01]  /*533a0*/  FMUL R9, R22, R10 ;  /* 0x0000000a16097220 */ /* 0x008fe20000400000 */
[C---:B----4-:R-:W-:Y:S01]  /*533b0*/  FMUL R10, R23.reuse, R11 ;  /* 0x0000000b170a7220 */ /* 0x050fe20000400000 */
[----:B------:R-:W-:Y:S02]  /*533c0*/  FMUL R11, R23, R0 ;  /* 0x00000000170b7220 */ /* 0x000fe40000400000 */
[----:B------:R-:W2:Y:S05]  /*533d0*/  LDL.LU R0, [R1+0x3c4] ;  /* 0x0003c40001007983 */ /* 0x000eaa0000300800 */
[----:B------:R-:W-:Y:S01]  /*533e0*/  HMMA.16816.F32 R12, R12, R16, R8 ;  /* 0x000000100c0c723c */ /* 0x000fe20000001808 */
[----:B------:R-:W-:Y:S04]  /*533f0*/  STL [R1+0x120], R16 ;  /* 0x0001201001007387 */ /* 0x000fe80000100800 */
[----:B------:R-:W-:Y:S04]  /*53400*/  STL [R1+0x124], R17 ;  /* 0x0001241101007387 */ /* 0x000fe80000100800 */
[----:B------:R-:W3:Y:S04]  /*53410*/  LDL.LU R8, [R1+0x710] ;  /* 0x0007100001087983 */ /* 0x000ee80000300800 */
[----:B------:R-:W4:Y:S06]  /*53420*/  LDL.LU R9, [R1+0x714] ;  /* 0x0007140001097983 */ /* 0x000f2c0000300800 */
[----:B------:R0:W-:Y:S04]  /*53430*/  STL.64 [R1+0x70], R12 ;  /* 0x0000700c01007387 */ /* 0x0001e80000100a00 */
[----:B------:R1:W-:Y:S04]  /*53440*/  STL.64 [R1+0x78], R14 ;  /* 0x0000780e01007387 */ /* 0x0003e80000100a00 */
[----:B------:R-:W2:Y:S04]  /*53450*/  LDL.LU R10, [R1+0x718] ;  /* 0x00071800010a7983 */ /* 0x000ea80000300800 */
        /* <DEDUP_REMOVED lines=8> */
[----:B------:R-:W5:Y:S04]  /*534e0*/  LDL.LU R16, [R1+0x73c] ;  /* 0x00073c0001107983 */ /* 0x000f680000300800 */
[----:B------:R-:W-:Y:S04]  /*534f0*/  STL [R1+0x128], R18 ;  /* 0x0001281201007387 */ /* 0x000fe80000100800 */
[----:B------:R0:W-:Y:S01]  /*53500*/  STL [R1+0x12c], R19 ;  /* 0x00012c1301007387 */ /* 0x0001e20000100800 */
[C---:B---3--:R-:W-:Y:S01]  /*53510*/  FMUL R8, R22.reuse, R8 ;  /* 0x0000000816087220 */ /* 0x048fe20000400000 */
[----:B----4-:R-:W-:Y:S01]  /*53520*/  FMUL R9, R22, R9 ;  /* 0x0000000916097220 */ /* 0x010fe20000400000 */
[C---:B--2---:R-:W-:Y:S01]  /*53530*/  FMUL R10, R23.reuse, R10 ;  /* 0x0000000a170a7220 */ /* 0x044fe20000400000 */
[----:B-----5:R-:W-:-:S07]  /*53540*/  FMUL R11, R23, R11 ;  /* 0x0000000b170b7220 */ /* 0x020fce0000400000 */
[----:B------:R-:W-:Y:S01]  /*53550*/  HMMA.16816.F32 R12, R12, R18, R8 ;  /* 0x000000120c0c723c */ /* 0x000fe20000001808 */
[----:B------:R-:W2:Y:S04]  /*53560*/  LDL.LU R10, [R1+0x730] ;  /* 0x00073000010a7983 */ /* 0x000ea80000300800 */
[----:B------:R-:W3:Y:S01]  /*53570*/  LDL.LU R11, [R1+0x734] ;  /* 0x00073400010b7983 */ /* 0x000ee20000300800 */
[----:B------:R-:W-:Y:S02]  /*53580*/  F2FP.F16.E4M3.UNPACK_B R28, R28 ;  /* 0x0000001cff1c723e */ /* 0x000fe400020006ff */
[----:B------:R-:W-:-:S11]  /*53590*/  F2FP.F16.E4M3.UNPACK_B R29, R29 ;  /* 0x0000001dff1d723e */ /* 0x000fd600020006ff */
[----:B------:R1:W-:Y:S04]  /*535a0*/  STL.64 [R1+0x60], R12 ;  /* 0x0000600c01007387 */ /* 0x0003e80000100a00 */
[----:B------:R4:W-:Y:S04]  /*535b0*/  STL.64 [R1+0x68], R14 ;  /* 0x0000680e01007387 */ /* 0x0009e80000100a00 */
[----:B0-----:R-:W5:Y:S01]  /*535c0*/  LDL.LU R19, [R1+0x748] ;  /* 0x0007480001137983 */ /* 0x001f620000300800 */
[----:B-1----:R-:W-:-:S03]  /*535d0*/  IMAD.MOV.U32 R12, RZ, RZ, R20 ;  /* 0x000000ffff0c7224 */ /* 0x002fc600078e0014 */
[----:B------:R-:W5:Y:S01]  /*535e0*/  LDL.LU R18, [R1+0x74c] ;  /* 0x00074c0001127983 */ /* 0x000f620000300800 */
[----:B------:R-:W-:Y:S02]  /*535f0*/  IMAD.MOV.U32 R13, RZ, RZ, R2 ;  /* 0x000000ffff0d7224 */ /* 0x000fe400078e0002 */
[----:B----4-:R-:W-:Y:S02]  /*53600*/  IMAD.MOV.U32 R14, RZ, RZ, R6 ;  /* 0x000000ffff0e7224 */ /* 0x010fe400078e0006 */
[----:B------:R-:W-:Y:S02]  /*53610*/  IMAD.MOV.U32 R15, RZ, RZ, R4 ;  /* 0x000000ffff0f7224 */ /* 0x000fe400078e0004 */
[C---:B--2---:R-:W-:Y:S01]  /*53620*/  FMUL R8, R22.reuse, R10 ;  /* 0x0000000a16087220 */ /* 0x044fe20000400000 */
[C---:B------:R-:W-:Y:S02]  /*53630*/  FMUL R10, R23.reuse, R17 ;  /* 0x00000011170a7220 */ /* 0x040fe40000400000 */
[----:B------:R-:W2:Y:S01]  /*53640*/  LDL R17, [R1+0x3e4] ;  /* 0x0003e40001117983 */ /* 0x000ea20000100800 */
[----:B---3--:R-:W-:Y:S01]  /*53650*/  FMUL R9, R22, R11 ;  /* 0x0000000b16097220 */ /* 0x008fe20000400000 */
[----:B------:R-:W-:-:S02]  /*53660*/  FMUL R11, R23, R16 ;  /* 0x00000010170b7220 */ /* 0x000fc40000400000 */
[----:B------:R-:W3:Y:S04]  /*53670*/  LDL R16, [R1+0x3e0] ;  /* 0x0003e00001107983 */ /* 0x000ee80000100800 */
[----:B------:R-:W-:Y:S01]  /*53680*/  STL [R1+0x130], R28 ;  /* 0x0001301c01007387 */ /* 0x000fe20000100800 */
[----:B------:R-:W-:Y:S03]  /*53690*/  HMMA.16816.F32 R12, R12, R28, R8 ;  /* 0x0000001c0c0c723c */ /* 0x000fe60000001808 */
[----:B------:R0:W-:Y:S04]  /*536a0*/  STL [R1+0x134], R29 ;  /* 0x0001341d01007387 */ /* 0x0001e80000100800 */
[----:B------:R-:W4:Y:S04]  /*536b0*/  LDL.LU R10, [R1+0x740] ;  /* 0x00074000010a7983 */ /* 0x000f280000300800 */
[----:B------:R-:W2:Y:S08]  /*536c0*/  LDL.LU R11, [R1+0x744] ;  /* 0x00074400010b7983 */ /* 0x000eb00000300800 */
[----:B------:R1:W-:Y:S04]  /*536d0*/  STL.64 [R1+0x50], R12 ;  /* 0x0000500c01007387 */ /* 0x0003e80000100a00 */
[----:B------:R5:W-:Y:S04]  /*536e0*/  STL.64 [R1+0x58], R14 ;  /* 0x0000580e01007387 */ /* 0x000be80000100a00 */
[----:B0-----:R-:W3:Y:S01]  /*536f0*/  LDL.LU R29, [R1+0x768] ;  /* 0x00076800011d7983 */ /* 0x001ee20000300800 */
[----:B-1----:R-:W-:-:S03]  /*53700*/  IMAD.MOV.U32 R12, RZ, RZ, R20 ;  /* 0x000000ffff0c7224 */ /* 0x002fc600078e0014 */
[----:B------:R-:W3:Y:S01]  /*53710*/  LDL.LU R28, [R1+0x76c] ;  /* 0x00076c00011c7983 */ /* 0x000ee20000300800 */
[----:B------:R-:W-:Y:S02]  /*53720*/  IMAD.MOV.U32 R13, RZ, RZ, R2 ;  /* 0x000000ffff0d7224 */ /* 0x000fe400078e0002 */
[----:B-----5:R-:W-:Y:S02]  /*53730*/  IMAD.MOV.U32 R14, RZ, RZ, R6 ;  /* 0x000000ffff0e7224 */ /* 0x020fe400078e0006 */
[----:B------:R-:W-:Y:S01]  /*53740*/  IMAD.MOV.U32 R15, RZ, RZ, R4 ;  /* 0x000000ffff0f7224 */ /* 0x000fe200078e0004 */
[----:B------:R-:W-:Y:S01]  /*53750*/  STL [R1+0x2cac], R0 ;  /* 0x002cac0001007387 */ /* 0x000fe20000100800 */
[C---:B----4-:R-:W-:Y:S01]  /*53760*/  FMUL R8, R22.reuse, R10 ;  /* 0x0000000a16087220 */ /* 0x050fe20000400000 */
[C---:B------:R-:W-:Y:S01]  /*53770*/  FMUL R10, R23.reuse, R19 ;  /* 0x00000013170a7220 */ /* 0x040fe20000400000 */
[----:B------:R-:W-:Y:S01]  /*53780*/  F2FP.F16.E4M3.UNPACK_B R19, R0 ;  /* 0x00000000ff13723e */ /* 0x000fe200020006ff */
[----:B--2---:R-:W-:Y:S01]  /*53790*/  FMUL R9, R22, R11 ;  /* 0x0000000b16097220 */ /* 0x004fe20000400000 */
[----:B------:R-:W-:Y:S01]  /*537a0*/  FMUL R11, R23, R18 ;  /* 0x00000012170b7220 */ /* 0x000fe20000400000 */
[----:B------:R-:W-:-:S05]  /*537b0*/  F2FP.F16.E4M3.UNPACK_B R18, R27 ;  /* 0x0000001bff12723e */ /* 0x000fca00020006ff */
[----:B------:R-:W-:Y:S02]  /*537c0*/  STL [R1+0x138], R18 ;  /* 0x0001381201007387 */ /* 0x000fe40000100800 */
[----:B------:R-:W-:Y:S02]  /*537d0*/  HMMA.16816.F32 R12, R12, R18, R8 ;  /* 0x000000120c0c723c */ /* 0x000fe40000001808 */
[----:B------:R-:W-:Y:S04]  /*537e0*/  STL [R1+0x13c], R19 ;  /* 0x00013c1301007387 */ /* 0x000fe80000100800 */
[----:B------:R-:W2:Y:S04]  /*537f0*/  LDL.LU R10, [R1+0x760] ;  /* 0x00076000010a7983 */ /* 0x000ea80000300800 */
[----:B------:R-:W4:Y:S01]  /*53800*/  LDL.LU R11, [R1+0x764] ;  /* 0x00076400010b7983 */ /* 0x000f220000300800 */
[----:B---3--:R-:W-:-:S02]  /*53810*/  F2FP.F16.E4M3.UNPACK_B R16, R16 ;  /* 0x00000010ff10723e */ /* 0x008fc400020006ff */
[----:B------:R-:W-:-:S06]  /*53820*/  F2FP.F16.E4M3.UNPACK_B R17, R17 ;  /* 0x00000011ff11723e */ /* 0x000fcc00020006ff */
[----:B------:R0:W-:Y:S04]  /*53830*/  STL.64 [R1+0x30], R12 ;  /* 0x0000300c01007387 */ /* 0x0001e80000100a00 */
[----:B------:R1:W-:Y:S04]  /*53840*/  STL.64 [R1+0x38], R14 ;  /* 0x0000380e01007387 */ /* 0x0003e80000100a00 */
[----:B------:R-:W3:Y:S01]  /*53850*/  LDL.LU R27, [R1+0x778] ;  /* 0x00077800011b7983 */ /* 0x000ee20000300800 */
[----:B0-----:R-:W-:-:S03]  /*53860*/  IMAD.MOV.U32 R12, RZ, RZ, R20 ;  /* 0x000000ffff0c7224 */ /* 0x001fc600078e0014 */
[----:B------:R-:W5:Y:S01]  /*53870*/  LDL.LU R0, [R1+0x77c] ;  /* 0x00077c0001007983 */ /* 0x000f620000300800 */
[----:B------:R-:W-:Y:S02]  /*53880*/  IMAD.MOV.U32 R13, RZ, RZ, R2 ;  /* 0x000000ffff0d7224 */ /* 0x000fe400078e0002 */
[----:B-1----:R-:W-:Y:S01]  /*53890*/  IMAD.MOV.U32 R14, RZ, RZ, R6 ;  /* 0x000000ffff0e7224 */ /* 0x002fe200078e0006 */
[----:B------:R-:W3:Y:S01]  /*538a0*/  LDL R18, [R1+0x400] ;  /* 0x0004000001127983 */ /* 0x000ee20000100800 */
[----:B------:R-:W-:-:S03]  /*538b0*/  IMAD.MOV.U32 R15, RZ, RZ, R4 ;  /* 0x000000ffff0f7224 */ /* 0x000fc600078e0004 */
[----:B------:R-:W3:Y:S01]  /*538c0*/  LDL R19, [R1+0x404] ;  /* 0x0004040001137983 */ /* 0x000ee20000100800 */
[C---:B--2---:R-:W-:Y:S01]  /*538d0*/  FMUL R8, R22.reuse, R10 ;  /* 0x0000000a16087220 */ /* 0x044fe20000400000 */
[C---:B------:R-:W-:Y:S01]  /*538e0*/  FMUL R10, R23.reuse, R29 ;  /* 0x0000001d170a7220 */ /* 0x040fe20000400000 */
[----:B----4-:R-:W-:Y:S01]  /*538f0*/  FMUL R9, R22, R11 ;  /* 0x0000000b16097220 */ /* 0x010fe20000400000 */
[----:B------:R-:W-:Y:S02]  /*53900*/  FMUL R11, R23, R28 ;  /* 0x0000001c170b7220 */ /* 0x000fe40000400000 */
[----:B------:R-:W2:Y:S04]  /*53910*/  LDL.LU R28, [R1+0x420] ;  /* 0x00042000011c7983 */ /* 0x000ea80000300800 */
[----:B------:R-:W4:Y:S01]  /*53920*/  LDL.LU R29, [R1+0x424] ;  /* 0x00042400011d7983 */ /* 0x000f220000300800 */
[----:B------:R-:W-:Y:S03]  /*53930*/  HMMA.16816.F32 R12, R12, R16, R8 ;  /* 0x000000100c0c723c */ /* 0x000fe60000001808 */
[----:B------:R-:W-:Y:S04]  /*53940*/  STL [R1+0x140], R16 ;  /* 0x0001401001007387 */ /* 0x000fe80000100800 */
[----:B------:R0:W-:Y:S04]  /*53950*/  STL [R1+0x144], R17 ;  /* 0x0001441101007387 */ /* 0x0001e80000100800 */
[----:B------:R-:W2:Y:S04]  /*53960*/  LDL.LU R10, [R1+0x770] ;  /* 0x00077000010a7983 */ /* 0x000ea80000300800 */
[----:B------:R-:W4:Y:S01]  /*53970*/  LDL.LU R11, [R1+0x774] ;  /* 0x00077400010b7983 */ /* 0x000f220000300800 */
[----:B------:R-:W-:-:S03]  /*53980*/  F2FP.F16.E4M3.UNPACK_B R26, R26 ;  /* 0x0000001aff1a723e */ /* 0x000fc600020006ff */
[----:B------:R1:W-:Y:S04]  /*53990*/  STL.64 [R1+0x20], R12 ;  /* 0x0000200c01007387 */ /* 0x0003e80000100a00 */
[----:B------:R3:W-:Y:S04]  /*539a0*/  STL.64 [R1+0x28], R14 ;  /* 0x0000280e01007387 */ /* 0x0007e80000100a00 */
[----:B0-----:R-:W5:Y:S01]  /*539b0*/  LDL.LU R17, [R1+0x798] ;  /* 0x0007980001117983 */ /* 0x001f620000300800 */
[----:B-1----:R-:W-:-:S03]  /*539c0*/  IMAD.MOV.U32 R12, RZ, RZ, R20 ;  /* 0x000000ffff0c7224 */ /* 0x002fc600078e0014 */
[----:B------:R-:W5:Y:S01]  /*539d0*/  LDL.LU R16, [R1+0x79c] ;  /* 0x00079c0001107983 */ /* 0x000f620000300800 */
[----:B------:R-:W-:Y:S02]  /*539e0*/  IMAD.MOV.U32 R13, RZ, RZ, R2 ;  /* 0x000000ffff0d7224 */ /* 0x000fe400078e0002 */
[----:B---3--:R-:W-:Y:S02]  /*539f0*/  IMAD.MOV.U32 R14, RZ, RZ, R6 ;  /* 0x000000ffff0e7224 */ /* 0x008fe400078e0006 */
[----:B------:R-:W-:Y:S01]  /*53a00*/  IMAD.MOV.U32 R15, RZ, RZ, R4 ;  /* 0x000000ffff0f7224 */ /* 0x000fe200078e0004 */
[----:B------:R-:W-:Y:S01]  /*53a10*/  STL [R1+0x148], R26 ;  /* 0x0001481a01007387 */ /* 0x000fe20000100800 */
[C---:B--2---:R-:W-:Y:S01]  /*53a20*/  FMUL R8, R22.reuse, R10 ;  /* 0x0000000a16087220 */ /* 0x044fe20000400000 */
[C---:B------:R-:W-:Y:S01]  /*53a30*/  FMUL R10, R23.reuse, R27 ;  /* 0x0000001b170a7220 */ /* 0x040fe20000400000 */
[----:B------:R-:W-:Y:S01]  /*53a40*/  F2FP.F16.E4M3.UNPACK_B R27, R25 ;  /* 0x00000019ff1b723e */ /* 0x000fe200020006ff */
[----:B----4-:R-:W-:Y:S01]  /*53a50*/  FMUL R9, R22, R11 ;  /* 0x0000000b16097220 */ /* 0x010fe20000400000 */
[----:B-----5:R-:W-:-:S07]  /*53a60*/  FMUL R11, R23, R0 ;  /* 0x00000000170b7220 */ /* 0x020fce0000400000 */
[----:B------:R-:W-:Y:S01]  /*53a70*/  HMMA.16816.F32 R8, R12, R26, R8 ;  /* 0x0000001a0c08723c */ /* 0x000fe20000001808 */
[----:B------:R-:W-:-:S15]  /*53a80*/  STL [R1+0x14c], R27 ;  /* 0x00014c1b01007387 */ /* 0x000fde0000100800 */
[----:B------:R-:W-:-:S03]  /*53a90*/  NOP ;  /* 0x0000000000007918 */ /* 0x000fc60000000000 */
[----:B------:R-:W-:Y:S01]  /*53aa0*/  STL.64 [R1], R8 ;  /* 0x0000000801007387 */ /* 0x000fe20000100a00 */
[----:B------:R-:W-:-:S03]  /*53ab0*/  IMAD.MOV.U32 R0, RZ, RZ, R11 ;  /* 0x000000ffff007224 */ /* 0x000fc600078e000b */
[----:B------:R0:W-:Y:S04]  /*53ac0*/  STL [R1+0x8], R10 ;  /* 0x0000080a01007387 */ /* 0x0001e80000100800 */
[----:B0-----:R-:W2:Y:S04]  /*53ad0*/  LDL.LU R10, [R1+0x790] ;  /* 0x00079000010a7983 */ /* 0x001ea80000300800 */
[----:B------:R-:W3:Y:S04]  /*53ae0*/  LDL.LU R11, [R1+0x794] ;  /* 0x00079400010b7983 */ /* 0x000ee80000300800 */
[----:B------:R-:W4:Y:S04]  /*53af0*/  LDL.LU R27, [R1+0x7b4] ;  /* 0x0007b400011b7983 */ /* 0x000f280000300800 */
[----:B------:R-:W5:Y:S04]  /*53b00*/  LDL.LU R26, [R1+0x7b8] ;  /* 0x0007b800011a7983 */ /* 0x000f680000300800 */
[----:B------:R-:W4:Y:S01]  /*53b10*/  LDL.LU R25, [R1+0x7bc] ;  /* 0x0007bc0001197983 */ /* 0x000f220000300800 */
[C---:B--2---:R-:W-:Y:S01]  /*53b20*/  FMUL R8, R22.reuse, R10 ;  /* 0x0000000a16087220 */ /* 0x044fe20000400000 */
[C---:B------:R-:W-:Y:S01]  /*53b30*/  FMUL R10, R23.reuse, R17 ;  /* 0x00000011170a7220 */ /* 0x040fe20000400000 */
[----:B------:R-:W-:Y:S01]  /*53b40*/  F2FP.F16.E4M3.UNPACK_B R17, R19 ;  /* 0x00000013ff11723e */ /* 0x000fe200020006ff */
[----:B---3--:R-:W-:Y:S01]  /*53b50*/  FMUL R9, R22, R11 ;  /* 0x0000000b16097220 */ /* 0x008fe20000400000 */
[----:B------:R-:W-:Y:S01]  /*53b60*/  FMUL R11, R23, R16 ;  /* 0x00000010170b7220 */ /* 0x000fe20000400000 */
[----:B------:R-:W-:-:S07]  /*53b70*/  F2FP.F16.E4M3.UNPACK_B R16, R18 ;  /* 0x00000012ff10723e */ /* 0x000fce00020006ff */
[----:B------:R-:W-:Y:S01]  /*53b80*/  HMMA.16816.F32 R12, R12, R16, R8 ;  /* 0x000000100c0c723c */ /* 0x000fe20000001808 */
[----:B------:R0:W-:Y:S04]  /*53b90*/  STL [R1+0x150], R16 ;  /* 0x0001501001007387 */ /* 0x0001e80000100800 */
[----:B------:R1:W-:Y:S04]  /*53ba0*/  STL [R1+0x154], R17 ;  /* 0x0001541101007387 */ /* 0x0003e80000100800 */
[----:B------:R-:W2:Y:S04]  /*53bb0*/  LDL.LU R11, [R1+0x7b0] ;  /* 0x0007b000010b7983 */ /* 0x000ea80000300800 */
[----:B0-----:R-:W3:Y:S06]  /*53bc0*/  LDL.LU R16, [R1+0x7a0] ;  /* 0x0007a00001107983 */ /* 0x001eec0000300800 */
[----:B------:R0:W-:Y:S04]  /*53bd0*/  STL.64 [R1+0x40], R12 ;  /* 0x0000400c01007387 */ /* 0x0001e80000100a00 */
[----:B------:R0:W-:Y:S04]  /*53be0*/  STL.64 [R1+0x48], R14 ;  /* 0x0000480e01007387 */ /* 0x0001e80000100a00 */
[----:B-1----:R-:W3:Y:S04]  /*53bf0*/  LDL.LU R17, [R1+0x7a4] ;  /* 0x0007a40001117983 */ /* 0x002ee80000300800 */
[----:B------:R-:W3:Y:S04]  /*53c00*/  LDL.LU R18, [R1+0x7a8] ;  /* 0x0007a80001127983 */ /* 0x000ee80000300800 */
[----:B------:R-:W3:Y:S01]  /*53c10*/  LDL.LU R19, [R1+0x7ac] ;  /* 0x0007ac0001137983 */ /* 0x000ee20000300800 */
[----:B-----5:R-:W-:Y:S01]  /*53c20*/  FMUL R10, R23, R26 ;  /* 0x0000001a170a7220 */ /* 0x020fe20000400000 */
[----:B----4-:R-:W-:Y:S01]  /*53c30*/  FMUL R9, R22, R27 ;  /* 0x0000001b16097220 */ /* 0x010fe20000400000 */
[----:B------:R-:W-:-:S02]  /*53c40*/  F2FP.F16.E4M3.UNPACK_B R26, R28 ;  /* 0x0000001cff1a723e */ /* 0x000fc400020006ff */
[----:B------:R-:W-:Y:S01]  /*53c50*/  F2FP.F16.E4M3.UNPACK_B R27, R29 ;  /* 0x0000001dff1b723e */ /* 0x000fe200020006ff */
[----:B------:R-:W-:Y:S04]  /*53c60*/  STL.64 [R1+0x2c78], R28 ;  /* 0x002c781c01007387 */ /* 0x000fe80000100a00 */
[----:B------:R1:W-:Y:S04]  /*53c70*/  STL [R1+0x158], R26 ;  /* 0x0001581a01007387 */ /* 0x0003e80000100800 */
[----:B------:R4:W-:Y:S01]  /*53c80*/  STL [R1+0x15c], R27 ;  /* 0x00015c1b01007387 */ /* 0x0009e20000100800 */
[----:B--2---:R-:W-:Y:S01]  /*53c90*/  FMUL R8, R22, R11 ;  /* 0x0000000b16087220 */ /* 0x004fe20000400000 */
[C---:B------:R-:W-:Y:S01]  /*53ca0*/  FMUL R11, R23.reuse, R25 ;  /* 0x00000019170b7220 */ /* 0x040fe20000400000 */
[C---:B---3--:R-:W-:Y:S01]  /*53cb0*/  FMUL R18, R23.reuse, R18 ;  /* 0x0000001217127220 */ /* 0x048fe20000400000 */
[----:B------:R-:W-:-:S02]  /*53cc0*/  FMUL R19, R23, R19 ;  /* 0x0000001317137220 */ /* 0x000fc40000400000 */
[----:B------:R-:W2:Y:S01]  /*53cd0*/  LDL.LU R23, [R1+0x414] ;  /* 0x0004140001177983 */ /* 0x000ea20000300800 */
[----:B0-----:R-:W-:Y:S02]  /*53ce0*/  IMAD.MOV.U32 R12, RZ, RZ, R20 ;  /* 0x000000ffff0c7224 */ /* 0x001fe400078e0014 */
[----:B------:R-:W-:Y:S02]  /*53cf0*/  IMAD.MOV.U32 R13, RZ, RZ, R2 ;  /* 0x000000ffff0d7224 */ /* 0x000fe400078e0002 */
[----:B------:R-:W-:Y:S02]  /*53d00*/  IMAD.MOV.U32 R14, RZ, RZ, R6 ;  /* 0x000000ffff0e7224 */ /* 0x000fe400078e0006 */
[----:B------:R-:W-:-:S07]  /*53d10*/  IMAD.MOV.U32 R15, RZ, RZ, R4 ;  /* 0x000000ffff0f7224 */ /* 0x000fce00078e0004 */
[----:B------:R-:W-:Y:S01]  /*53d20*/  HMMA.16816.F32 R8, R12, R26, R8 ;  /* 0x0000001a0c08723c */ /* 0x000fe20000001808 */
[C---:B------:R-:W-:Y:S01]  /*53d30*/  FMUL R16, R22.reuse, R16 ;  /* 0x0000001016107220 */ /* 0x040fe20000400000 */
[----:B------:R-:W-:Y:S01]  /*53d40*/  FMUL R17, R22, R17 ;  /* 0x0000001116117220 */ /* 0x000fe20000400000 */
[----:B------:R-:W-:Y:S02]  /*53d50*/  IMAD.MOV.U32 R25, RZ, RZ, R2 ;  /* 0x000000ffff197224 */ /* 0x000fe400078e0002 */
[----:B-1----:R-:W-:Y:S02]  /*53d60*/  IMAD.MOV.U32 R26, RZ, RZ, R6 ;  /* 0x000000ffff1a7224 */ /* 0x002fe400078e0006 */
[----:B----4-:R-:W-:-:S12]  /*53d70*/  IMAD.MOV.U32 R27, RZ, RZ, R4 ;  /* 0x000000ffff1b7224 */ /* 0x010fd800078e0004 */
[----:B------:R0:W-:Y:S01]  /*53d80*/  STL [R1+0x10], R8 ;  /* 0x0000100801007387 */ /* 0x0001e20000100800 */
[----:B------:R-:W-:Y:S02]  /*53d90*/  IMAD.MOV.U32 R14, RZ, RZ, R9 ;  /* 0x000000ffff0e7224 */ /* 0x000fe400078e0009 */
[----:B------:R-:W-:Y:S02]  /*53da0*/  IMAD.MOV.U32 R13, RZ, RZ, R10 ;  /* 0x000000ffff0d7224 */ /* 0x000fe400078e000a */
[----:B------:R-:W-:Y:S01]  /*53db0*/  IMAD.MOV.U32 R12, RZ, RZ, R11 ;  /* 0x000000ffff0c7224 */ /* 0x000fe200078e000b */
[----:B0-----:R-:W-:Y:S01]  /*53dc0*/  F2FP.F16.E4M3.UNPACK_B R8, R24 ;  /* 0x00000018ff08723e */ /* 0x001fe200020006ff */
[----:B------:R-:W-:Y:S01]  /*53dd0*/  IMAD.MOV.U32 R24, RZ, RZ, R20 ;  /* 0x000000ffff187224 */ /* 0x000fe200078e0014 */
[----:B------:R-:W-:Y:S04]  /*53de0*/  STL [R1+0x2ca8], R14 ;  /* 0x002ca80e01007387 */ /* 0x000fe80000100800 */
[----:B------:R0:W-:Y:S04]  /*53df0*/  STL.64 [R1+0x2ca0], R12 ;  /* 0x002ca00c01007387 */ /* 0x0001e80000100a00 */
[----:B------:R-:W-:Y:S01]  /*53e00*/  STL [R1+0x160], R8 ;  /* 0x0001600801007387 */ /* 0x000fe20000100800 */
[----:B--2---:R-:W-:-:S05]  /*53e10*/  F2FP.F16.E4M3.UNPACK_B R9, R23 ;  /* 0x00000017ff09723e */ /* 0x004fca00020006ff */
[----:B------:R1:W-:Y:S02]  /*53e20*/  STL [R1+0x164], R9 ;  /* 0x0001640901007387 */ /* 0x0003e40000100800 */
[----:B------:R-:W-:Y:S01]  /*53e30*/  HMMA.16816.F32 R24, R24, R8, R16 ;  /* 0x000000081818723c */ /* 0x000fe20000001810 */
[----:B------:R-:W-:Y:S02]  /*53e40*/  IMAD.MOV.U32 R16, RZ, RZ, R21 ;  /* 0x000000ffff107224 */ /* 0x000fe400078e0015 */
[----:B------:R-:W2:Y:S01]  /*53e50*/  LDL.LU R21, [R1+0x2d20] ;  /* 0x002d200001157983 */ /* 0x000ea20000300800 */
[----:B------:R-:W-:Y:S02]  /*53e60*/  IMAD.MOV.U32 R18, RZ, RZ, R5 ;  /* 0x000000ffff127224 */ /* 0x000fe400078e0005 */
[----:B------:R-:W-:Y:S01]  /*53e70*/  IMAD.MOV.U32 R19, RZ, RZ, R7 ;  /* 0x000000ffff137224 */ /* 0x000fe200078e0007 */
[----:B------:R-:W3:Y:S01]  /*53e80*/  LDL.LU R17, [R1+0xe4] ;  /* 0x0000e40001117983 */ /* 0x000ee20000300800 */
[----:B------:R-:W-:-:S03]  /*53e90*/  F2FP.F16.E4M3.UNPACK_B R28, R3.H1 ;  /* 0x00000003ff1c723e */ /* 0x000fc600030006ff */
[----:B------:R-:W4:Y:S04]  /*53ea0*/  LDL.LU R5, [R1+0x2d1c] ;  /* 0x002d1c0001057983 */ /* 0x000f280000300800 */
[----:B------:R-:W5:Y:S04]  /*53eb0*/  LDL.LU R7, [R1+0x2d18] ;  /* 0x002d180001077983 */ /* 0x000f680000300800 */
[----:B------:R-:W-:Y:S04]  /*53ec0*/  STL.64 [R1+0x2c70], R26 ;  /* 0x002c701a01007387 */ /* 0x000fe80000100a00 */
[----:B------:R0:W-:Y:S04]  /*53ed0*/  STL.64 [R1+0x2c68], R24 ;  /* 0x002c681801007387 */ /* 0x0001e80000100a00 */
[----:B------:R-:W1:Y:S01]  /*53ee0*/  LDL.LU R3, [R1+0x2d14] ;  /* 0x002d140001037983 */ /* 0x000e620000300800 */
[----:B--2---:R-:W-:-:S03]  /*53ef0*/  F2FP.F16.E4M3.UNPACK_B R29, R21.H1 ;  /* 0x00000015ff1d723e */ /* 0x004fc600030006ff */
[----:B------:R-:W2:Y:S04]  /*53f00*/  LDL.LU R21, [R1+0x2d10] ;  /* 0x002d100001157983 */ /* 0x000ea80000300800 */
[----:B------:R-:W3:Y:S04]  /*53f10*/  LDL.LU R6, [R1+0x2d0] ;  /* 0x0002d00001067983 */ /* 0x000ee80000300800 */
[----:B------:R-:W3:Y:S04]  /*53f20*/  LDL.LU R2, [R1+0x2d4] ;  /* 0x0002d40001027983 */ /* 0x000ee80000300800 */
[----:B------:R-:W-:Y:S04]  /*53f30*/  STL [R1+0x1a8], R28 ;  /* 0x0001a81c01007387 */ /* 0x000fe80000100800 */
[----:B0-----:R-:W3:Y:S04]  /*53f40*/  LDL.LU R12, [R1+0x300] ;  /* 0x00030000010c7983 */ /* 0x001ee80000300800 */
[----:B------:R-:W-:Y:S04]  /*53f50*/  STL [R1+0x1ac], R29 ;  /* 0x0001ac1d01007387 */ /* 0x000fe80000100800 */
[----:B------:R-:W3:Y:S04]  /*53f60*/  LDL.LU R20, [R1+0x304] ;  /* 0x0003040001147983 */ /* 0x000ee80000300800 */
[----:B------:R-:W3:Y:S01]  /*53f70*/  LDL.LU R13, [R1+0x310] ;  /* 0x00031000010d7983 */ /* 0x000ee20000300800 */
[----:B-1----:R-:W-:-:S02]  /*53f80*/  IMAD.MOV.U32 R9, RZ, RZ, R3 ;  /* 0x000000ffff097224 */ /* 0x002fc400078e0003 */
[----:B-----5:R-:W-:Y:S02]  /*53f90*/  IMAD.MOV.U32 R10, RZ, RZ, R7 ;  /* 0x000000ffff0a7224 */ /* 0x020fe400078e0007 */
[----:B----4-:R-:W-:Y:S02]  /*53fa0*/  IMAD.MOV.U32 R11, RZ, RZ, R5 ;  /* 0x000000ffff0b7224 */ /* 0x010fe400078e0005 */
[----:B--2---:R-:W-:-:S07]  /*53fb0*/  IMAD.MOV.U32 R8, RZ, RZ, R21 ;  /* 0x000000ffff087224 */ /* 0x004fce00078e0015 */
[----:B---3--:R-:W-:Y:S01]  /*53fc0*/  HMMA.16816.F32 R8, R8, R28, R16 ;  /* 0x0000001c0808723c */ /* 0x008fe20000001810 */
[----:B------:R-:W-:Y:S04]  /*53fd0*/  STL [R1+0x2ce0], R13 ;  /* 0x002ce00d01007387 */ /* 0x000fe80000100800 */
[----:B------:R-:W-:Y:S04]  /*53fe0*/  STL [R1+0x2cf8], R12 ;  /* 0x002cf80c01007387 */ /* 0x000fe80000100800 */
[----:B------:R-:W2:Y:S04]  /*53ff0*/  LDL.LU R14, [R1+0x314] ;  /* 0x00031400010e7983 */ /* 0x000ea80000300800 */
[----:B------:R-:W3:Y:S06]  /*54000*/  LDL.LU R24, [R1+0xb0] ;  /* 0x0000b00001187983 */ /* 0x000eec0000300800 */
[----:B------:R-:W-:Y:S04]  /*54010*/  STL.64 [R1+0x210], R8 ;  /* 0x0002100801007387 */ /* 0x000fe80000100a00 */
[----:B------:R-:W-:Y:S04]  /*54020*/  STL.64 [R1+0x218], R10 ;  /* 0x0002180a01007387 */ /* 0x000fe80000100a00 */
[----:B------:R-:W3:Y:S04]  /*54030*/  LDL.LU R25, [R1+0xb4] ;  /* 0x0000b40001197983 */ /* 0x000ee80000300800 */
[----:B------:R-:W4:Y:S04]  /*54040*/  LDL.LU R26, [R1+0xb8] ;  /* 0x0000b800011a7983 */ /* 0x000f280000300800 */
[----:B------:R-:W4:Y:S04]  /*54050*/  LDL.LU R27, [R1+0xbc] ;  /* 0x0000bc00011b7983 */ /* 0x000f280000300800 */
[----:B----4-:R-:W-:Y:S04]  /*54060*/  STL.64 [R1+0x2cf0], R26 ;  /* 0x002cf01a01007387 */ /* 0x010fe80000100a00 */
[----:B---3--:R0:W-:Y:S04]  /*54070*/  STL.64 [R1+0x2ce8], R24 ;  /* 0x002ce81801007387 */ /* 0x0081e80000100a00 */
[----:B0-----:R-:W3:Y:S04]  /*54080*/  LDL.LU R24, [R1+0xc0] ;  /* 0x0000c00001187983 */ /* 0x001ee80000300800 */
[----:B------:R-:W3:Y:S04]  /*54090*/  LDL.LU R25, [R1+0xc4] ;  /* 0x0000c40001197983 */ /* 0x000ee80000300800 */
[----:B------:R-:W4:Y:S04]  /*540a0*/  LDL.LU R26, [R1+0xc8] ;  /* 0x0000c800011a7983 */ /* 0x000f280000300800 */
[----:B------:R-:W4:Y:S01]  /*540b0*/  LDL.LU R27, [R1+0xcc] ;  /* 0x0000cc00011b7983 */ /* 0x000f220000300800 */
[----:B------:R-:W-:Y:S01]  /*540c0*/  F2FP.F16.E4M3.UNPACK_B R12, R6.H1 ;  /* 0x00000006ff0c723e */ /* 0x000fe200030006ff */
[----:B------:R-:W-:-:S02]  /*540d0*/  IMAD.MOV.U32 R8, RZ, RZ, R21 ;  /* 0x000000ffff087224 */ /* 0x000fc400078e0015 */
[----:B----4-:R-:W-:Y:S04]  /*540e0*/  STL.64 [R1+0x2d08], R26 ;  /* 0x002d081a01007387 */ /* 0x010fe80000100a00 */
[----:B---3--:R0:W-:Y:S04]  /*540f0*/  STL.64 [R1+0x2d00], R24 ;  /* 0x002d001801007387 */ /* 0x0081e80000100a00 */
[----:B0-----:R-:W3:Y:S04]  /*54100*/  LDL.LU R24, [R1+0xd0] ;  /* 0x0000d00001187983 */ /* 0x001ee80000300800 */
[----:B------:R-:W3:Y:S04]  /*54110*/  LDL.LU R25, [R1+0xd4] ;  /* 0x0000d40001197983 */ /* 0x000ee80000300800 */
[----:B------:R-:W3:Y:S04]  /*54120*/  LDL.LU R26, [R1+0xd8] ;  /* 0x0000d800011a7983 */ /* 0x000ee80000300800 */
[----:B------:R-:W3:Y:S01]  /*54130*/  LDL.LU R27, [R1+0xdc] ;  /* 0x0000dc00011b7983 */ /* 0x000ee20000300800 */
[----:B------:R-:W-:Y:S01]  /*54140*/  F2FP.F16.E4M3.UNPACK_B R13, R2.H1 ;  /* 0x00000002ff0d723e */ /* 0x000fe200030006ff */
[----:B------:R-:W-:-:S02]  /*54150*/  IMAD.MOV.U32 R9, RZ, RZ, R3 ;  /* 0x000000ffff097224 */ /* 0x000fc400078e0003 */
[----:B------:R-:W4:Y:S01]  /*54160*/  LDL R15, [R1+0x360] ;  /* 0x00036000010f7983 */ /* 0x000f220000100800 */
[----:B------:R-:W-:Y:S02]  /*54170*/  IMAD.MOV.U32 R10, RZ, RZ, R7 ;  /* 0x000000ffff0a7224 */ /* 0x000fe400078e0007 */
[----:B------:R-:W-:Y:S01]  /*54180*/  IMAD.MOV.U32 R11, RZ, RZ, R5 ;  /* 0x000000ffff0b7224 */ /* 0x000fe200078e0005 */
[----:B------:R-:W5:Y:S04]  /*54190*/  LDL.LU R22, [R1+0x364] ;  /* 0x0003640001167983 */ /* 0x000f680000300800 */
[----:B------:R-:W2:Y:S04]  /*541a0*/  LDL.LU R16, [R1+0xa0] ;  /* 0x0000a00001107983 */ /* 0x000ea80000300800 */
[----:B------:R-:W2:Y:S04]  /*541b0*/  LDL.LU R17, [R1+0xa4] ;  /* 0x0000a40001117983 */ /* 0x000ea80000300800 */
[----:B------:R-:W2:Y:S04]  /*541c0*/  LDL.LU R18, [R1+0xa8] ;  /* 0x0000a80001127983 */ /* 0x000ea80000300800 */
[----:B------:R-:W2:Y:S04]  /*541d0*/  LDL.LU R19, [R1+0xac] ;  /* 0x0000ac0001137983 */ /* 0x000ea80000300800 */
[----:B------:R-:W2:Y:S04]  /*541e0*/  LDL.LU R28, [R1+0x370] ;  /* 0x00037000011c7983 */ /* 0x000ea80000300800 */
[----:B------:R-:W2:Y:S04]  /*541f0*/  LDL.LU R29, [R1+0x374] ;  /* 0x00037400011d7983 */ /* 0x000ea80000300800 */
[----:B------:R0:W-:Y:S04]  /*54200*/  STL [R1+0x1a0], R12 ;  /* 0x0001a00c01007387 */ /* 0x0001e80000100800 */
[----:B------:R1:W-:Y:S01]  /*54210*/  STL [R1+0x1a4], R13 ;  /* 0x0001a40d01007387 */ /* 0x0003e20000100800 */
[----:B---3--:R-:W-:Y:S03]  /*54220*/  HMMA.16816.F32 R8, R8, R12, R24 ;  /* 0x0000000c0808723c */ /* 0x008fe60000001818 */
[----:B------:R-:W3:Y:S04]  /*54230*/  LDL.LU.64 R26, [R1+0x2d08] ;  /* 0x002d0800011a7983 */ /* 0x000ee80000300a00 */
[----:B------:R-:W3:Y:S04]  /*54240*/  LDL.LU.64 R24, [R1+0x2d00] ;  /* 0x002d000001187983 */ /* 0x000ee80000300a00 */
[----:B0-----:R-:W2:Y:S01]  /*54250*/  LDL.LU R12, [R1+0x2cf8] ;  /* 0x002cf800010c7983 */ /* 0x001ea20000300800 */
[----:B-1----:R-:W-:-:S07]  /*54260*/  F2FP.F16.E4M3.UNPACK_B R13, R20.H1 ;  /* 0x00000014ff0d723e */ /* 0x002fce00030006ff */
[----:B------:R0:W-:Y:S04]  /*54270*/  STL.64 [R1+0x220], R8 ;  /* 0x0002200801007387 */ /* 0x0001e80000100a00 */
[----:B------:R1:W-:Y:S01]  /*54280*/  STL.64 [R1+0x228], R10 ;  /* 0x0002280a01007387 */ /* 0x0003e20000100a00 */
[----:B0-----:R-:W-:Y:S02]  /*54290*/  IMAD.MOV.U32 R8, RZ, RZ, R21 ;  /* 0x000000ffff087224 */ /* 0x001fe400078e0015 */
[----:B------:R-:W-:Y:S02]  /*542a0*/  IMAD.MOV.U32 R9, RZ, RZ, R3 ;  /* 0x000000ffff097224 */ /* 0x000fe400078e0003 */
[----:B-1----:R-:W-:Y:S02]  /*542b0*/  IMAD.MOV.U32 R10, RZ, RZ, R7 ;  /* 0x000000ffff0a7224 */ /* 0x002fe400078e0007 */
[----:B------:R-:W-:Y:S01]  /*542c0*/  IMAD.MOV.U32 R11, RZ, RZ, R5 ;  /* 0x000000ffff0b7224 */ /* 0x000fe200078e0005 */
[----:B--2---:R-:W-:-:S05]  /*542d0*/  F2FP.F16.E4M3.UNPACK_B R12, R12.H1 ;  /* 0x0000000cff0c723e */ /* 0x004fca00030006ff */
[----:B------:R-:W-:Y:S02]  /*542e0*/  STL [R1+0x198], R12 ;  /* 0x0001980c01007387 */ /* 0x000fe40000100800 */
[----:B---3--:R-:W-:Y:S02]  /*542f0*/  HMMA.16816.F32 R8, R8, R12, R24 ;  /* 0x0000000c0808723c */ /* 0x008fe40000001818 */
[----:B------:R0:W-:Y:S04]  /*54300*/  STL [R1+0x19c], R13 ;  /* 0x00019c0d01007387 */ /* 0x0001e80000100800 */
[----:B------:R-:W2:Y:S04]  /*54310*/  LDL.LU.64 R26, [R1+0x2cf0] ;  /* 0x002cf000011a7983 */ /* 0x000ea80000300a00 */
[----:B------:R-:W2:Y:S04]  /*54320*/  LDL.LU.64 R24, [R1+0x2ce8] ;  /* 0x002ce80001187983 */ /* 0x000ea80000300a00 */
[----:B0-----:R-:W3:Y:S05]  /*54330*/  LDL.LU R13, [R1+0x2ce0] ;  /* 0x002ce000010d7983 */ /* 0x001eea0000300800 */
        /* <DEDUP_REMOVED lines=9> */
[----:B------:R0:W-:Y:S04]  /*543d0*/  STL [R1+0x190], R12 ;  /* 0x0001900c01007387 */ /* 0x0001e80000100800 */
[----:B------:R-:W-:Y:S01]  /*543e0*/  STL [R1+0x194], R13 ;  /* 0x0001940d01007387 */ /* 0x000fe20000100800 */
[----:B----4-:R-:W-:-:S03]  /*543f0*/  F2FP.F16.E4M3.UNPACK_B R14, R15.H1 ;  /* 0x0000000fff0e723e */ /* 0x010fc600030006ff */
[----:B------:R-:W2:Y:S01]  /*54400*/  LDL.LU R20, [R1+0x380] ;  /* 0x0003800001147983 */ /* 0x000ea20000300800 */
[----:B-----5:R-:W-:-:S03]  /*54410*/  F2FP.F16.E4M3.UNPACK_B R15, R22.H1 ;  /* 0x00000016ff0f723e */ /* 0x020fc600030006ff */
[----:B0-----:R-:W3:Y:S06]  /*54420*/  LDL.LU R12, [R1+0x384] ;  /* 0x00038400010c7983 */ /* 0x001eec0000300800 */
[----:B------:R0:W-:Y:S04]  /*54430*/  STL.64 [R1+0x270], R8 ;  /* 0x0002700801007387 */ /* 0x0001e80000100a00 */
[----:B------:R1:W-:Y:S01]  /*54440*/  STL.64 [R1+0x278], R10 ;  /* 0x0002780a01007387 */ /* 0x0003e20000100a00 */
[----:B0-----:R-:W-:-:S02]  /*54450*/  IMAD.MOV.U32 R8, RZ, RZ, R21 ;  /* 0x000000ffff087224 */ /* 0x001fc400078e0015 */
[----:B------:R-:W-:Y:S02]  /*54460*/  IMAD.MOV.U32 R9, RZ, RZ, R3 ;  /* 0x000000ffff097224 */ /* 0x000fe400078e0003 */
[----:B-1----:R-:W-:Y:S02]  /*54470*/  IMAD.MOV.U32 R10, RZ, RZ, R7 ;  /* 0x000000ffff0a7224 */ /* 0x002fe400078e0007 */
[----:B------:R-:W-:-:S07]  /*54480*/  IMAD.MOV.U32 R11, RZ, RZ, R5 ;  /* 0x000000ffff0b7224 */ /* 0x000fce00078e0005 */
[----:B------:R-:W-:Y:S01]  /*54490*/  HMMA.16816.F32 R8, R8, R14, R16 ;  /* 0x0000000e0808723c */ /* 0x000fe20000001810 */
[----:B------:R0:W-:Y:S01]  /*544a0*/  STL [R1+0x188], R14 ;  /* 0x0001880e01007387 */ /* 0x0001e20000100800 */
[----:B------:R-:W-:-:S03]  /*544b0*/  F2FP.F16.E4M3.UNPACK_B R24, R28.H1 ;  /* 0x0000001cff18723e */ /* 0x000fc600030006ff */
[----:B------:R-:W-:Y:S01]  /*544c0*/  STL [R1+0x18c], R15 ;  /* 0x00018c0f01007387 */ /* 0x000fe20000100800 */
[----:B------:R-:W-:-:S13]  /*544d0*/  F2FP.F16.E4M3.UNPACK_B R25, R29.H1 ;  /* 0x0000001dff19723e */ /* 0x000fda00030006ff */
[----:B------:R-:W-:Y:S04]  /*544e0*/  STL.64 [R1+0x280], R8 ;  /* 0x0002800801007387 */ /* 0x000fe80000100a00 */
[----:B------:R-:W-:Y:S04]  /*544f0*/  STL.64 [R1+0x288], R10 ;  /* 0x0002880a01007387 */ /* 0x000fe80000100a00 */
[----:B------:R-:W4:Y:S04]  /*54500*/  LDL.LU R13, [R1+0x390] ;  /* 0x00039000010d7983 */ /* 0x000f280000300800 */
[----:B0-----:R-:W5:Y:S04]  /*54510*/  LDL.LU R14, [R1+0x394] ;  /* 0x00039400010e7983 */ /* 0x001f680000300800 */
[----:B------:R-:W-:Y:S04]  /*54520*/  STL [R1+0x180], R24 ;  /* 0x0001801801007387 */ /* 0x000fe80000100800 */
[----:B------:R-:W2:Y:S04]  /*54530*/  LDL.LU R16, [R1+0x70] ;  /* 0x0000700001107983 */ /* 0x000ea80000300800 */
[----:B------:R-:W-:Y:S04]  /*54540*/  STL [R1+0x184], R25 ;  /* 0x0001841901007387 */ /* 0x000fe80000100800 */
        /* <DEDUP_REMOVED lines=9> */
[----:B------:R-:W-:-:S03]  /*545e0*/  IMAD.MOV.U32 R8, RZ, RZ, R21 ;  /* 0x000000ffff087224 */ /* 0x000fc600078e0015 */
[----:B--2---:R-:W-:Y:S04]  /*545f0*/  STL.64 [R1+0x2cd8], R18 ;  /* 0x002cd81201007387 */ /* 0x004fe80000100a00 */
[----:B------:R0:W-:Y:S04]  /*54600*/  STL.64 [R1+0x2cd0], R16 ;  /* 0x002cd01001007387 */ /* 0x0001e80000100a00 */
[----:B0-----:R-:W2:Y:S04]  /*54610*/  LDL.LU R16, [R1+0x90] ;  /* 0x0000900001107983 */ /* 0x001ea80000300800 */
[----:B------:R-:W2:Y:S04]  /*54620*/  LDL.LU R17, [R1+0x94] ;  /* 0x0000940001117983 */ /* 0x000ea80000300800 */
[----:B------:R-:W2:Y:S04]  /*54630*/  LDL.LU R18, [R1+0x98] ;  /* 0x0000980001127983 */ /* 0x000ea80000300800 */
[----:B------:R-:W2:Y:S01]  /*54640*/  LDL.LU R19, [R1+0x9c] ;  /* 0x00009c0001137983 */ /* 0x000ea20000300800 */
[----:B------:R-:W-:-:S02]  /*54650*/  IMAD.MOV.U32 R9, RZ, RZ, R3 ;  /* 0x000000ffff097224 */ /* 0x000fc400078e0003 */
[----:B------:R-:W-:Y:S01]  /*54660*/  IMAD.MOV.U32 R10, RZ, RZ, R7 ;  /* 0x000000ffff0a7224 */ /* 0x000fe200078e0007 */
[----:B------:R-:W3:Y:S01]  /*54670*/  LDL.LU R15, [R1+0x3a0] ;  /* 0x0003a000010f7983 */ /* 0x000ee20000300800 */
[----:B------:R-:W-:-:S03]  /*54680*/  IMAD.MOV.U32 R11, RZ, RZ, R5 ;  /* 0x000000ffff0b7224 */ /* 0x000fc600078e0005 */
[----:B------:R-:W3:Y:S04]  /*54690*/  LDL.LU R29, [R1+0x3a4] ;  /* 0x0003a400011d7983 */ /* 0x000ee80000300800 */
[----:B--2---:R-:W-:Y:S01]  /*546a0*/  HMMA.16816.F32 R8, R8, R24, R16 ;  /* 0x000000180808723c */ /* 0x004fe20000001810 */
[----:B------:R-:W2:Y:S04]  /*546b0*/  LDL.LU.64 R18, [R1+0x2cd8] ;  /* 0x002cd80001127983 */ /* 0x000ea80000300a00 */
[----:B------:R-:W2:Y:S04]  /*546c0*/  LDL.LU.64 R16, [R1+0x2cd0] ;  /* 0x002cd00001107983 */ /* 0x000ea80000300a00 */
[----:B------:R-:W4:Y:S01]  /*546d0*/  LDL.LU R22, [R1+0x3b0] ;  /* 0x0003b00001167983 */ /* 0x000f220000300800 */
[----:B------:R-:W-:-:S03]  /*546e0*/  F2FP.F16.E4M3.UNPACK_B R24, R20.H1 ;  /* 0x00000014ff18723e */ /* 0x000fc600030006ff */
[----:B------:R-:W4:Y:S01]  /*546f0*/  LDL.LU R28, [R1+0x3b4] ;  /* 0x0003b400011c7983 */ /* 0x000f220000300800 */
[----:B---3--:R-:W-:-:S05]  /*54700*/  F2FP.F16.E4M3.UNPACK_B R25, R12.H1 ;  /* 0x0000000cff19723e */ /* 0x008fca00030006ff */
[----:B------:R0:W-:Y:S04]  /*54710*/  STL.64 [R1+0x290], R8 ;  /* 0x0002900801007387 */ /* 0x0001e80000100a00 */
[----:B------:R1:W-:Y:S01]  /*54720*/  STL.64 [R1+0x298], R10 ;  /* 0x0002980a01007387 */ /* 0x0003e20000100a00 */
[----:B0-----:R-:W-:Y:S02]  /*54730*/  IMAD.MOV.U32 R8, RZ, RZ, R21 ;  /* 0x000000ffff087224 */ /* 0x001fe400078e0015 */
[----:B------:R-:W-:Y:S02]  /*54740*/  IMAD.MOV.U32 R9, RZ, RZ, R3 ;  /* 0x000000ffff097224 */ /* 0x000fe400078e0003 */
[----:B-1----:R-:W-:Y:S02]  /*54750*/  IMAD.MOV.U32 R10, RZ, RZ, R7 ;  /* 0x000000ffff0a7224 */ /* 0x002fe400078e0007 */
[----:B------:R-:W-:Y:S01]  /*54760*/  IMAD.MOV.U32 R11, RZ, RZ, R5 ;  /* 0x000000ffff0b7224 */ /* 0x000fe200078e0005 */
[----:B------:R0:W-:Y:S04]  /*54770*/  STL [R1+0x178], R24 ;  /* 0x0001781801007387 */ /* 0x0001e80000100800 */
[----:B------:R1:W-:Y:S02]  /*54780*/  STL [R1+0x17c], R25 ;  /* 0x00017c1901007387 */ /* 0x0003e40000100800 */
[----:B--2---:R-:W-:Y:S02]  /*54790*/  HMMA.16816.F32 R8, R8, R24, R16 ;  /* 0x000000180808723c */ /* 0x004fe40000001810 */
[----:B------:R-:W2:Y:S04]  /*547a0*/  LDL.LU.64 R18, [R1+0x2cc8] ;  /* 0x002cc80001127983 */ /* 0x000ea80000300a00 */
[----:B------:R-:W2:Y:S04]  /*547b0*/  LDL.LU.64 R16, [R1+0x2cc0] ;  /* 0x002cc00001107983 */ /* 0x000ea80000300a00 */
[----:B0-----:R-:W3:Y:S09]  /*547c0*/  LDL.LU R24, [R1+0x50] ;  /* 0x0000500001187983 */ /* 0x001ef20000300800 */
[----:B------:R0:W-:Y:S04]  /*547d0*/  STL.64 [R1+0x2a0], R8 ;  /* 0x0002a00801007387 */ /* 0x0001e80000100a00 */
[----:B------:R0:W-:Y:S04]  /*547e0*/  STL.64 [R1+0x2a8], R10 ;  /* 0x0002a80a01007387 */ /* 0x0001e80000100a00 */
[----:B-1----:R-:W3:Y:S04]  /*547f0*/  LDL.LU R25, [R1+0x54] ;  /* 0x0000540001197983 */ /* 0x002ee80000300800 */
[----:B------:R-:W2:Y:S04]  /*54800*/  LDL.LU R26, [R1+0x58] ;  /* 0x00005800011a7983 */ /* 0x000ea80000300800 */
[----:B------:R-:W2:Y:S01]  /*54810*/  LDL.LU R27, [R1+0x5c] ;  /* 0x00005c00011b7983 */ /* 0x000ea20000300800 */
[----:B----4-:R-:W-:Y:S01]  /*54820*/  F2FP.F16.E4M3.UNPACK_B R12, R13.H1 ;  /* 0x0000000dff0c723e */ /* 0x010fe200030006ff */
[----:B0-----:R-:W-:Y:S01]  /*54830*/  IMAD.MOV.U32 R8, RZ, RZ, R21 ;  /* 0x000000ffff087224 */ /* 0x001fe200078e0015 */
[----:B-----5:R-:W-:Y:S01]  /*54840*/  F2FP.F16.E4M3.UNPACK_B R13, R14.H1 ;  /* 0x0000000eff0d723e */ /* 0x020fe200030006ff */
[----:B------:R-:W-:-:S02]  /*54850*/  IMAD.MOV.U32 R9, RZ, RZ, R3 ;  /* 0x000000ffff097224 */ /* 0x000fc400078e0003 */
[----:B------:R-:W-:Y:S02]  /*54860*/  IMAD.MOV.U32 R10, RZ, RZ, R7 ;  /* 0x000000ffff0a7224 */ /* 0x000fe400078e0007 */
[----:B------:R-:W-:Y:S01]  /*54870*/  IMAD.MOV.U32 R11, RZ, RZ, R5 ;  /* 0x000000ffff0b7224 */ /* 0x000fe200078e0005 */
[----:B--2---:R-:W-:Y:S04]  /*54880*/  STL.64 [R1+0x2cb8], R26 ;  /* 0x002cb81a01007387 */ /* 0x004fe80000100a00 */
[----:B---3--:R0:W-:Y:S04]  /*54890*/  STL.64 [R1+0x2cb0], R24 ;  /* 0x002cb01801007387 */ /* 0x0081e80000100a00 */
[----:B0-----:R-:W2:Y:S04]  /*548a0*/  LDL.LU R24, [R1+0x60] ;  /* 0x0000600001187983 */ /* 0x001ea80000300800 */
[----:B------:R-:W2:Y:S04]  /*548b0*/  LDL.LU R25, [R1+0x64] ;  /* 0x0000640001197983 */ /* 0x000ea80000300800 */
[----:B------:R-:W2:Y:S04]  /*548c0*/  LDL.LU R26, [R1+0x68] ;  /* 0x00006800011a7983 */ /* 0x000ea80000300800 */
[----:B------:R-:W2:Y:S01]  /*548d0*/  LDL.LU R27, [R1+0x6c] ;  /* 0x00006c00011b7983 */ /* 0x000ea20000300800 */
[----:B------:R-:W-:Y:S01]  /*548e0*/  HMMA.16816.F32 R8, R8, R12, R16 ;  /* 0x0000000c0808723c */ /* 0x000fe20000001810 */
[----:B------:R-:W-:-:S02]  /*548f0*/  F2FP.F16.E4M3.UNPACK_B R16, R15.H1 ;  /* 0x0000000fff10723e */ /* 0x000fc400030006ff */
[----:B------:R-:W-:Y:S01]  /*54900*/  STL [R1+0x170], R12 ;  /* 0x0001700c01007387 */ /* 0x000fe20000100800 */
[----:B------:R-:W-:-:S03]  /*54910*/  F2FP.F16.E4M3.UNPACK_B R17, R29.H1 ;  /* 0x0000001dff11723e */ /* 0x000fc600030006ff */
[----:B------:R-:W-:-:S12]  /*54920*/  STL [R1+0x174], R13 ;  /* 0x0001740d01007387 */ /* 0x000fd80000100800 */
[----:B------:R0:W-:Y:S04]  /*54930*/  STL.64 [R1+0x2b0], R8 ;  /* 0x0002b00801007387 */ /* 0x0001e80000100a00 */
[----:B------:R1:W-:Y:S04]  /*54940*/  STL.64 [R1+0x2b8], R10 ;  /* 0x0002b80a01007387 */ /* 0x0003e80000100a00 */
[----:B------:R-:W3:Y:S01]  /*54950*/  LDL.LU R29, [R1+0x3c0] ;  /* 0x0003c000011d7983 */ /* 0x000ee20000300800 */
[----:B0-----:R-:W-:-:S03]  /*54960*/  IMAD.MOV.U32 R8, RZ, RZ, R21 ;  /* 0x000000ffff087224 */ /* 0x001fc600078e0015 */
[----:B------:R-:W4:Y:S01]  /*54970*/  LDL.LU R12, [R1+0x30] ;  /* 0x00003000010c7983 */ /* 0x000f220000300800 */
[----:B------:R-:W-:Y:S02]  /*54980*/  IMAD.MOV.U32 R9, RZ, RZ, R3 ;  /* 0x000000ffff097224 */ /* 0x000fe400078e0003 */
[----:B-1----:R-:W-:Y:S02]  /*54990*/  IMAD.MOV.U32 R10, RZ, RZ, R7 ;  /* 0x000000ffff0a7224 */ /* 0x002fe400078e0007 */
[----:B------:R-:W-:Y:S01]  /*549a0*/  IMAD.MOV.U32 R11, RZ, RZ, R5 ;  /* 0x000000ffff0b7224 */ /* 0x000fe200078e0005 */
[----:B------:R0:W-:Y:S04]  /*549b0*/  STL [R1+0x168], R16 ;  /* 0x0001681001007387 */ /* 0x0001e80000100800 */
[----:B------:R-:W4:Y:S04]  /*549c0*/  LDL.LU R13, [R1+0x34] ;  /* 0x00003400010d7983 */ /* 0x000f280000300800 */
[----:B------:R1:W-:Y:S04]  /*549d0*/  STL [R1+0x16c], R17 ;  /* 0x00016c1101007387 */ /* 0x0003e80000100800 */
[----:B------:R-:W4:Y:S04]  /*549e0*/  LDL.LU R14, [R1+0x38] ;  /* 0x00003800010e7983 */ /* 0x000f280000300800 */
[----:B------:R-:W4:Y:S01]  /*549f0*/  LDL.LU R15, [R1+0x3c] ;  /* 0x00003c00010f7983 */ /* 0x000f220000300800 */
[----:B--2---:R-:W-:Y:S03]  /*54a00*/  HMMA.16816.F32 R8, R8, R16, R24 ;  /* 0x000000100808723c */ /* 0x004fe60000001818 */
[----:B------:R-:W2:Y:S04]  /*54a10*/  LDL.LU.64 R26, [R1+0x2cb8] ;  /* 0x002cb800011a7983 */ /* 0x000ea80000300a00 */
[----:B------:R-:W2:Y:S01]  /*54a20*/  LDL.LU.64 R24, [R1+0x2cb0] ;  /* 0x002cb00001187983 */ /* 0x000ea20000300a00 */
[----:B0-----:R-:W-:-:S02]  /*54a30*/  F2FP.F16.E4M3.UNPACK_B R16, R22.H1 ;  /* 0x00000016ff10723e */ /* 0x001fc400030006ff */
[----:B-1----:R-:W-:-:S09]  /*54a40*/  F2FP.F16.E4M3.UNPACK_B R17, R28.H1 ;  /* 0x0000001cff11723e */ /* 0x002fd200030006ff */
[----:B------:R0:W-:Y:S04]  /*54a50*/  STL.64 [R1+0x2c0], R8 ;  /* 0x0002c00801007387 */ /* 0x0001e80000100a00 */
[----:B------:R1:W-:Y:S04]  /*54a60*/  STL.64 [R1+0x2c8], R10 ;  /* 0x0002c80a01007387 */ /* 0x0003e80000100a00 */
[----:B------:R-:W5:Y:S01]  /*54a70*/  LDL.LU R2, [R1+0x3e0] ;  /* 0x0003e00001027983 */ /* 0x000f620000300800 */
[----:B0-----:R-:W-:-:S03]  /*54a80*/  IMAD.MOV.U32 R8, RZ, RZ, R21 ;  /* 0x000000ffff087224 */ /* 0x001fc600078e0015 */
[----:B------:R-:W3:Y:S01]  /*54a90*/  LDL.LU R22, [R1+0x3e4] ;  /* 0x0003e40001167983 */ /* 0x000ee20000300800 */
[----:B------:R-:W-:Y:S02]  /*54aa0*/  IMAD.MOV.U32 R9, RZ, RZ, R3 ;  /* 0x000000ffff097224 */ /* 0x000fe400078e0003 */
[----:B-1----:R-:W-:Y:S02]  /*54ab0*/  IMAD.MOV.U32 R10, RZ, RZ, R7 ;  /* 0x000000ffff0a7224 */ /* 0x002fe400078e0007 */
[----:B------:R-:W-:Y:S01]  /*54ac0*/  IMAD.MOV.U32 R11, RZ, RZ, R5 ;  /* 0x000000ffff0b7224 */ /* 0x000fe200078e0005 */
[----:B------:R3:W-:Y:S04]  /*54ad0*/  STL [R1+0xe0], R16 ;  /* 0x0000e01001007387 */ /* 0x0007e80000100800 */
[----:B------:R-:W4:Y:S04]  /*54ae0*/  LDL.LU R19, [R1+0x3f0] ;  /* 0x0003f00001137983 */ /* 0x000f280000300800 */
[----:B------:R-:W-:Y:S04]  /*54af0*/  STL [R1+0xe4], R17 ;  /* 0x0000e41101007387 */ /* 0x000fe80000100800 */
[----:B------:R-:W4:Y:S01]  /*54b00*/  LDL.LU R20, [R1+0x3f4] ;  /* 0x0003f40001147983 */ /* 0x000f220000300800 */
[----:B--2---:R-:W-:Y:S03]  /*54b10*/  HMMA.16816.F32 R8, R8, R16, R24 ;  /* 0x000000100808723c */ /* 0x004fe60000001818 */
[----:B------:R-:W2:-:S15]  /*54b20*/  LDL.LU R24, [R1] ;  /* 0x0000000001187983 */ /* 0x000e9e0000300800 */
[----:B------:R-:W-:Y:S01]  /*54b30*/  NOP ;  /* 0x0000000000007918 */ /* 0x000fe20000000000 */
[----:B------:R0:W-:Y:S04]  /*54b40*/  STL.64 [R1+0x2e0], R8 ;  /* 0x0002e00801007387 */ /* 0x0001e80000100a00 */
[----:B------:R1:W-:Y:S04]  /*54b50*/  STL.64 [R1+0x2e8], R10 ;  /* 0x0002e80a01007387 */ /* 0x0003e80000100a00 */
[----:B------:R-:W2:Y:S04]  /*54b60*/  LDL.LU R25, [R1+0x4] ;  /* 0x0000040001197983 */ /* 0x000ea80000300800 */
[----:B------:R-:W2:Y:S01]  /*54b70*/  LDL.LU R26, [R1+0x8] ;  /* 0x00000800011a7983 */ /* 0x000ea20000300800 */
[----:B------:R-:W-:-:S03]  /*54b80*/  IMAD.MOV.U32 R27, RZ, RZ, R0 ;  /* 0x000000ffff1b7224 */ /* 0x000fc600078e0000 */
[----:B------:R-:W4:Y:S01]  /*54b90*/  LDL.LU R0, [R1+0x2cac] ;  /* 0x002cac0001007983 */ /* 0x000f220000300800 */
[----:B---3--:R-:W-:Y:S01]  /*54ba0*/  F2FP.F16.E4M3.UNPACK_B R16, R29.H1 ;  /* 0x0000001dff10723e */ /* 0x008fe200030006ff */
[----:B0-----:R-:W-:Y:S02]  /*54bb0*/  IMAD.MOV.U32 R8, RZ, RZ, R21 ;  /* 0x000000ffff087224 */ /* 0x001fe400078e0015 */
[----:B------:R-:W-:Y:S02]  /*54bc0*/  IMAD.MOV.U32 R9, RZ, RZ, R3 ;  /* 0x000000ffff097224 */ /* 0x000fe400078e0003 */
[----:B-1----:R-:W-:Y:S02]  /*54bd0*/  IMAD.MOV.U32 R10, RZ, RZ, R7 ;  /* 0x000000ffff0a7224 */ /* 0x002fe400078e0007 */
[----:B------:R-:W-:Y:S01]  /*54be0*/  IMAD.MOV.U32 R11, RZ, RZ, R5 ;  /* 0x000000ffff0b7224 */ /* 0x000fe200078e0005 */
[----:B--2---:R-:W-:Y:S04]  /*54bf0*/  STL.64 [R1+0x2c98], R26 ;  /* 0x002c981a01007387 */ /* 0x004fe80000100a00 */
[----:B------:R0:W-:Y:S04]  /*54c00*/  STL.64 [R1+0x2c90], R24 ;  /* 0x002c901801007387 */ /* 0x0001e80000100a00 */
[----:B0-----:R-:W2:Y:S04]  /*54c10*/  LDL.LU R24, [R1+0x20] ;  /* 0x0000200001187983 */ /* 0x001ea80000300800 */
[----:B------:R-:W2:Y:S04]  /*54c20*/  LDL.LU R25, [R1+0x24] ;  /* 0x0000240001197983 */ /* 0x000ea80000300800 */
[----:B------:R-:W2:Y:S04]  /*54c30*/  LDL.LU R26, [R1+0x28] ;  /* 0x00002800011a7983 */ /* 0x000ea80000300800 */
[----:B------:R-:W2:Y:S01]  /*54c40*/  LDL.LU R27, [R1+0x2c] ;  /* 0x00002c00011b7983 */ /* 0x000ea20000300800 */
[----:B----4-:R-:W-:-:S07]  /*54c50*/  F2FP.F16.E4M3.UNPACK_B R17, R0.H1 ;  /* 0x00000000ff11723e */ /* 0x010fce00030006ff */
[----:B------:R-:W-:Y:S01]  /*54c60*/  HMMA.16816.F32 R8, R8, R16, R12 ;  /* 0x000000100808723c */ /* 0x000fe2000000180c */
[----:B------:R5:W-:Y:S04]  /*54c70*/  STL [R1+0xd8], R16 ;  /* 0x0000d81001007387 */ /* 0x000be80000100800 */
[----:B------:R0:W-:Y:S04]  /*54c80*/  STL [R1+0xdc], R17 ;  /* 0x0000dc1101007387 */ /* 0x0001e80000100800 */
[----:B------:R-:W3:Y:S04]  /*54c90*/  LDL.LU R14, [R1+0x2ca8] ;  /* 0x002ca800010e7983 */ /* 0x000ee80000300800 */
[----:B------:R-:W4:Y:S04]  /*54ca0*/  LDL.LU.64 R12, [R1+0x2ca0] ;  /* 0x002ca000010c7983 */ /* 0x000f280000300a00 */
[----:B------:R-:W3:Y:S01]  /*54cb0*/  LDL.LU R15, [R1+0xa74] ;  /* 0x000a7400010f7983 */ /* 0x000ee20000300800 */
[----:B-----5:R-:W-:-:S03]  /*54cc0*/  F2FP.F16.E4M3.UNPACK_B R16, R2.H1 ;  /* 0x00000002ff10723e */ /* 0x020fc600030006ff */
[----:B------:R-:W5:Y:S01]  /*54cd0*/  LDL R0, [R1+0x5fc] ;  /* 0x0005fc0001007983 */ /* 0x000f620000100800 */
[----:B0-----:R-:W-:-:S03]  /*54ce0*/  F2FP.F16.E4M3.UNPACK_B R17, R22.H1 ;  /* 0x00000016ff11723e */ /* 0x001fc600030006ff */
[----:B------:R0:W-:Y:S04]  /*54cf0*/  STL.64 [R1+0x2f0], R8 ;  /* 0x0002f00801007387 */ /* 0x0001e80000100a00 */
[----:B------:R1:W-:Y:S04]  /*54d00*/  STL.64 [R1+0x2f8], R10 ;  /* 0x0002f80a01007387 */ /* 0x0003e80000100a00 */
[----:B------:R-:W3:Y:S01]  /*54d10*/  LDL.LU R28, [R1+0x400] ;  /* 0x00040000011c7983 */ /* 0x000ee20000300800 */
[----:B0-----:R-:W-:-:S03]  /*54d20*/  IMAD.MOV.U32 R8, RZ, RZ, R21 ;  /* 0x000000ffff087224 */ /* 0x001fc600078e0015 */
[----:B------:R-:W3:Y:S01]  /*54d30*/  LDL.LU R29, [R1+0x404] ;  /* 0x00040400011d7983 */ /* 0x000ee20000300800 */
[----:B------:R-:W-:Y:S02]  /*54d40*/  IMAD.MOV.U32 R9, RZ, RZ, R3 ;  /* 0x000000ffff097224 */ /* 0x000fe400078e0003 */
[----:B-1----:R-:W-:Y:S01]  /*54d50*/  IMAD.MOV.U32 R10, RZ, RZ, R7 ;  /* 0x000000ffff0a7224 */ /* 0x002fe200078e0007 */
[----:B------:R-:W3:Y:S01]  /*54d60*/  LDL R4, [R1+0x540] ;  /* 0x0005400001047983 */ /* 0x000ee20000100800 */
[----:B------:R-:W-:-:S03]  /*54d70*/  IMAD.MOV.U32 R11, RZ, RZ, R5 ;  /* 0x000000ffff0b7224 */ /* 0x000fc600078e0005 */
[----:B------:R-:W3:Y:S04]  /*54d80*/  LDL.LU R6, [R1+0xa80] ;  /* 0x000a800001067983 */ /* 0x000ee80000300800 */
[----:B------:R-:W3:Y:S04]  /*54d90*/  LDL R22, [R1+0x5f8] ;  /* 0x0005f80001167983 */ /* 0x000ee80000100800 */
[----:B------:R0:W-:Y:S04]  /*54da0*/  STL [R1+0xd0], R16 ;  /* 0x0000d01001007387 */ /* 0x0001e80000100800 */
[----:B------:R1:W-:Y:S01]  /*54db0*/  STL [R1+0xd4], R17 ;  /* 0x0000d41101007387 */ /* 0x0003e20000100800 */
[----:B--2---:R-:W-:Y:S03]  /*54dc0*/  HMMA.16816.F32 R8, R8, R16, R24 ;  /* 0x000000100808723c */ /* 0x004fe60000001818 */
[----:B------:R-:W2:Y:S04]  /*54dd0*/  LDL.LU.64 R26, [R1+0x2c98] ;  /* 0x002c9800011a7983 */ /* 0x000ea80000300a00 */
[----:B------:R-:W2:Y:S01]  /*54de0*/  LDL.LU.64 R24, [R1+0x2c90] ;  /* 0x002c900001187983 */ /* 0x000ea20000300a00 */
[----:B0-----:R-:W-:-:S03]  /*54df0*/  F2FP.F16.E4M3.UNPACK_B R16, R19.H1 ;  /* 0x00000013ff10723e */ /* 0x001fc600030006ff */
[----:B------:R-:W3:Y:S01]  /*54e00*/  LDL R2, [R1+0x5f4] ;  /* 0x0005f40001027983 */ /* 0x000ee20000100800 */
[----:B-1----:R-:W-:-:S07]  /*54e10*/  F2FP.F16.E4M3.UNPACK_B R17, R20.H1 ;  /* 0x00000014ff11723e */ /* 0x002fce00030006ff */
[----:B------:R0:W-:Y:S04]  /*54e20*/  STL.64 [R1+0x320], R8 ;  /* 0x0003200801007387 */ /* 0x0001e80000100a00 */
[----:B------:R1:W-:Y:S01]  /*54e30*/  STL.64 [R1+0x328], R10 ;  /* 0x0003280a01007387 */ /* 0x0003e20000100a00 */
[----:B0-----:R-:W-:Y:S02]  /*54e40*/  IMAD.MOV.U32 R8, RZ, RZ, R21 ;  /* 0x000000ffff087224 */ /* 0x001fe400078e0015 */
[----:B------:R-:W-:Y:S02]  /*54e50*/  IMAD.MOV.U32 R9, RZ, RZ, R3 ;  /* 0x000000ffff097224 */ /* 0x000fe400078e0003 */
[----:B-1----:R-:W-:Y:S02]  /*54e60*/  IMAD.MOV.U32 R10, RZ, RZ, R7 ;  /* 0x000000ffff0a7224 */ /* 0x002fe400078e0007 */
[----:B------:R-:W-:Y:S01]  /*54e70*/  IMAD.MOV.U32 R11, RZ, RZ, R5 ;  /* 0x000000ffff0b7224 */ /* 0x000fe200078e0005 */
[----:B------:R-:W-:Y:S04]  /*54e80*/  STL [R1+0x208], R16 ;  /* 0x0002081001007387 */ /* 0x000fe80000100800 */
[----:B------:R-:W-:Y:S02]  /*54e90*/  STL [R1+0x20c], R17 ;  /* 0x00020c1101007387 */ /* 0x000fe40000100800 */
[----:B--2---:R-:W-:Y:S02]  /*54ea0*/  HMMA.16816.F32 R8, R8, R16, R24 ;  /* 0x000000100808723c */ /* 0x004fe40000001818 */
[----:B------:R-:W2:Y:S01]  /*54eb0*/  LDL.LU R24, [R1+0x10] ;  /* 0x0000100001187983 */ /* 0x000ea20000300800 */
[----:B----4-:R-:W-:-:S02]  /*54ec0*/  IMAD.MOV.U32 R26, RZ, RZ, R13 ;  /* 0x000000ffff1a7224 */ /* 0x010fc400078e000d */
[----:B------:R-:W-:Y:S01]  /*54ed0*/  IMAD.MOV.U32 R27, RZ, RZ, R12 ;  /* 0x000000ffff1b7224 */ /* 0x000fe200078e000c */
[----:B---3--:R-:W-:Y:S01]  /*54ee0*/  LDS.64 R16, [R4+UR7+0x1800] ;  /* 0x0018000704107984 */ /* 0x008fe20008000a00 */
[----:B------:R-:W-:-:S03]  /*54ef0*/  IMAD.MOV.U32 R25, RZ, RZ, R14 ;  /* 0x000000ffff197224 */ /* 0x000fc600078e000e */
[----:B------:R-:W-:Y:S09]  /*54f00*/  LDS.64 R18, [R2+UR7+0x1000] ;  /* 0x0010000702127984 */ /* 0x000ff20008000a00 */
[----:B------:R-:W-:Y:S04]  /*54f10*/  STL.64 [R1+0x340], R8 ;  /* 0x0003400801007387 */ /* 0x000fe80000100a00 */
[----:B------:R-:W-:Y:S04]  /*54f20*/  STL.64 [R1+0x348], R10 ;  /* 0x0003480a01007387 */ /* 0x000fe80000100a00 */
[----:B------:R-:W-:Y:S04]  /*54f30*/  STL.64 [R1+0x2c88], R26 ;  /* 0x002c881a01007387 */ /* 0x000fe80000100a00 */
[----:B------:R-:W0:Y:S04]  /*54f40*/  LDS.64 R8, [R4+UR7+0x1000] ;  /* 0x0010000704087984 */ /* 0x000e280008000a00 */
[----:B------:R-:W1:Y:S04]  /*54f50*/  LDS.64 R10, [R2+UR7+0x1800] ;  /* 0x00180007020a7984 */ /* 0x000e680008000a00 */
[----:B--2---:R2:W-:Y:S04]  /*54f60*/  STL.64 [R1+0x2c80], R24 ;  /* 0x002c801801007387 */ /* 0x0045e80000100a00 */
[----:B--2---:R-:W2:Y:S04]  /*54f70*/  LDL.LU R24, [R1+0x40] ;  /* 0x0000400001187983 */ /* 0x004ea80000300800 */
[----:B------:R-:W2:Y:S04]  /*54f80*/  LDL.LU R25, [R1+0x44] ;  /* 0x0000440001197983 */ /* 0x000ea80000300800 */
[----:B------:R-:W2:Y:S04]  /*54f90*/  LDL.LU R26, [R1+0x48] ;  /* 0x00004800011a7983 */ /* 0x000ea80000300800 */
[----:B------:R-:W2:Y:S01]  /*54fa0*/  LDL.LU R27, [R1+0x4c] ;  /* 0x00004c00011b7983 */ /* 0x000ea20000300800 */
[----:B------:R-:W-:Y:S01]  /*54fb0*/  F2FP.F16.E4M3.UNPACK_B R28, R28.H1 ;  /* 0x0000001cff1c723e */ /* 0x000fe200030006ff */
[----:B-----5:R-:W-:Y:S01]  /*54fc0*/  FADD R0, -R0, R15 ;  /* 0x0000000f00007221 */ /* 0x020fe20000000100 */
[----:B------:R-:W-:Y:S01]  /*54fd0*/  F2FP.F16.E4M3.UNPACK_B R29, R29.H1 ;  /* 0x0000001dff1d723e */ /* 0x000fe200030006ff */
[----:B------:R-:W-:Y:S01]  /*54fe0*/  IMAD.MOV.U32 R12, RZ, RZ, R21 ;  /* 0x000000ffff0c7224 */ /* 0x000fe200078e0015 */
[----:B------:R-:W3:Y:S01]  /*54ff0*/  LDL.LU R20, [R1+0x410] ;  /* 0x0004100001147983 */ /* 0x000ee20000300800 */
[----:B------:R-:W-:-:S02]  /*55000*/  IMAD.MOV.U32 R13, RZ, RZ, R3 ;  /* 0x000000ffff0d7224 */ /* 0x000fc400078e0003 */
[----:B------:R-:W-:Y:S02]  /*55010*/  IMAD.MOV.U32 R14, RZ, RZ, R7 ;  /* 0x000000ffff0e7224 */ /* 0x000fe400078e0007 */
[----:B------:R-:W-:Y:S01]  /*55020*/  IMAD.MOV.U32 R15, RZ, RZ, R5 ;  /* 0x000000ffff0f7224 */ /* 0x000fe200078e0005 */
[----:B------:R-:W-:Y:S04]  /*55030*/  STL [R1+0x200], R28 ;  /* 0x0002001c01007387 */ /* 0x000fe80000100800 */
[----:B0-----:R-:W-:Y:S04]  /*55040*/  STL [R1+0x2c48], R9 ;  /* 0x002c480901007387 */ /* 0x001fe80000100800 */
[----:B------:R0:W-:Y:S04]  /*55050*/  STL [R1+0x204], R29 ;  /* 0x0002041d01007387 */ /* 0x0001e80000100800 */
[----:B------:R-:W-:Y:S04]  /*55060*/  STL [R1+0x2c4c], R17 ;  /* 0x002c4c1101007387 */ /* 0x000fe80000100800 */
[----:B------:R4:W-:Y:S04]  /*55070*/  STL [R1+0x2c50], R19 ;  /* 0x002c501301007387 */ /* 0x0009e80000100800 */
[----:B-1----:R-:W-:Y:S01]  /*55080*/  STL [R1+0x2c54], R11 ;  /* 0x002c540b01007387 */ /* 0x002fe20000100800 */
[----:B--2---:R-:W-:Y:S03]  /*55090*/  HMMA.16816.F32 R12, R12, R28, R24 ;  /* 0x0000001c0c0c723c */ /* 0x004fe60000001818 */
[----:B------:R-:W2:Y:S04]  /*550a0*/  LDL.LU.64 R26, [R1+0x2c88] ;  /* 0x002c8800011a7983 */ /* 0x000ea80000300a00 */
[----:B------:R-:W2:Y:S04]  /*550b0*/  LDL.LU.64 R24, [R1+0x2c80] ;  /* 0x002c800001187983 */ /* 0x000ea80000300a00 */
[----:B0-----:R-:W5:Y:S01]  /*550c0*/  LDL.LU.64 R28, [R1+0x2c78] ;  /* 0x002c7800011c7983 */ /* 0x001f620000300a00 */
[----:B------:R-:W-:-:S04]  /*550d0*/  FMUL R2, R0, 1.4426950216293334961 ;  /* 0x3fb8aa3b00027820 */ /* 0x000fc80000400000 */
[----:B----4-:R-:W0:Y:S03]  /*550e0*/  MUFU.EX2 R19, R2 ;  /* 0x0000000200137308 */ /* 0x010e260000000800 */
[----:B------:R1:W-:Y:S04]  /*550f0*/  STL.64 [R1+0x350], R12 ;  /* 0x0003500c01007387 */ /* 0x0003e80000100a00 */
[----:B------:R4:W-:Y:S01]  /*55100*/  STL.64 [R1+0x358], R14 ;  /* 0x0003580e01007387 */ /* 0x0009e20000100a00 */
[----:B-1----:R-:W-:Y:S02]  /*55110*/  IMAD.MOV.U32 R12, RZ, RZ, R21 ;  /* 0x000000ffff0c7224 */ /* 0x002fe400078e0015 */
[----:B------:R-:W-:-:S02]  /*55120*/  IMAD.MOV.U32 R13, RZ, RZ, R3 ;  /* 0x000000ffff0d7224 */ /* 0x000fc400078e0003 */
[----:B----4-:R-:W-:Y:S02]  /*55130*/  IMAD.MOV.U32 R14, RZ, RZ, R7 ;  /* 0x000000ffff0e7224 */ /* 0x010fe400078e0007 */
[----:B------:R-:W-:Y:S01]  /*55140*/  IMAD.MOV.U32 R15, RZ, RZ, R5 ;  /* 0x000000ffff0f7224 */ /* 0x000fe200078e0005 */
[----:B0-----:R-:W-:Y:S01]  /*55150*/  STL [R1+0xe8], R19 ;  /* 0x0000e81301007387 */ /* 0x001fe20000100800 */
[----:B-----5:R-:W-:Y:S02]  /*55160*/  F2FP.F16.E4M3.UNPACK_B R28, R28.H1 ;  /* 0x0000001cff1c723e */ /* 0x020fe400030006ff */
[----:B------:R-:W-:-:S03]  /*55170*/  F2FP.F16.E4M3.UNPACK_B R29, R29.H1 ;  /* 0x0000001dff1d723e */ /* 0x000fc600030006ff */
[----:B------:R0:W-:Y:S02]  /*55180*/  STL [R1+0x1f8], R28 ;  /* 0x0001f81c01007387 */ /* 0x0001e40000100800 */
[----:B------:R-:W-:Y:S02]  /*55190*/  IMAD.MOV.U32 R2, RZ, RZ, R29 ;  /* 0x000000ffff027224 */ /* 0x000fe400078e001d */
[----:B--2---:R-:W-:Y:S01]  /*551a0*/  HMMA.16816.F32 R12, R12, R28, R24 ;  /* 0x0000001c0c0c723c */ /* 0x004fe20000001818 */
[----:B------:R-:W2:Y:S04]  /*551b0*/  LDL.LU.64 R26, [R1+0x2c70] ;  /* 0x002c7000011a7983 */ /* 0x000ea80000300a00 */
[----:B------:R-:W2:Y:S04]  /*551c0*/  LDL.LU.64 R24, [R1+0x2c68] ;  /* 0x002c680001187983 */ /* 0x000ea80000300a00 */
[----:B0-----:R-:W4:Y:S01]  /*551d0*/  LDL.LU.64 R28, [R1+0x2c60] ;  /* 0x002c6000011c7983 */ /* 0x001f220000300a00 */
[----:B------:R-:W-:-:S04]  /*551e0*/  FADD R0, -R22, R6 ;  /* 0x0000000616007221 */ /* 0x000fc80000000100 */
[----:B------:R-:W-:-:S04]  /*551f0*/  FMUL R0, R0, 1.4426950216293334961 ;  /* 0x3fb8aa3b00007820 */ /* 0x000fc80000400000 */
[----:B------:R-:W0:Y:S01]  /*55200*/  MUFU.EX2 R11, R0 ;  /* 0x00000000000b7308 */ /* 0x000e220000000800 */
[----:B------:R1:W-:Y:S04]  /*55210*/  STL.64 [R1+0x3d0], R12 ;  /* 0x0003d00c01007387 */ /* 0x0003e80000100a00 */
[----:B------:R-:W-:Y:S04]  /*55220*/  STL.64 [R1+0x3d8], R14 ;  /* 0x0003d80e01007387 */ /* 0x000fe80000100a00 */
[----:B------:R-:W5:Y:S01]  /*55230*/  LDL.LU R4, [R1+0x800] ;  /* 0x0008000001047983 */ /* 0x000f620000300800 */
[----:B---3--:R-:W-:-:S03]  /*55240*/  F2FP.F16.E4M3.UNPACK_B R9, R20.H1 ;  /* 0x00000014ff09723e */ /* 0x008fc600030006ff */
[----:B------:R-:W3:Y:S04]  /*55250*/  LDL.LU R22, [R1+0x804] ;  /* 0x0008040001167983 */ /* 0x000ee80000300800 */
[----:B------:R-:W2:Y:S04]  /*55260*/  LDL.LU R6, [R1+0x808] ;  /* 0x0008080001067983 */ /* 0x000ea80000300800 */
[----:B------:R-:W3:Y:S01]  /*55270*/  LDL.LU R17, [R1+0x80c] ;  /* 0x00080c0001117983 */ /* 0x000ee20000300800 */
[----:B-1----:R-:W-:-:S03]  /*55280*/  IMAD.MOV.U32 R12, RZ, RZ, R21 ;  /* 0x000000ffff0c7224 */ /* 0x002fc600078e0015 */
[----:B------:R1:W-:Y:S04]  /*55290*/  STL [R1+0x2b88], R2 ;  /* 0x002b880201007387 */ /* 0x0003e80000100800 */
[----:B0-----:R-:W-:Y:S01]  /*552a0*/  STL [R1+0xec], R11 ;  /* 0x0000ec0b01007387 */ /* 0x001fe20000100800 */
[----:B----4-:R-:W-:-:S03]  /*552b0*/  IMAD.MOV.U32 R20, RZ, RZ, R28 ;  /* 0x000000ffff147224 */ /* 0x010fc600078e001c */
[----:B------:R-:W4:Y:S01]  /*552c0*/  LDL.LU R28, [R1+0x2c5c] ;  /* 0x002c5c00011c7983 */ /* 0x000f220000300800 */
[----:B------:R-:W-:-:S03]  /*552d0*/  IMAD.MOV.U32 R21, RZ, RZ, R29 ;  /* 0x000000ffff157224 */ /* 0x000fc600078e001d */
[----:B------:R0:W-:Y:S04]  /*552e0*/  STL [R1+0x1f0], R9 ;  /* 0x0001f00901007387 */ /* 0x0001e80000100800 */
[----:B------:R-:W4:Y:S01]  /*552f0*/  LDL.LU R29, [R1+0x2c58] ;  /* 0x002c5800011d7983 */ /* 0x000f220000300800 */
[----:B------:R-:W-:Y:S01]  /*55300*/  F2FP.F16.E4M3.UNPACK_B R0, R23.H1 ;  /* 0x00000017ff00723e */ /* 0x000fe200030006ff */
[----:B------:R-:W-:Y:S02]  /*55310*/  IMAD.MOV.U32 R13, RZ, RZ, R3 ;  /* 0x000000ffff0d7224 */ /* 0x000fe400078e0003 */
[----:B-1----:R-:W-:Y:S02]  /*55320*/  IMAD.MOV.U32 R2, RZ, RZ, R9 ;  /* 0x000000ffff027224 */ /* 0x002fe400078e0009 */
[----:B------:R-:W-:-:S02]  /*55330*/  IMAD.MOV.U32 R3, RZ, RZ, R0 ;  /* 0x000000ffff037224 */ /* 0x000fc400078e0000 */
[----:B------:R-:W-:Y:S02]  /*55340*/  IMAD.MOV.U32 R14, RZ, RZ, R7 ;  /* 0x000000ffff0e7224 */ /* 0x000fe400078e0007 */
[----:B------:R-:W-:-:S07]  /*55350*/  IMAD.MOV.U32 R15, RZ, RZ, R5 ;  /* 0x000000ffff0f7224 */ /* 0x000fce00078e0005 */
[----:B--2---:R-:W-:Y:S01]  /*55360*/  HMMA.16816.F32 R12, R12, R2, R24 ;  /* 0x000000020c0c723c */ /* 0x004fe20000001818 */
[----:B------:R-:W-:Y:S04]  /*55370*/  STL [R1+0x1f4], R0 ;  /* 0x0001f40001007387 */ /* 0x000fe80000100800 */
[----:B0-----:R-:W2:Y:S01]  /*55380*/  LDL.LU R9, [R1+0x810] ;  /* 0x0008100001097983 */ /* 0x001ea20000300800 */
[----:B-----5:R-:W-:-:S03]  /*55390*/  FMUL R4, R19, R4 ;  /* 0x0000000413047220 */ /* 0x020fc60000400000 */
[----:B------:R-:W5:Y:S01]  /*553a0*/  LDL.LU R3, [R1+0x814] ;  /* 0x0008140001037983 */ /* 0x000f620000300800 */
[----:B---3--:R-:W-:Y:S01]  /*553b0*/  FMUL R5, R19, R22 ;  /* 0x0000001613057220 */ /* 0x008fe20000400000 */
[C---:B------:R-:W-:Y:S01]  /*553c0*/  FMUL R6, R11.reuse, R6 ;  /* 0x000000060b067220 */ /* 0x040fe20000400000 */
[----:B------:R-:W-:-:S07]  /*553d0*/  FMUL R7, R11, R17 ;  /* 0x000000110b077220 */ /* 0x000fce0000400000 */
[----:B------:R0:W-:Y:S04]  /*553e0*/  STL.64 [R1+0x330], R12 ;  /* 0x0003300c01007387 */ /* 0x0001e80000100a00 */
[----:B------:R1:W-:Y:S04]  /*553f0*/  STL.64 [R1+0x338], R14 ;  /* 0x0003380e01007387 */ /* 0x0003e80000100a00 */
[----:B------:R-:W3:Y:S01]  /*55400*/  LDL.LU R2, [R1+0x818] ;  /* 0x0008180001027983 */ /* 0x000ee20000300800 */
[----:B0-----:R-:W-:-:S03]  /*55410*/  IMAD.MOV.U32 R12, RZ, RZ, R8 ;  /* 0x000000ffff0c7224 */ /* 0x001fc600078e0008 */
[----:B------:R-:W2:Y:S01]  /*55420*/  LDL.LU R0, [R1+0x81c] ;  /* 0x00081c0001007983 */ /* 0x000ea20000300800 */
[----:B------:R-:W-:Y:S02]  /*55430*/  IMAD.MOV.U32 R13, RZ, RZ, R16 ;  /* 0x000000ffff0d7224 */ /* 0x000fe400078e0010 */
[----:B-1----:R-:W-:Y:S01]  /*55440*/  IMAD.MOV.U32 R14, RZ, RZ, R18 ;  /* 0x000000ffff0e7224 */ /* 0x002fe200078e0012 */
[----:B------:R-:W2:Y:S01]  /*55450*/  LDL.LU R26, [R1+0xf8] ;  /* 0x0000f800011a7983 */ /* 0x000ea20000300800 */
[----:B------:R-:W-:-:S07]  /*55460*/  IMAD.MOV.U32 R15, RZ, RZ, R10 ;  /* 0x000000ffff0f7224 */ /* 0x000fce00078e000a */
[----:B----4-:R-:W-:-:S15]  /*55470*/  HMMA.16816.F32 R4, R12, R28, R4 ;  /* 0x0000001c0c04723c */ /* 0x010fde0000001804 */
[----:B------:R-:W-:-:S04]  /*55480*/  NOP ;  /* 0x0000000000007918 */ /* 0x000fc80000000000 */
[----:B------:R2:W-:Y:S04]  /*55490*/  STL.64 [R1+0xc0], R4 ;  /* 0x0000c00401007387 */ /* 0x0005e80000100a00 */
[----:B------:R0:W-:Y:S04]  /*554a0*/  STL.64 [R1+0xc8], R6 ;  /* 0x0000c80601007387 */ /* 0x0001e80000100a00 */
[----:B------:R-:W4:Y:S04]  /*554b0*/  LDL.LU R27, [R1+0xfc] ;  /* 0x0000fc00011b7983 */ /* 0x000f280000300800 */
[----:B------:R-:W2:Y:S04]  /*554c0*/  LDL R28, [R1+0xe8] ;  /* 0x0000e800011c7983 */ /* 0x000ea80000100800 */
[----:B------:R-:W0:Y:S04]  /*554d0*/  LDL R29, [R1+0xec] ;  /* 0x0000ec00011d7983 */ /* 0x000e280000100800 */
[----:B------:R-:W3:Y:S04]  /*554e0*/  LDL.LU R17, [R1+0x820] ;  /* 0x0008200001117983 */ /* 0x000ee80000300800 */
[----:B------:R-:W4:Y:S01]  /*554f0*/  LDL.LU R11, [R1+0x824] ;  /* 0x00082400010b7983 */ /* 0x000f220000300800 */
[----:B--2---:R-:W-:-:S03]  /*55500*/  FMUL R4, R28, R9 ;  /* 0x000000091c047220 */ /* 0x004fc60000400000 */
[----:B------:R-:W2:Y:S01]  /*55510*/  LDL.LU R9, [R1+0x828] ;  /* 0x0008280001097983 */ /* 0x000ea20000300800 */
[----:B0-----:R-:W-:-:S03]  /*55520*/  FMUL R7, R29, R0 ;  /* 0x000000001d077220 */ /* 0x001fc60000400000 */
[----:B------:R-:W2:Y:S01]  /*55530*/  LDL.LU R0, [R1+0x82c] ;  /* 0x00082c0001007983 */ /* 0x000ea20000300800 */
[----:B-----5:R-:W-:Y:S01]  /*55540*/  FMUL R5, R28, R3 ;  /* 0x000000031c057220 */ /* 0x020fe20000400000 */
[----:B---3--:R-:W-:Y:S02]  /*55550*/  FMUL R6, R29, R2 ;  /* 0x000000021d067220 */ /* 0x008fe40000400000 */
[----:B------:R-:W3:Y:S04]  /*55560*/  LDL.LU R22, [R1+0x100] ;  /* 0x0001000001167983 */ /* 0x000ee80000300800 */
[----:B------:R-:W3:Y:S01]  /*55570*/  LDL.LU R23, [R1+0x104] ;  /* 0x0001040001177983 */ /* 0x000ee20000300800 */
[----:B------:R-:W-:Y:S03]  /*55580*/  HMMA.16816.F32 R4, R12, R20, R4 ;  /* 0x000000140c04723c */ /* 0x000fe60000001804 */
[----:B------:R-:W5:-:S15]  /*55590*/  LDL.LU R24, [R1+0x108] ;  /* 0x0001080001187983 */ /* 0x000f5e0000300800 */
[----:B------:R-:W-:Y:S01]  /*555a0*/  NOP ;  /* 0x0000000000007918 */ /* 0x000fe20000000000 */
[----:B------:R0:W-:Y:S04]  /*555b0*/  STL.64 [R1+0xb0], R4 ;  /* 0x0000b00401007387 */ /* 0x0001e80000100a00 */
[----:B------:R2:W-:Y:S04]  /*555c0*/  STL.64 [R1+0xb8], R6 ;  /* 0x0000b80601007387 */ /* 0x0005e80000100a00 */
[----:B------:R-:W5:Y:S04]  /*555d0*/  LDL.LU R25, [R1+0x10c] ;  /* 0x00010c0001197983 */ /* 0x000f680000300800 */
[----:B------:R-:W3:Y:S04]  /*555e0*/  LDL.LU R20, [R1+0x830] ;  /* 0x0008300001147983 */ /* 0x000ee80000300800 */
[----:B------:R-:W5:Y:S04]  /*555f0*/  LDL.LU R19, [R1+0x834] ;  /* 0x0008340001137983 */ /* 0x000f680000300800 */
[----:B------:R-:W5:Y:S04]  /*55600*/  LDL.LU R3, [R1+0x838] ;  /* 0x0008380001037983 */ /* 0x000f680000300800 */
[----:B------:R-:W5:Y:S01]  /*55610*/  LDL.LU R2, [R1+0x83c] ;  /* 0x00083c0001027983 */ /* 0x000f620000300800 */
[C---:B0-----:R-:W-:Y:S01]  /*55620*/  FMUL R4, R28.reuse, R17 ;  /* 0x000000111c047220 */ /* 0x041fe20000400000 */
[----:B----4-:R-:W-:-:S02]  /*55630*/  FMUL R5, R28, R11 ;  /* 0x0000000b1c057220 */ /* 0x010fc40000400000 */
[----:B------:R-:W4:Y:S04]  /*55640*/  LDL.LU R17, [R1+0x840] ;  /* 0x0008400001117983 */ /* 0x000f280000300800 */
[----:B------:R-:W4:Y:S01]  /*55650*/  LDL.LU R11, [R1+0x844] ;  /* 0x00084400010b7983 */ /* 0x000f220000300800 */
[----:B--2---:R-:W-:-:S03]  /*55660*/  FMUL R6, R29, R9 ;  /* 0x000000091d067220 */ /* 0x004fc60000400000 */
[----:B------:R-:W2:Y:S01]  /*55670*/  LDL.LU R9, [R1+0x848] ;  /* 0x0008480001097983 */ /* 0x000ea20000300800 */
[----:B------:R-:W-:-:S03]  /*55680*/  FMUL R7, R29, R0 ;  /* 0x000000001d077220 */ /* 0x000fc60000400000 */
[----:B------:R-:W2:Y:S04]  /*55690*/  LDL.LU R0, [R1+0x84c] ;  /* 0x00084c0001007983 */ /* 0x000ea80000300800 */
[----:B------:R-:W-:-:S15]  /*556a0*/  HMMA.16816.F32 R12, R12, R26, R4 ;  /* 0x0000001a0c0c723c */ /* 0x000fde0000001804 */
[----:B------:R-:W-:-:S04]  /*556b0*/  NOP ;  /* 0x0000000000007918 */ /* 0x000fc80000000000 */
[----:B------:R0:W-:Y:S04]  /*556c0*/  STL.64 [R1+0xa0], R12 ;  /* 0x0000a00c01007387 */ /* 0x0001e80000100a00 */
[----:B------:R1:W-:Y:S01]  /*556d0*/  STL.64 [R1+0xa8], R14 ;  /* 0x0000a80e01007387 */ /* 0x0003e20000100a00 */
[----:B0-----:R-:W-:Y:S02]  /*556e0*/  IMAD.MOV.U32 R12, RZ, RZ, R8 ;  /* 0x000000ffff0c7224 */ /* 0x001fe400078e0008 */
[----:B---3--:R-:W-:Y:S01]  /*556f0*/  FMUL R4, R28, R20 ;  /* 0x000000141c047220 */ /* 0x008fe20000400000 */
[----:B------:R-:W-:Y:S02]  /*55700*/  IMAD.MOV.U32 R13, RZ, RZ, R16 ;  /* 0x000000ffff0d7224 */ /* 0x000fe400078e0010 */
[----:B-1----:R-:W-:-:S02]  /*55710*/  IMAD.MOV.U32 R14, RZ, RZ, R18 ;  /* 0x000000ffff0e7224 */ /* 0x002fc400078e0012 */
[C---:B-----5:R-:W-:Y:S01]  /*55720*/  FMUL R5, R28.reuse, R19 ;  /* 0x000000131c057220 */ /* 0x060fe20000400000 */
[----:B------:R-:W-:Y:S02]  /*55730*/  IMAD.MOV.U32 R15, RZ, RZ, R10 ;  /* 0x000000ffff0f7224 */ /* 0x000fe400078e000a */
[C---:B------:R-:W-:Y:S01]  /*55740*/  FMUL R6, R29.reuse, R3 ;  /* 0x000000031d067220 */ /* 0x040fe20000400000 */
[----:B------:R-:W-:Y:S02]  /*55750*/  FMUL R7, R29, R2 ;  /* 0x000000021d077220 */ /* 0x000fe40000400000 */
[----:B------:R-:W3:Y:S04]  /*55760*/  LDL.LU R2, [R1+0x110] ;  /* 0x0001100001027983 */ /* 0x000ee80000300800 */
[----:B------:R-:W3:Y:S01]  /*55770*/  LDL.LU R3, [R1+0x114] ;  /* 0x0001140001037983 */ /* 0x000ee20000300800 */
[----:B------:R-:W-:Y:S01]  /*55780*/  HMMA.16816.F32 R12, R12, R22, R4 ;  /* 0x000000160c0c723c */ /* 0x000fe20000001804 */
[C---:B----4-:R-:W-:Y:S01]  /*55790*/  FMUL R4, R28.reuse, R17 ;  /* 0x000000111c047220 */ /* 0x050fe20000400000 */
[----:B------:R-:W-:-:S15]  /*557a0*/  FMUL R5, R28, R11 ;  /* 0x0000000b1c057220 */ /* 0x000fde0000400000 */
[----:B------:R-:W-:Y:S02]  /*557b0*/  NOP ;  /* 0x0000000000007918 */ /* 0x000fe40000000000 */
[----:B------:R0:W-:Y:S04]  /*557c0*/  STL.64 [R1+0x90], R12 ;  /* 0x0000900c01007387 */ /* 0x0001e80000100a00 */
[----:B------:R1:W-:Y:S04]  /*557d0*/  STL.64 [R1+0x98], R14 ;  /* 0x0000980e01007387 */ /* 0x0003e80000100a00 */
[----:B------:R-:W4:Y:S01]  /*557e0*/  LDL.LU R22, [R1+0x118] ;  /* 0x0001180001167983 */ /* 0x000f220000300800 */
[----:B0-----:R-:W-:-:S03]  /*557f0*/  IMAD.MOV.U32 R12, RZ, RZ, R8 ;  /* 0x000000ffff0c7224 */ /* 0x001fc600078e0008 */
[----:B------:R-:W4:Y:S01]  /*55800*/  LDL.LU R23, [R1+0x11c] ;  /* 0x00011c0001177983 */ /* 0x000f220000300800 */
[----:B------:R-:W-:Y:S02]  /*55810*/  IMAD.MOV.U32 R13, RZ, RZ, R16 ;  /* 0x000000ffff0d7224 */ /* 0x000fe400078e0010 */
[----:B-1----:R-:W-:Y:S01]  /*55820*/  IMAD.MOV.U32 R14, RZ, RZ, R18 ;  /* 0x000000ffff0e7224 */ /* 0x002fe200078e0012 */
[----:B------:R-:W5:Y:S01]  /*55830*/  LDL.LU R27, [R1+0x854] ;  /* 0x00085400011b7983 */ /* 0x000f620000300800 */
[----:B------:R-:W-:-:S03]  /*55840*/  IMAD.MOV.U32 R15, RZ, RZ, R10 ;  /* 0x000000ffff0f7224 */ /* 0x000fc600078e000a */
[----:B------:R-:W3:Y:S04]  /*55850*/  LDL.LU R21, [R1+0x858] ;  /* 0x0008580001157983 */ /* 0x000ee80000300800 */
[----:B------:R-:W4:Y:S01]  /*55860*/  LDL.LU R20, [R1+0x85c] ;  /* 0x00085c0001147983 */ /* 0x000f220000300800 */
[C---:B--2---:R-:W-:Y:S01]  /*55870*/  FMUL R6, R29.reuse, R9 ;  /* 0x000000091d067220 */ /* 0x044fe20000400000 */
[----:B------:R-:W-:-:S07]  /*55880*/  FMUL R7, R29, R0 ;  /* 0x000000001d077220 */ /* 0x000fce0000400000 */
[----:B------:R-:W-:-:S15]  /*55890*/  HMMA.16816.F32 R4, R12, R24, R4 ;  /* 0x000000180c04723c */ /* 0x000fde0000001804 */
[----:B------:R-:W-:-:S04]  /*558a0*/  NOP ;  /* 0x0000000000007918 */ /* 0x000fc80000000000 */
[----:B------:R-:W-:Y:S02]  /*558b0*/  IMAD.MOV.U32 R9, RZ, RZ, R7 ;  /* 0x000000ffff097224 */ /* 0x000fe400078e0007 */
[----:B------:R-:W2:Y:S04]  /*558c0*/  LDL.LU R7, [R1+0x850] ;  /* 0x0008500001077983 */ /* 0x000ea80000300800 */
[----:B------:R-:W4:Y:S04]  /*558d0*/  LDL.LU R26, [R1+0x860] ;  /* 0x00086000011a7983 */ /* 0x000f280000300800 */
[----:B------:R-:W4:Y:S04]  /*558e0*/  LDL.LU R25, [R1+0x864] ;  /* 0x0008640001197983 */ /* 0x000f280000300800 */
[----:B------:R-:W4:Y:S04]  /*558f0*/  LDL.LU R24, [R1+0x868] ;  /* 0x0008680001187983 */ /* 0x000f280000300800 */
[----:B------:R-:W4:Y:S01]  /*55900*/  LDL.LU R0, [R1+0x86c] ;  /* 0x00086c0001007983 */ /* 0x000f220000300800 */
[----:B------:R-:W-:-:S02]  /*55910*/  IMAD.MOV.U32 R11, RZ, RZ, R4 ;  /* 0x000000ffff0b7224 */ /* 0x000fc400078e0004 */
[----:B------:R-:W-:Y:S02]  /*55920*/  IMAD.MOV.U32 R19, RZ, RZ, R5 ;  /* 0x000000ffff137224 */ /* 0x000fe400078e0005 */
[----:B------:R-:W-:Y:S02]  /*55930*/  IMAD.MOV.U32 R17, RZ, RZ, R6 ;  /* 0x000000ffff117224 */ /* 0x000fe400078e0006 */
[C---:B-----5:R-:W-:Y:S01]  /*55940*/  FMUL R5, R28.reuse, R27 ;  /* 0x0000001b1c057220 */ /* 0x060fe20000400000 */
[C---:B---3--:R-:W-:Y:S01]  /*55950*/  FMUL R6, R29.reuse, R21 ;  /* 0x000000151d067220 */ /* 0x048fe20000400000 */
[----:B--2---:R-:W-:Y:S01]  /*55960*/  FMUL R4, R28, R7 ;  /* 0x000000071c047220 */ /* 0x004fe20000400000 */
[----:B----4-:R-:W-:Y:S02]  /*55970*/  FMUL R7, R29, R20 ;  /* 0x000000141d077220 */ /* 0x010fe40000400000 */
[----:B------:R-:W2:Y:S04]  /*55980*/  LDL.LU R20, [R1+0x120] ;  /* 0x0001200001147983 */ /* 0x000ea80000300800 */
[----:B------:R-:W2:Y:S01]  /*55990*/  LDL.LU R21, [R1+0x124] ;  /* 0x0001240001157983 */ /* 0x000ea20000300800 */
[----:B------:R-:W-:Y:S03]  /*559a0*/  HMMA.16816.F32 R4, R12, R2, R4 ;  /* 0x000000020c04723c */ /* 0x000fe60000001804 */
[----:B------:R-:W3:-:S15]  /*559b0*/  LDL.LU R2, [R1+0x128] ;  /* 0x0001280001027983 */ /* 0x000ede0000300800 */
[----:B------:R-:W-:Y:S01]  /*559c0*/  NOP ;  /* 0x0000000000007918 */ /* 0x000fe20000000000 */
[----:B------:R0:W-:Y:S04]  /*559d0*/  STL.64 [R1+0x70], R4 ;  /* 0x0000700401007387 */ /* 0x0001e80000100a00 */
[----:B------:R1:W-:Y:S04]  /*559e0*/  STL.64 [R1+0x78], R6 ;  /* 0x0000780601007387 */ /* 0x0003e80000100a00 */
[----:B------:R-:W3:Y:S01]  /*559f0*/  LDL.LU R3, [R1+0x12c] ;  /* 0x00012c0001037983 */ /* 0x000ee20000300800 */
[C---:B0-----:R-:W-:Y:S01]  /*55a00*/  FMUL R4, R28.reuse, R26 ;  /* 0x0000001a1c047220 */ /* 0x041fe20000400000 */
[----:B------:R-:W-:-:S02]  /*55a10*/  FMUL R5, R28, R25 ;  /* 0x000000191c057220 */ /* 0x000fc40000400000 */
[----:B------:R-:W4:Y:S01]  /*55a20*/  LDL.LU R27, [R1+0x87c] ;  /* 0x00087c00011b7983 */ /* 0x000f220000300800 */
[C---:B-1----:R-:W-:Y:S01]  /*55a30*/  FMUL R6, R29.reuse, R24 ;  /* 0x000000181d067220 */ /* 0x042fe20000400000 */
[----:B------:R-:W-:-:S07]  /*55a40*/  FMUL R7, R29, R0 ;  /* 0x000000001d077220 */ /* 0x000fce0000400000 */
[----:B------:R-:W-:Y:S01]  /*55a50*/  HMMA.16816.F32 R12, R12, R22, R4 ;  /* 0x000000160c0c723c */ /* 0x000fe20000001804 */
[----:B------:R-:W5:Y:S04]  /*55a60*/  LDL.LU R5, [R1+0x870] ;  /* 0x0008700001057983 */ /* 0x000f680000300800 */
[----:B------:R-:W2:-:S14]  /*55a70*/  LDL.LU R6, [R1+0x874] ;  /* 0x0008740001067983 */ /* 0x000e9c0000300800 */
[----:B------:R0:W-:Y:S04]  /*55a80*/  STL.64 [R1+0x60], R12 ;  /* 0x0000600c01007387 */ /* 0x0001e80000100a00 */
[----:B------:R1:W-:Y:S04]  /*55a90*/  STL.64 [R1+0x68], R14 ;  /* 0x0000680e01007387 */ /* 0x0003e80000100a00 */
[----:B------:R-:W3:Y:S04]  /*55aa0*/  LDL.LU R7, [R1+0x878] ;  /* 0x0008780001077983 */ /* 0x000ee80000300800 */
[----:B------:R-:W4:Y:S04]  /*55ab0*/  LDL.LU R26, [R1+0x880] ;  /* 0x00088000011a7983 */ /* 0x000f280000300800 */
[----:B------:R-:W4:Y:S04]  /*55ac0*/  LDL.LU R25, [R1+0x884] ;  /* 0x0008840001197983 */ /* 0x000f280000300800 */
[----:B------:R-:W4:Y:S04]  /*55ad0*/  LDL.LU R24, [R1+0x888] ;  /* 0x0008880001187983 */ /* 0x000f280000300800 */
[----:B------:R-:W4:Y:S01]  /*55ae0*/  LDL.LU R0, [R1+0x88c] ;  /* 0x00088c0001007983 */ /* 0x000f220000300800 */
[----:B0-----:R-:W-:-:S02]  /*55af0*/  IMAD.MOV.U32 R12, RZ, RZ, R8 ;  /* 0x000000ffff0c7224 */ /* 0x001fc400078e0008 */
[----:B------:R-:W-:Y:S01]  /*55b00*/  IMAD.MOV.U32 R13, RZ, RZ, R16 ;  /* 0x000000ffff0d7224 */ /* 0x000fe200078e0010 */
[----:B------:R-:W4:Y:S01]  /*55b10*/  LDL.LU R22, [R1+0x130] ;  /* 0x0001300001167983 */ /* 0x000f220000300800 */
[----:B-1----:R-:W-:Y:S02]  /*55b20*/  IMAD.MOV.U32 R14, RZ, RZ, R18 ;  /* 0x000000ffff0e7224 */ /* 0x002fe400078e0012 */
[----:B------:R-:W-:Y:S01]  /*55b30*/  IMAD.MOV.U32 R15, RZ, RZ, R10 ;  /* 0x000000ffff0f7224 */ /* 0x000fe200078e000a */
[----:B------:R-:W4:Y:S01]  /*55b40*/  LDL.LU R23, [R1+0x134] ;  /* 0x0001340001177983 */ /* 0x000f220000300800 */
[C---:B-----5:R-:W-:Y:S01]  /*55b50*/  FMUL R4, R28.reuse, R5 ;  /* 0x000000051c047220 */ /* 0x060fe20000400000 */
[----:B--2---:R-:W-:Y:S01]  /*55b60*/  FMUL R5, R28, R6 ;  /* 0x000000061c057220 */ /* 0x004fe20000400000 */
[C---:B---3--:R-:W-:Y:S01]  /*55b70*/  FMUL R6, R29.reuse, R7 ;  /* 0x000000071d067220 */ /* 0x048fe20000400000 */
[----:B----4-:R-:W-:-:S07]  /*55b80*/  FMUL R7, R29, R27 ;  /* 0x0000001b1d077220 */ /* 0x010fce0000400000 */
[----:B------:R-:W-:Y:S01]  /*55b90*/  HMMA.16816.F32 R4, R12, R20, R4 ;  /* 0x000000140c04723c */ /* 0x000fe20000001804 */
[----:B------:R-:W2:Y:S04]  /*55ba0*/  LDL.LU R21, [R1+0x898] ;  /* 0x0008980001157983 */ /* 0x000ea80000300800 */
[----:B------:R-:W3:-:S14]  /*55bb0*/  LDL.LU R20, [R1+0x89c] ;  /* 0x00089c0001147983 */ /* 0x000edc0000300800 */
[----:B------:R0:W-:Y:S04]  /*55bc0*/  STL.64 [R1+0x50], R4 ;  /* 0x0000500401007387 */ /* 0x0001e80000100a00 */
[----:B------:R1:W-:Y:S01]  /*55bd0*/  STL.64 [R1+0x58], R6 ;  /* 0x0000580601007387 */ /* 0x0003e20000100a00 */
[C---:B0-----:R-:W-:Y:S01]  /*55be0*/  FMUL R4, R28.reuse, R26 ;  /* 0x0000001a1c047220 */ /* 0x041fe20000400000 */
[----:B------:R-:W-:Y:S01]  /*55bf0*/  FMUL R5, R28, R25 ;  /* 0x000000191c057220 */ /* 0x000fe20000400000 */
[C---:B-1----:R-:W-:Y:S01]  /*55c00*/  FMUL R6, R29.reuse, R24 ;  /* 0x000000181d067220 */ /* 0x042fe20000400000 */
[----:B------:R-:W-:Y:S01]  /*55c10*/  FMUL R7, R29, R0 ;  /* 0x000000001d077220 */ /* 0x000fe20000400000 */
[----:B------:R-:W4:Y:S04]  /*55c20*/  LDL.LU R24, [R1+0x138] ;  /* 0x0001380001187983 */ /* 0x000f280000300800 */
[----:B------:R-:W4:Y:S02]  /*55c30*/  LDL.LU R25, [R1+0x13c] ;  /* 0x00013c0001197983 */ /* 0x000f240000300800 */
[----:B------:R-:W-:Y:S02]  /*55c40*/  HMMA.16816.F32 R12, R12, R2, R4 ;  /* 0x000000020c0c723c */ /* 0x000fe40000001804 */
[----:B------:R-:W5:Y:S04]  /*55c50*/  LDL.LU R6, [R1+0x890] ;  /* 0x0008900001067983 */ /* 0x000f680000300800 */
[----:B------:R-:W3:-:S13]  /*55c60*/  LDL.LU R7, [R1+0x894] ;  /* 0x0008940001077983 */ /* 0x000eda0000300800 */
[----:B------:R0:W-:Y:S04]  /*55c70*/  STL.64 [R1+0x40], R12 ;  /* 0x0000400c01007387 */ /* 0x0001e80000100a00 */
[----:B------:R1:W-:Y:S04]  /*55c80*/  STL.64 [R1+0x48], R14 ;  /* 0x0000480e01007387 */ /* 0x0003e80000100a00 */
[----:B------:R-:W4:Y:S01]  /*55c90*/  LDL.LU R26, [R1+0x140] ;  /* 0x00014000011a7983 */ /* 0x000f220000300800 */
[----:B0-----:R-:W-:-:S03]  /*55ca0*/  IMAD.MOV.U32 R12, RZ, RZ, R8 ;  /* 0x000000ffff0c7224 */ /* 0x001fc600078e0008 */
[----:B------:R-:W4:Y:S01]  /*55cb0*/  LDL.LU R27, [R1+0x144] ;  /* 0x00014400011b7983 */ /* 0x000f220000300800 */
[----:B------:R-:W-:Y:S02]  /*55cc0*/  IMAD.MOV.U32 R13, RZ, RZ, R16 ;  /* 0x000000ffff0d7224 */ /* 0x000fe400078e0010 */
[----:B-1----:R-:W-:Y:S01]  /*55cd0*/  IMAD.MOV.U32 R14, RZ, RZ, R18 ;  /* 0x000000ffff0e7224 */ /* 0x002fe200078e0012 */
[----:B------:R-:W4:Y:S01]  /*55ce0*/  LDL.LU R3, [R1+0x8a4] ;  /* 0x0008a40001037983 */ /* 0x000f220000300800 */
[----:B------:R-:W-:-:S03]  /*55cf0*/  IMAD.MOV.U32 R15, RZ, RZ, R10 ;  /* 0x000000ffff0f7224 */ /* 0x000fc600078e000a */
[----:B------:R-:W4:Y:S04]  /*55d00*/  LDL.LU R2, [R1+0x8a8] ;  /* 0x0008a80001027983 */ /* 0x000f280000300800 */
[----:B------:R-:W4:Y:S01]  /*55d10*/  LDL.LU R0, [R1+0x8ac] ;  /* 0x0008ac0001007983 */ /* 0x000f220000300800 */
[C---:B-----5:R-:W-:Y:S01]  /*55d20*/  FMUL R4, R28.reuse, R6 ;  /* 0x000000061c047220 */ /* 0x060fe20000400000 */
[C---:B--2---:R-:W-:Y:S01]  /*55d30*/  FMUL R6, R29.reuse, R21 ;  /* 0x000000151d067220 */ /* 0x044fe20000400000 */
[----:B---3--:R-:W-:Y:S01]  /*55d40*/  FMUL R5, R28, R7 ;  /* 0x000000071c057220 */ /* 0x008fe20000400000 */
[----:B------:R-:W-:-:S07]  /*55d50*/  FMUL R7, R29, R20 ;  /* 0x000000141d077220 */ /* 0x000fce0000400000 */
[----:B------:R-:W-:Y:S01]  /*55d60*/  HMMA.16816.F32 R12, R12, R22, R4 ;  /* 0x000000160c0c723c */ /* 0x000fe20000001804 */
[----:B------:R-:W2:Y:S04]  /*55d70*/  LDL.LU R7, [R1+0x8a0] ;  /* 0x0008a00001077983 */ /* 0x000ea80000300800 */
[----:B------:R-:W3:-:S14]  /*55d80*/  LDL.LU R20, [R1+0x8c0] ;  /* 0x0008c00001147983 */ /* 0x000edc0000300800 */
[----:B------:R0:W-:Y:S04]  /*55d90*/  STL.64 [R1+0x10], R12 ;  /* 0x0000100c01007387 */ /* 0x0001e80000100a00 */
[----:B------:R1:W-:Y:S04]  /*55da0*/  STL.64 [R1+0x18], R14 ;  /* 0x0000180e01007387 */ /* 0x0003e80000100a00 */
[----:B------:R-:W5:Y:S04]  /*55db0*/  LDL.LU R21, [R1+0x8c4] ;  /* 0x0008c40001157983 */ /* 0x000f680000300800 */
[----:B------:R-:W5:Y:S04]  /*55dc0*/  LDL.LU R22, [R1+0x8c8] ;  /* 0x0008c80001167983 */ /* 0x000f680000300800 */
[----:B------:R-:W5:Y:S01]  /*55dd0*/  LDL.LU R23, [R1+0x8cc] ;  /* 0x0008cc0001177983 */ /* 0x000f620000300800 */
[----:B----4-:R-:W-:Y:S01]  /*55de0*/  FMUL R5, R28, R3 ;  /* 0x000000031c057220 */ /* 0x010fe20000400000 */
[----:B------:R-:W-:Y:S01]  /*55df0*/  FMUL R6, R29, R2 ;  /* 0x000000021d067220 */ /* 0x000fe20000400000 */
[----:B0-----:R-:W-:Y:S01]  /*55e00*/  IMAD.MOV.U32 R12, RZ, RZ, R8 ;  /* 0x000000ffff0c7224 */ /* 0x001fe200078e0008 */
[----:B------:R-:W4:Y:S01]  /*55e10*/  LDL.LU R2, [R1+0x148] ;  /* 0x0001480001027983 */ /* 0x000f220000300800 */
[----:B------:R-:W-:-:S02]  /*55e20*/  IMAD.MOV.U32 R13, RZ, RZ, R16 ;  /* 0x000000ffff0d7224 */ /* 0x000fc400078e0010 */
[----:B-1----:R-:W-:Y:S01]  /*55e30*/  IMAD.MOV.U32 R14, RZ, RZ, R18 ;  /* 0x000000ffff0e7224 */ /* 0x002fe200078e0012 */
[----:B------:R-:W4:Y:S01]  /*55e40*/  LDL.LU R3, [R1+0x14c] ;  /* 0x00014c0001037983 */ /* 0x000f220000300800 */
[----:B------:R-:W-:Y:S02]  /*55e50*/  IMAD.MOV.U32 R15, RZ, RZ, R10 ;  /* 0x000000ffff0f7224 */ /* 0x000fe400078e000a */
[----:B--2---:R-:W-:Y:S01]  /*55e60*/  FMUL R4, R28, R7 ;  /* 0x000000071c047220 */ /* 0x004fe20000400000 */
[----:B------:R-:W-:-:S07]  /*55e70*/  FMUL R7, R29, R0 ;  /* 0x000000001d077220 */ /* 0x000fce0000400000 */
[----:B------:R-:W-:Y:S01]  /*55e80*/  HMMA.16816.F32 R4, R12, R24, R4 ;  /* 0x000000180c04723c */ /* 0x000fe20000001804 */
[----:B---3--:R-:W-:-:S15]  /*55e90*/  FMUL R20, R28, R20 ;  /* 0x000000141c147220 */ /* 0x008fde0000400000 */
[----:B------:R-:W-:-:S03]  /*55ea0*/  NOP ;  /* 0x0000000000007918 */ /* 0x000fc60000000000 */
[----:B------:R0:W-:Y:S01]  /*55eb0*/  STL.64 [R1], R4 ;  /* 0x0000000401007387 */ /* 0x0001e20000100a00 */
[----:B------:R-:W-:Y:S02]  /*55ec0*/  IMAD.MOV.U32 R0, RZ, RZ, R7 ;  /* 0x000000ffff007224 */ /* 0x000fe400078e0007 */
[----:B-----5:R-:W-:Y:S01]  /*55ed0*/  FMUL R21, R28, R21 ;  /* 0x000000151c157220 */ /* 0x020fe20000400000 */
[C---:B------:R-:W-:Y:S01]  /*55ee0*/  FMUL R22, R29.reuse, R22 ;  /* 0x000000161d167220 */ /* 0x040fe20000400000 */
[----:B------:R1:W-:Y:S01]  /*55ef0*/  STL [R1+0x8], R6 ;  /* 0x0000080601007387 */ /* 0x0003e20000100800 */
[----:B------:R-:W-:Y:S02]  /*55f00*/  IMAD.MOV.U32 R7, RZ, RZ, R10 ;  /* 0x000000ffff077224 */ /* 0x000fe400078e000a */
[----:B------:R-:W-:Y:S01]  /*55f10*/  FMUL R23, R29, R23 ;  /* 0x000000171d177220 */ /* 0x000fe20000400000 */
[----:B------:R-:W2:Y:S01]  /*55f20*/  LDL.LU R12, [R1+0x8dc] ;  /* 0x0008dc00010c7983 */ /* 0x000ea20000300800 */
[----:B0-----:R-:W-:-:S03]  /*55f30*/  IMAD.MOV.U32 R4, RZ, RZ, R8 ;  /* 0x000000ffff047224 */ /* 0x001fc600078e0008 */
[----:B------:R-:W3:Y:S01]  /*55f40*/  LDL.LU R15, [R1+0x8d0] ;  /* 0x0008d000010f7983 */ /* 0x000ee20000300800 */
[----:B------:R-:W-:Y:S02]  /*55f50*/  IMAD.MOV.U32 R5, RZ, RZ, R16 ;  /* 0x000000ffff057224 */ /* 0x000fe400078e0010 */
[----:B-1----:R-:W-:Y:S01]  /*55f60*/  IMAD.MOV.U32 R6, RZ, RZ, R18 ;  /* 0x000000ffff067224 */ /* 0x002fe200078e0012 */
[----:B------:R-:W5:Y:S04]  /*55f70*/  LDL.LU R14, [R1+0x8d4] ;  /* 0x0008d400010e7983 */ /* 0x000f680000300800 */
[----:B------:R-:W4:Y:S02]  /*55f80*/  LDL.LU R13, [R1+0x8d8] ;  /* 0x0008d800010d7983 */ /* 0x000f240000300800 */
[----:B------:R-:W-:-:S15]  /*55f90*/  HMMA.16816.F32 R20, R4, R26, R20 ;  /* 0x0000001a0414723c */ /* 0x000fde0000001814 */
[----:B------:R-:W-:-:S04]  /*55fa0*/  NOP ;  /* 0x0000000000007918 */ /* 0x000fc80000000000 */
[----:B------:R0:W-:Y:S04]  /*55fb0*/  STL [R1+0x2b98], R20 ;  /* 0x002b981401007387 */ /* 0x0001e80000100800 */
[----:B------:R1:W-:Y:S04]  /*55fc0*/  STL [R1+0x2b94], R21 ;  /* 0x002b941501007387 */ /* 0x0003e80000100800 */
[----:B0-----:R-:W4:Y:S04]  /*55fd0*/  LDL.LU R20, [R1+0x150] ;  /* 0x0001500001147983 */ /* 0x001f280000300800 */
[----:B-1----:R-:W4:Y:S04]  /*55fe0*/  LDL.LU R21, [R1+0x154] ;  /* 0x0001540001157983 */ /* 0x002f280000300800 */
[----:B------:R-:W4:Y:S04]  /*55ff0*/  LDL.LU R25, [R1+0x8e8] ;  /* 0x0008e80001197983 */ /* 0x000f280000300800 */
[----:B------:R-:W4:Y:S04]  /*56000*/  LDL.LU R24, [R1+0x8ec] ;  /* 0x0008ec0001187983 */ /* 0x000f280000300800 */
[----:B------:R0:W-:Y:S04]  /*56010*/  STL [R1+0x2b90], R22 ;  /* 0x002b901601007387 */ /* 0x0001e80000100800 */
[----:B0-----:R-:W4:Y:S04]  /*56020*/  LDL.LU R22, [R1+0x8e4] ;  /* 0x0008e40001167983 */ /* 0x001f280000300800 */
[----:B------:R0:W-:Y:S04]  /*56030*/  STL [R1+0x2b8c], R23 ;  /* 0x002b8c1701007387 */ /* 0x0001e80000100800 */
[----:B0-----:R-:W4:Y:S04]  /*56040*/  LDL.LU R23, [R1+0x8e0] ;  /* 0x0008e00001177983 */ /* 0x001f280000300800 */
[----:B------:R-:W4:Y:S04]  /*56050*/  LDL.LU R26, [R1+0x158] ;  /* 0x00015800011a7983 */ /* 0x000f280000300800 */
[----:B------:R-:W4:Y:S01]  /*56060*/  LDL.LU R27, [R1+0x15c] ;  /* 0x00015c00011b7983 */ /* 0x000f220000300800 */
[----:B--2---:R-:W-:Y:S01]  /*56070*/  FMUL R7, R29, R12 ;  /* 0x0000000c1d077220 */ /* 0x004fe20000400000 */
[----:B------:R-:W-:-:S02]  /*56080*/  IMAD.MOV.U32 R12, RZ, RZ, R8 ;  /* 0x000000ffff0c7224 */ /* 0x000fc400078e0008 */
[C---:B---3--:R-:W-:Y:S01]  /*56090*/  FMUL R4, R28.reuse, R15 ;  /* 0x0000000f1c047220 */ /* 0x048fe20000400000 */
[----:B------:R-:W-:Y:S02]  /*560a0*/  IMAD.MOV.U32 R15, RZ, RZ, R10 ;  /* 0x000000ffff0f7224 */ /* 0x000fe400078e000a */
[----:B-----5:R-:W-:Y:S01]  /*560b0*/  FMUL R5, R28, R14 ;  /* 0x0000000e1c057220 */ /* 0x020fe20000400000 */
[----:B------:R-:W-:Y:S02]  /*560c0*/  IMAD.MOV.U32 R14, RZ, RZ, R18 ;  /* 0x000000ffff0e7224 */ /* 0x000fe400078e0012 */
[----:B----4-:R-:W-:Y:S01]  /*560d0*/  FMUL R6, R29, R13 ;  /* 0x0000000d1d067220 */ /* 0x010fe20000400000 */
[----:B------:R-:W-:-:S07]  /*560e0*/  IMAD.MOV.U32 R13, RZ, RZ, R16 ;  /* 0x000000ffff0d7224 */ /* 0x000fce00078e0010 */
[----:B------:R-:W-:-:S15]  /*560f0*/  HMMA.16816.F32 R4, R12, R2, R4 ;  /* 0x000000020c04723c */ /* 0x000fde0000001804 */
[----:B------:R-:W-:-:S04]  /*56100*/  NOP ;  /* 0x0000000000007918 */ /* 0x000fc80000000000 */
[----:B------:R-:W-:Y:S01]  /*56110*/  IMAD.MOV.U32 R2, RZ, RZ, R6 ;  /* 0x000000ffff027224 */ /* 0x000fe200078e0006 */
[----:B------:R0:W-:Y:S01]  /*56120*/  STL.64 [R1+0x30], R4 ;  /* 0x0000300401007387 */ /* 0x0001e20000100a00 */
[----:B------:R-:W-:Y:S02]  /*56130*/  IMAD.MOV.U32 R3, RZ, RZ, R7 ;  /* 0x000000ffff037224 */ /* 0x000fe400078e0007 */
[C---:B------:R-:W-:Y:S01]  /*56140*/  FMUL R6, R29.reuse, R25 ;  /* 0x000000191d067220 */ /* 0x040fe20000400000 */
[----:B------:R-:W-:Y:S01]  /*56150*/  FMUL R7, R29, R24 ;  /* 0x000000181d077220 */ /* 0x000fe20000400000 */
[C---:B0-----:R-:W-:Y:S01]  /*56160*/  FMUL R5, R28.reuse, R22 ;  /* 0x000000161c057220 */ /* 0x041fe20000400000 */
[----:B------:R-:W-:-:S07]  /*56170*/  FMUL R4, R28, R23 ;  /* 0x000000171c047220 */ /* 0x000fce0000400000 */
[----:B------:R-:W-:Y:S01]  /*56180*/  HMMA.16816.F32 R4, R12, R20, R4 ;  /* 0x000000140c04723c */ /* 0x000fe20000001804 */
[----:B------:R0:W-:Y:S04]  /*56190*/  STL.64 [R1+0x2bb0], R2 ;  /* 0x002bb00201007387 */ /* 0x0001e80000100a00 */
[----:B------:R-:W2:Y:S04]  /*561a0*/  LDL.LU R25, [R1+0x8f8] ;  /* 0x0008f80001197983 */ /* 0x000ea80000300800 */
[----:B------:R-:W3:Y:S10]  /*561b0*/  LDL.LU R24, [R1+0x8fc] ;  /* 0x0008fc0001187983 */ /* 0x000ef40000300800 */
[----:B------:R-:W-:-:S02]  /*561c0*/  IMAD.MOV.U32 R22, RZ, RZ, R6 ;  /* 0x000000ffff167224 */ /* 0x000fc400078e0006 */
[----:B------:R-:W-:Y:S01]  /*561d0*/  IMAD.MOV.U32 R23, RZ, RZ, R7 ;  /* 0x000000ffff177224 */ /* 0x000fe200078e0007 */
[----:B------:R-:W4:Y:S04]  /*561e0*/  LDL.LU R6, [R1+0x8f0] ;  /* 0x0008f00001067983 */ /* 0x000f280000300800 */
[----:B------:R-:W5:Y:S04]  /*561f0*/  LDL.LU R7, [R1+0x8f4] ;  /* 0x0008f40001077983 */ /* 0x000f680000300800 */
[----:B0-----:R-:W3:Y:S04]  /*56200*/  LDL.LU R3, [R1+0x8b8] ;  /* 0x0008b80001037983 */ /* 0x001ee80000300800 */
[----:B------:R-:W3:Y:S04]  /*56210*/  LDL.LU R2, [R1+0x8bc] ;  /* 0x0008bc0001027983 */ /* 0x000ee80000300800 */
[----:B------:R0:W-:Y:S04]  /*56220*/  STL.64 [R1+0x2ba8], R22 ;  /* 0x002ba81601007387 */ /* 0x0001e80000100a00 */
[----:B0-----:R-:W3:Y:S04]  /*56230*/  LDL.LU R22, [R1+0x8b0] ;  /* 0x0008b00001167983 */ /* 0x001ee80000300800 */
[----:B------:R-:W3:Y:S01]  /*56240*/  LDL.LU R23, [R1+0x8b4] ;  /* 0x0008b40001177983 */ /* 0x000ee20000300800 */
[----:B------:R-:W-:-:S02]  /*56250*/  IMAD.MOV.U32 R20, RZ, RZ, R4 ;  /* 0x000000ffff147224 */ /* 0x000fc400078e0004 */
[----:B------:R-:W-:-:S05]  /*56260*/  IMAD.MOV.U32 R21, RZ, RZ, R5 ;  /* 0x000000ffff157224 */ /* 0x000fca00078e0005 */
[----:B------:R-:W-:Y:S01]  /*56270*/  STL.64 [R1+0x2ba0], R20 ;  /* 0x002ba01401007387 */ /* 0x000fe20000100a00 */
[C---:B----4-:R-:W-:Y:S01]  /*56280*/  FMUL R4, R28.reuse, R6 ;  /* 0x000000061c047220 */ /* 0x050fe20000400000 */
[C---:B--2---:R-:W-:Y:S01]  /*56290*/  FMUL R6, R29.reuse, R25 ;  /* 0x000000191d067220 */ /* 0x044fe20000400000 */
[----:B-----5:R-:W-:Y:S01]  /*562a0*/  FMUL R5, R28, R7 ;  /* 0x000000071c057220 */ /* 0x020fe20000400000 */
[----:B---3--:R-:W-:-:S07]  /*562b0*/  FMUL R7, R29, R24 ;  /* 0x000000181d077220 */ /* 0x008fce0000400000 */
[----:B------:R-:W-:Y:S01]  /*562c0*/  HMMA.16816.F32 R24, R12, R26, R4 ;  /* 0x0000001a0c18723c */ /* 0x000fe20000001804 */
[C---:B------:R-:W-:Y:S01]  /*562d0*/  FMUL R6, R29.reuse, R3 ;  /* 0x000000031d067220 */ /* 0x040fe20000400000 */
[----:B------:R-:W-:Y:S01]  /*562e0*/  FMUL R7, R29, R2 ;  /* 0x000000021d077220 */ /* 0x000fe20000400000 */
[----:B------:R-:W-:-:S15]  /*562f0*/  FMUL R4, R28, R22 ;  /* 0x000000161c047220 */ /* 0x000fde0000400000 */
[----:B------:R-:W-:Y:S01]  /*56300*/  NOP ;  /* 0x0000000000007918 */ /* 0x000fe20000000000 */
[----:B------:R-:W-:Y:S01]  /*56310*/  STL.64 [R1+0x2b68], R26 ;  /* 0x002b681a01007387 */ /* 0x000fe20000100a00 */
[----:B------:R-:W-:-:S03]  /*56320*/  FMUL R5, R28, R23 ;  /* 0x000000171c057220 */ /* 0x000fc60000400000 */
[----:B------:R-:W-:Y:S04]  /*56330*/  STL.64 [R1+0x2b60], R24 ;  /* 0x002b601801007387 */ /* 0x000fe80000100a00 */
[----:B------:R-:W2:Y:S04]  /*56340*/  LDL.LU R28, [R1+0x188] ;  /* 0x00018800011c7983 */ /* 0x000ea80000300800 */
[----:B------:R-:W2:Y:S04]  /*56350*/  LDL.LU R29, [R1+0x18c] ;  /* 0x00018c00011d7983 */ /* 0x000ea80000300800 */
[----:B--2---:R-:W-:Y:S04]  /*56360*/  STL.64 [R1+0x2c28], R28 ;  /* 0x002c281c01007387 */ /* 0x004fe80000100a00 */
[----:B------:R-:W2:Y:S04]  /*56370*/  LDL.LU R2, [R1+0x190] ;  /* 0x0001900001027983 */ /* 0x000ea80000300800 */
[----:B------:R-:W2:Y:S04]  /*56380*/  LDL.LU R3, [R1+0x194] ;  /* 0x0001940001037983 */ /* 0x000ea80000300800 */
[----:B--2---:R0:W-:Y:S04]  /*56390*/  STL.64 [R1+0x2c40], R2 ;  /* 0x002c400201007387 */ /* 0x0041e80000100a00 */
[----:B0-----:R-:W2:Y:S04]  /*563a0*/  LDL.LU R2, [R1+0x160] ;  /* 0x0001600001027983 */ /* 0x001ea80000300800 */
[----:B------:R-:W2:Y:S04]  /*563b0*/  LDL.LU R3, [R1+0x164] ;  /* 0x0001640001037983 */ /* 0x000ea80000300800 */
[----:B------:R-:W3:Y:S04]  /*563c0*/  LDL.LU R24, [R1+0x90] ;  /* 0x0000900001187983 */ /* 0x000ee80000300800 */
[----:B------:R-:W3:Y:S04]  /*563d0*/  LDL.LU R25, [R1+0x94] ;  /* 0x0000940001197983 */ /* 0x000ee80000300800 */
[----:B------:R-:W4:Y:S04]  /*563e0*/  LDL.LU R26, [R1+0x98] ;  /* 0x00009800011a7983 */ /* 0x000f280000300800 */
[----:B------:R-:W4:Y:S04]  /*563f0*/  LDL.LU R27, [R1+0x9c] ;  /* 0x00009c00011b7983 */ /* 0x000f280000300800 */
[----:B------:R-:W5:Y:S04]  /*56400*/  LDL.LU R28, [R1+0x1a8] ;  /* 0x0001a800011c7983 */ /* 0x000f680000300800 */
[----:B------:R-:W5:Y:S04]  /*56410*/  LDL.LU R29, [R1+0x1ac] ;  /* 0x0001ac00011d7983 */ /* 0x000f680000300800 */
[----:B----4-:R-:W-:Y:S04]  /*56420*/  STL.64 [R1+0x2c10], R26 ;  /* 0x002c101a01007387 */ /* 0x010fe80000100a00 */
[----:B---3--:R0:W-:Y:S04]  /*56430*/  STL.64 [R1+0x2c08], R24 ;  /* 0x002c081801007387 */ /* 0x0081e80000100a00 */
[----:B0-----:R-:W3:Y:S04]  /*56440*/  LDL.LU R24, [R1+0xa0] ;  /* 0x0000a00001187983 */ /* 0x001ee80000300800 */
        /* <DEDUP_REMOVED lines=9> */
[----:B------:R-:W-:-:S02]  /*564e0*/  IMAD.MOV.U32 R20, RZ, RZ, R11 ;  /* 0x000000ffff147224 */ /* 0x000fc400078e000b */
[----:B------:R-:W-:Y:S02]  /*564f0*/  IMAD.MOV.U32 R21, RZ, RZ, R19 ;  /* 0x000000ffff157224 */ /* 0x000fe400078e0013 */
[----:B------:R-:W-:Y:S02]  /*56500*/  IMAD.MOV.U32 R22, RZ, RZ, R17 ;  /* 0x000000ffff167224 */ /* 0x000fe400078e0011 */
[----:B------:R-:W-:Y:S01]  /*56510*/  IMAD.MOV.U32 R23, RZ, RZ, R9 ;  /* 0x000000ffff177224 */ /* 0x000fe200078e0009 */
[----:B--2---:R-:W-:Y:S01]  /*56520*/  HMMA.16816.F32 R4, R12, R2, R4 ;  /* 0x000000020c04723c */ /* 0x004fe20000001804 */
[----:B----4-:R-:W-:Y:S04]  /*56530*/  STL.64 [R1+0x2c38], R26 ;  /* 0x002c381a01007387 */ /* 0x010fe80000100a00 */
[----:B---3--:R0:W-:Y:S04]  /*56540*/  STL.64 [R1+0x2c30], R24 ;  /* 0x002c301801007387 */ /* 0x0081e80000100a00 */
[----:B0-----:R-:W5:Y:S04]  /*56550*/  LDL.LU R24, [R1+0xc0] ;  /* 0x0000c00001187983 */ /* 0x001f680000300800 */
[----:B------:R-:W5:Y:S04]  /*56560*/  LDL.LU R25, [R1+0xc4] ;  /* 0x0000c40001197983 */ /* 0x000f680000300800 */
[----:B------:R-:W5:Y:S04]  /*56570*/  LDL.LU R26, [R1+0xc8] ;  /* 0x0000c800011a7983 */ /* 0x000f680000300800 */
[----:B------:R-:W5:Y:S04]  /*56580*/  LDL.LU R27, [R1+0xcc] ;  /* 0x0000cc00011b7983 */ /* 0x000f680000300800 */
[----:B------:R-:W2:Y:S04]  /*56590*/  LDL.LU R11, [R1+0x2c54] ;  /* 0x002c5400010b7983 */ /* 0x000ea80000300800 */
[----:B------:R-:W3:Y:S04]  /*565a0*/  LDL.LU R19, [R1+0x2c50] ;  /* 0x002c500001137983 */ /* 0x000ee80000300800 */
[----:B------:R-:W4:Y:S04]  /*565b0*/  LDL.LU R17, [R1+0x2c4c] ;  /* 0x002c4c0001117983 */ /* 0x000f280000300800 */
[----:B------:R-:W5:Y:S04]  /*565c0*/  LDL.LU R9, [R1+0x2c48] ;  /* 0x002c480001097983 */ /* 0x000f680000300800 */
[----:B------:R-:W5:Y:S04]  /*565d0*/  LDL.LU.64 R2, [R1+0x2c40] ;  /* 0x002c400001027983 */ /* 0x000f680000300a00 */
[----:B------:R0:W-:Y:S04]  /*565e0*/  STL.64 [R1+0x2b70], R4 ;  /* 0x002b700401007387 */ /* 0x0001e80000100a00 */
[----:B0-----:R-:W5:Y:S04]  /*565f0*/  LDL.LU R4, [R1+0x198] ;  /* 0x0001980001047983 */ /* 0x001f680000300800 */
[----:B------:R-:W5:Y:S04]  /*56600*/  LDL.LU R5, [R1+0x19c] ;  /* 0x00019c0001057983 */ /* 0x000f680000300800 */
[----:B------:R0:W-:Y:S04]  /*56610*/  STL.64 [R1+0x2b58], R6 ;  /* 0x002b580601007387 */ /* 0x0001e80000100a00 */
[----:B0-----:R-:W5:Y:S04]  /*56620*/  LDL.LU R6, [R1+0x1a0] ;  /* 0x0001a00001067983 */ /* 0x001f680000300800 */
[----:B------:R-:W5:Y:S01]  /*56630*/  LDL.LU R7, [R1+0x1a4] ;  /* 0x0001a40001077983 */ /* 0x000f620000300800 */
[----:B--2---:R-:W-:-:S02]  /*56640*/  IMAD.MOV.U32 R15, RZ, RZ, R11 ;  /* 0x000000ffff0f7224 */ /* 0x004fc400078e000b */
[----:B---3--:R-:W-:Y:S02]  /*56650*/  IMAD.MOV.U32 R14, RZ, RZ, R19 ;  /* 0x000000ffff0e7224 */ /* 0x008fe400078e0013 */
[----:B----4-:R-:W-:Y:S02]  /*56660*/  IMAD.MOV.U32 R13, RZ, RZ, R17 ;  /* 0x000000ffff0d7224 */ /* 0x010fe400078e0011 */
[----:B-----5:R-:W-:-:S07]  /*56670*/  IMAD.MOV.U32 R12, RZ, RZ, R9 ;  /* 0x000000ffff0c7224 */ /* 0x020fce00078e0009 */
[----:B------:R-:W-:Y:S01]  /*56680*/  HMMA.16816.F32 R12, R12, R28, R24 ;  /* 0x0000001c0c0c723c */ /* 0x000fe20000001818 */
[----:B------:R-:W2:Y:S04]  /*56690*/  LDL.LU.64 R26, [R1+0x2c38] ;  /* 0x002c3800011a7983 */ /* 0x000ea80000300a00 */
[----:B------:R-:W2:Y:S04]  /*566a0*/  LDL.LU.64 R24, [R1+0x2c30] ;  /* 0x002c300001187983 */ /* 0x000ea80000300a00 */
[----:B------:R-:W3:Y:S10]  /*566b0*/  LDL.LU.64 R28, [R1+0x2c28] ;  /* 0x002c2800011c7983 */ /* 0x000ef40000300a00 */
[----:B------:R0:W-:Y:S04]  /*566c0*/  STL.64 [R1+0x1e0], R12 ;  /* 0x0001e00c01007387 */ /* 0x0001e80000100a00 */
[----:B------:R1:W-:Y:S01]  /*566d0*/  STL.64 [R1+0x1e8], R14 ;  /* 0x0001e80e01007387 */ /* 0x0003e20000100a00 */
[----:B0-----:R-:W-:-:S02]  /*566e0*/  IMAD.MOV.U32 R12, RZ, RZ, R9 ;  /* 0x000000ffff0c7224 */ /* 0x001fc400078e0009 */
        /* <DEDUP_REMOVED lines=15> */
[----:B------:R-:W-:Y:S04]  /*567e0*/  STL.64 [R1+0x1c0], R4 ;  /* 0x0001c00401007387 */ /* 0x000fe80000100a00 */
[----:B------:R2:W-:Y:S02]  /*567f0*/  STL.64 [R1+0x1c8], R6 ;  /* 0x0001c80601007387 */ /* 0x0005e40000100a00 */
[----:B--2---:R-:W-:-:S15]  /*56800*/  HMMA.16816.F32 R4, R12, R2, R24 ;  /* 0x000000020c04723c */ /* 0x004fde0000001818 */
[----:B------:R-:W-:-:S04]  /*56810*/  NOP ;  /* 0x0000000000007918 */ /* 0x000fc80000000000 */
[----:B------:R-:W-:Y:S04]  /*56820*/  STL.64 [R1+0x1b0], R4 ;  /* 0x0001b00401007387 */ /* 0x000fe80000100a00 */
[----:B------:R3:W-:Y:S04]  /*56830*/  STL.64 [R1+0x1b8], R6 ;  /* 0x0001b80601007387 */ /* 0x0007e80000100a00 */
[----:B------:R-:W2:Y:S01]  /*56840*/  LDL.LU R26, [R1+0xd8] ;  /* 0x0000d800011a7983 */ /* 0x000ea20000300800 */
[----:B---3--:R-:W-:-:S15]  /*56850*/  HMMA.16816.F32 R4, R12, R28, R20 ;  /* 0x0000001c0c04723c */ /* 0x008fde0000001814 */
[----:B------:R-:W-:-:S04]  /*56860*/  NOP ;  /* 0x0000000000007918 */ /* 0x000fc80000000000 */
[----:B------:R-:W-:Y:S04]  /*56870*/  STL.64 [R1+0x1a0], R4 ;  /* 0x0001a00401007387 */ /* 0x000fe80000100a00 */
[----:B------:R-:W-:Y:S04]  /*56880*/  STL.64 [R1+0x1a8], R6 ;  /* 0x0001a80601007387 */ /* 0x000fe80000100a00 */
[----:B------:R-:W2:Y:S04]  /*56890*/  LDL.LU R27, [R1+0xdc] ;  /* 0x0000dc00011b7983 */ /* 0x000ea80000300800 */
[----:B------:R-:W3:Y:S04]  /*568a0*/  LDL.LU R2, [R1+0x168] ;  /* 0x0001680001027983 */ /* 0x000ee80000300800 */
[----:B------:R-:W3:Y:S04]  /*568b0*/  LDL.LU R3, [R1+0x16c] ;  /* 0x00016c0001037983 */ /* 0x000ee80000300800 */
[----:B---3--:R0:W-:Y:S04]  /*568c0*/  STL.64 [R1+0x2bd8], R2 ;  /* 0x002bd80201007387 */ /* 0x0081e80000100a00 */
[----:B------:R-:W3:Y:S04]  /*568d0*/  LDL.LU R28, [R1+0x170] ;  /* 0x00017000011c7983 */ /* 0x000ee80000300800 */
[----:B------:R-:W3:Y:S04]  /*568e0*/  LDL.LU R29, [R1+0x174] ;  /* 0x00017400011d7983 */ /* 0x000ee80000300800 */
[----:B---3--:R1:W-:Y:S04]  /*568f0*/  STL.64 [R1+0x2bf0], R28 ;  /* 0x002bf01c01007387 */ /* 0x0083e80000100a00 */
[----:B0-----:R-:W3:Y:S04]  /*56900*/  LDL.LU R2, [R1+0x178] ;  /* 0x0001780001027983 */ /* 0x001ee80000300800 */
[----:B------:R-:W3:Y:S04]  /*56910*/  LDL.LU R3, [R1+0x17c] ;  /* 0x00017c0001037983 */ /* 0x000ee80000300800 */
[----:B------:R-:W4:Y:S04]  /*56920*/  LDL.LU R24, [R1+0xe0] ;  /* 0x0000e00001187983 */ /* 0x000f280000300800 */
[----:B------:R-:W4:Y:S04]  /*56930*/  LDL.LU R25, [R1+0xe4] ;  /* 0x0000e40001197983 */ /* 0x000f280000300800 */
[----:B-1----:R-:W5:Y:S04]  /*56940*/  LDL.LU R28, [R1+0x180] ;  /* 0x00018000011c7983 */ /* 0x002f680000300800 */
[----:B------:R-:W5:Y:S04]  /*56950*/  LDL.LU R29, [R1+0x184] ;  /* 0x00018400011d7983 */ /* 0x000f680000300800 */
[----:B--2---:R-:W-:Y:S04]  /*56960*/  STL.64 [R1+0x2bc0], R26 ;  /* 0x002bc01a01007387 */ /* 0x004fe80000100a00 */
[----:B----4-:R0:W-:Y:S04]  /*56970*/  STL.64 [R1+0x2bb8], R24 ;  /* 0x002bb81801007387 */ /* 0x0101e80000100a00 */
[----:B0-----:R-:W2:Y:S04]  /*56980*/  LDL.LU R24, [R1+0x40] ;  /* 0x0000400001187983 */ /* 0x001ea80000300800 */
[----:B------:R-:W2:Y:S04]  /*56990*/  LDL.LU R25, [R1+0x44] ;  /* 0x0000440001197983 */ /* 0x000ea80000300800 */
[----:B------:R-:W4:Y:S04]  /*569a0*/  LDL.LU R26, [R1+0x48] ;  /* 0x00004800011a7983 */ /* 0x000f280000300800 */
[----:B------:R-:W4:Y:S04]  /*569b0*/  LDL.LU R27, [R1+0x4c] ;  /* 0x00004c00011b7983 */ /* 0x000f280000300800 */
[----:B----4-:R-:W-:Y:S04]  /*569c0*/  STL.64 [R1+0x2bd0], R26 ;  /* 0x002bd01a01007387 */ /* 0x010fe80000100a00 */
[----:B--2---:R0:W-:Y:S04]  /*569d0*/  STL.64 [R1+0x2bc8], R24 ;  /* 0x002bc81801007387 */ /* 0x0041e80000100a00 */
        /* <DEDUP_REMOVED lines=12> */
[----:B0-----:R-:W5:Y:S04]  /*56aa0*/  LDL.LU R24, [R1+0x70] ;  /* 0x0000700001187983 */ /* 0x001f680000300800 */
[----:B------:R-:W5:Y:S04]  /*56ab0*/  LDL.LU R25, [R1+0x74] ;  /* 0x0000740001197983 */ /* 0x000f680000300800 */
[----:B------:R-:W5:Y:S04]  /*56ac0*/  LDL.LU R26, [R1+0x78] ;  /* 0x00007800011a7983 */ /* 0x000f680000300800 */
[----:B------:R-:W5:Y:S04]  /*56ad0*/  LDL.LU R27, [R1+0x7c] ;  /* 0x00007c00011b7983 */ /* 0x000f680000300800 */
[----:B------:R-:W2:Y:S04]  /*56ae0*/  LDL.LU R20, [R1+0x10] ;  /* 0x0000100001147983 */ /* 0x000ea80000300800 */
[----:B------:R-:W2:Y:S04]  /*56af0*/  LDL.LU R21, [R1+0x14] ;  /* 0x0000140001157983 */ /* 0x000ea80000300800 */
[----:B------:R-:W2:Y:S04]  /*56b00*/  LDL.LU R22, [R1+0x18] ;  /* 0x0000180001167983 */ /* 0x000ea80000300800 */
[----:B------:R-:W2:Y:S04]  /*56b10*/  LDL.LU R23, [R1+0x1c] ;  /* 0x00001c0001177983 */ /* 0x000ea80000300800 */
[----:B------:R-:W4:Y:S04]  /*56b20*/  LDL.LU R4, [R1] ;  /* 0x0000000001047983 */ /* 0x000f280000300800 */
[----:B------:R-:W4:Y:S04]  /*56b30*/  LDL.LU R5, [R1+0x4] ;  /* 0x0000040001057983 */ /* 0x000f280000300800 */
[----:B------:R-:W4:Y:S01]  /*56b40*/  LDL.LU R6, [R1+0x8] ;  /* 0x0000080001067983 */ /* 0x000f220000300800 */
[----:B-----5:R-:W-:Y:S03]  /*56b50*/  HMMA.16816.F32 R12, R12, R28, R24 ;  /* 0x0000001c0c0c723c */ /* 0x020fe60000001818 */
[----:B------:R-:W3:Y:S04]  /*56b60*/  LDL.LU.64 R26, [R1+0x2c00] ;  /* 0x002c0000011a7983 */ /* 0x000ee80000300a00 */
[----:B------:R-:W3:Y:S04]  /*56b70*/  LDL.LU.64 R24, [R1+0x2bf8] ;  /* 0x002bf80001187983 */ /* 0x000ee80000300a00 */
[----:B------:R-:W5:Y:S08]  /*56b80*/  LDL.LU.64 R28, [R1+0x2bf0] ;  /* 0x002bf000011c7983 */ /* 0x000f700000300a00 */
[----:B------:R0:W-:Y:S04]  /*56b90*/  STL.64 [R1+0x190], R12 ;  /* 0x0001900c01007387 */ /* 0x0001e80000100a00 */
[----:B------:R1:W-:Y:S01]  /*56ba0*/  STL.64 [R1+0x198], R14 ;  /* 0x0001980e01007387 */ /* 0x0003e20000100a00 */
[----:B0-----:R-:W-:-:S02]  /*56bb0*/  IMAD.MOV.U32 R12, RZ, RZ, R9 ;  /* 0x000000ffff0c7224 */ /* 0x001fc400078e0009 */
[----:B------:R-:W-:Y:S02]  /*56bc0*/  IMAD.MOV.U32 R13, RZ, RZ, R17 ;  /* 0x000000ffff0d7224 */ /* 0x000fe400078e0011 */
[----:B-1----:R-:W-:Y:S02]  /*56bd0*/  IMAD.MOV.U32 R14, RZ, RZ, R19 ;  /* 0x000000ffff0e7224 */ /* 0x002fe400078e0013 */
[----:B------:R-:W-:-:S07]  /*56be0*/  IMAD.MOV.U32 R15, RZ, RZ, R11 ;  /* 0x000000ffff0f7224 */ /* 0x000fce00078e000b */
[----:B---3--:R-:W-:Y:S01]  /*56bf0*/  HMMA.16816.F32 R12, R12, R2, R24 ;  /* 0x000000020c0c723c */ /* 0x008fe20000001818 */
[----:B------:R-:W5:Y:S04]  /*56c00*/  LDL.LU.64 R26, [R1+0x2be8] ;  /* 0x002be800011a7983 */ /* 0x000f680000300a00 */
[----:B------:R-:W5:Y:S04]  /*56c10*/  LDL.LU.64 R24, [R1+0x2be0] ;  /* 0x002be00001187983 */ /* 0x000f680000300a00 */
[----:B------:R-:W3:Y:S10]  /*56c20*/  LDL.LU.64 R2, [R1+0x2bd8] ;  /* 0x002bd80001027983 */ /* 0x000ef40000300a00 */
[----:B------:R0:W-:Y:S04]  /*56c30*/  STL.64 [R1+0x180], R12 ;  /* 0x0001800c01007387 */ /* 0x0001e80000100a00 */
[----:B------:R1:W-:Y:S01]  /*56c40*/  STL.64 [R1+0x188], R14 ;  /* 0x0001880e01007387 */ /* 0x0003e20000100a00 */
[----:B0-----:R-:W-:-:S02]  /*56c50*/  IMAD.MOV.U32 R12, RZ, RZ, R9 ;  /* 0x000000ffff0c7224 */ /* 0x001fc400078e0009 */
[----:B------:R-:W-:Y:S02]  /*56c60*/  IMAD.MOV.U32 R13, RZ, RZ, R17 ;  /* 0x000000ffff0d7224 */ /* 0x000fe400078e0011 */
[----:B-1----:R-:W-:Y:S02]  /*56c70*/  IMAD.MOV.U32 R14, RZ, RZ, R19 ;  /* 0x000000ffff0e7224 */ /* 0x002fe400078e0013 */
[----:B------:R-:W-:-:S07]  /*56c80*/  IMAD.MOV.U32 R15, RZ, RZ, R11 ;  /* 0x000000ffff0f7224 */ /* 0x000fce00078e000b */
[----:B-----5:R-:W-:Y:S01]  /*56c90*/  HMMA.16816.F32 R12, R12, R28, R24 ;  /* 0x0000001c0c0c723c */ /* 0x020fe20000001818 */
[----:B------:R-:W3:Y:S04]  /*56ca0*/  LDL.LU.64 R26, [R1+0x2bd0] ;  /* 0x002bd000011a7983 */ /* 0x000ee80000300a00 */
[----:B------:R-:W3:Y:S04]  /*56cb0*/  LDL.LU.64 R24, [R1+0x2bc8] ;  /* 0x002bc80001187983 */ /* 0x000ee80000300a00 */
[----:B------:R-:W5:Y:S10]  /*56cc0*/  LDL.LU R28, [R1+0xd0] ;  /* 0x0000d000011c7983 */ /* 0x000f740000300800 */
[----:B------:R0:W-:Y:S04]  /*56cd0*/  STL.64 [R1+0x170], R12 ;  /* 0x0001700c01007387 */ /* 0x0001e80000100a00 */
[----:B------:R1:W-:Y:S04]  /*56ce0*/  STL.64 [R1+0x178], R14 ;  /* 0x0001780e01007387 */ /* 0x0003e80000100a00 */
[----:B------:R-:W5:Y:S01]  /*56cf0*/  LDL.LU R29, [R1+0xd4] ;  /* 0x0000d400011d7983 */ /* 0x000f620000300800 */
[----:B0-----:R-:W-:-:S02]  /*56d00*/  IMAD.MOV.U32 R12, RZ, RZ, R9 ;  /* 0x000000ffff0c7224 */ /* 0x001fc400078e0009 */
[----:B------:R-:W-:Y:S02]  /*56d10*/  IMAD.MOV.U32 R13, RZ, RZ, R17 ;  /* 0x000000ffff0d7224 */ /* 0x000fe400078e0011 */
[----:B-1----:R-:W-:Y:S02]  /*56d20*/  IMAD.MOV.U32 R14, RZ, RZ, R19 ;  /* 0x000000ffff0e7224 */ /* 0x002fe400078e0013 */
[----:B------:R-:W-:-:S07]  /*56d30*/  IMAD.MOV.U32 R15, RZ, RZ, R11 ;  /* 0x000000ffff0f7224 */ /* 0x000fce00078e000b */
[----:B---3--:R-:W-:Y:S01]  /*56d40*/  HMMA.16816.F32 R12, R12, R2, R24 ;  /* 0x000000020c0c723c */ /* 0x008fe20000001818 */
[----:B------:R-:W4:Y:S04]  /*56d50*/  LDL.LU.64 R26, [R1+0x2bc0] ;  /* 0x002bc000011a7983 */ /* 0x000f280000300a00 */
[----:B------:R-:W2:Y:S01]  /*56d60*/  LDL.LU.64 R24, [R1+0x2bb8] ;  /* 0x002bb80001187983 */ /* 0x000ea20000300a00 */
[----:B------:R-:W-:-:S03]  /*56d70*/  IMAD.MOV.U32 R7, RZ, RZ, R0 ;  /* 0x000000ffff077224 */ /* 0x000fc600078e0000 */
[----:B------:R-:W3:Y:S04]  /*56d80*/  LDL.LU.64 R2, [R1+0x2bb0] ;  /* 0x002bb00001027983 */ /* 0x000ee80000300a00 */
[----:B------:R-:W3:Y:S06]  /*56d90*/  LDL R0, [R1+0x540] ;  /* 0x0005400001007983 */ /* 0x000eec0000100800 */
        /* <DEDUP_REMOVED lines=8> */
[----:B------:R-:W3:-:S14]  /*56e20*/  LDL.LU.64 R20, [R1+0x2ba0] ;  /* 0x002ba00001147983 */ /* 0x000edc0000300a00 */
[----:B------:R0:W-:Y:S04]  /*56e30*/  STL.64 [R1+0x150], R12 ;  /* 0x0001500c01007387 */ /* 0x0001e80000100a00 */
[----:B------:R1:W-:Y:S01]  /*56e40*/  STL.64 [R1+0x158], R14 ;  /* 0x0001580e01007387 */ /* 0x0003e20000100a00 */
[----:B0-----:R-:W-:Y:S02]  /*56e50*/  IMAD.MOV.U32 R12, RZ, RZ, R9 ;  /* 0x000000ffff0c7224 */ /* 0x001fe400078e0009 */
[----:B------:R-:W-:Y:S02]  /*56e60*/  IMAD.MOV.U32 R13, RZ, RZ, R17 ;  /* 0x000000ffff0d7224 */ /* 0x000fe400078e0011 */
[----:B-1----:R-:W-:Y:S02]  /*56e70*/  IMAD.MOV.U32 R14, RZ, RZ, R19 ;  /* 0x000000ffff0e7224 */ /* 0x002fe400078e0013 */
[----:B------:R-:W-:-:S07]  /*56e80*/  IMAD.MOV.U32 R15, RZ, RZ, R11 ;  /* 0x000000ffff0f7224 */ /* 0x000fce00078e000b */
[----:B----4-:R-:W-:Y:S01]  /*56e90*/  HMMA.16816.F32 R12, R12, R26, R4 ;  /* 0x0000001a0c0c723c */ /* 0x010fe20000001804 */
[----:B------:R-:W4:-:S15]  /*56ea0*/  LDL.LU R4, [R1+0x208] ;  /* 0x0002080001047983 */ /* 0x000f1e0000300800 */
[----:B------:R-:W-:-:S03]  /*56eb0*/  NOP ;  /* 0x0000000000007918 */ /* 0x000fc60000000000 */
[----:B------:R-:W-:Y:S04]  /*56ec0*/  STL.64 [R1+0x140], R12 ;  /* 0x0001400c01007387 */ /* 0x000fe80000100a00 */
[----:B------:R-:W-:Y:S04]  /*56ed0*/  STL.64 [R1+0x148], R14 ;  /* 0x0001480e01007387 */ /* 0x000fe80000100a00 */
[----:B------:R-:W4:Y:S01]  /*56ee0*/  LDL.LU R5, [R1+0x20c] ;  /* 0x00020c0001057983 */ /* 0x000f220000300800 */
[----:B--2---:R-:W-:Y:S02]  /*56ef0*/  IMAD.MOV.U32 R26, RZ, RZ, R22 ;  /* 0x000000ffff1a7224 */ /* 0x004fe400078e0016 */
[----:B------:R-:W-:-:S02]  /*56f00*/  IMAD.MOV.U32 R27, RZ, RZ, R23 ;  /* 0x000000ffff1b7224 */ /* 0x000fc400078e0017 */
[----:B---3--:R-:W-:Y:S02]  /*56f10*/  IMAD.MOV.U32 R24, RZ, RZ, R20 ;  /* 0x000000ffff187224 */ /* 0x008fe400078e0014 */
[----:B------:R-:W5:Y:S01]  /*56f20*/  LDL.LU R20, [R1+0x2b98] ;  /* 0x002b980001147983 */ /* 0x000f620000300800 */
[----:B------:R-:W-:-:S03]  /*56f30*/  IMAD.MOV.U32 R25, RZ, RZ, R21 ;  /* 0x000000ffff197224 */ /* 0x000fc600078e0015 */
[----:B------:R-:W5:Y:S04]  /*56f40*/  LDL.LU R21, [R1+0x2b94] ;  /* 0x002b940001157983 */ /* 0x000f680000300800 */
[----:B------:R-:W5:Y:S04]  /*56f50*/  LDL.LU R22, [R1+0x2b90] ;  /* 0x002b900001167983 */ /* 0x000f680000300800 */
[----:B------:R-:W5:Y:S04]  /*56f60*/  LDL.LU R23, [R1+0x2b8c] ;  /* 0x002b8c0001177983 */ /* 0x000f680000300800 */
[----:B------:R0:W-:Y:S04]  /*56f70*/  STL.64 [R1+0x2b80], R26 ;  /* 0x002b801a01007387 */ /* 0x0001e80000100a00 */
[----:B------:R1:W-:Y:S01]  /*56f80*/  STL.64 [R1+0x2b78], R24 ;  /* 0x002b781801007387 */ /* 0x0003e20000100a00 */
[----:B0-----:R-:W-:-:S03]  /*56f90*/  IMAD.MOV.U32 R26, RZ, RZ, R2 ;  /* 0x000000ffff1a7224 */ /* 0x001fc600078e0002 */
[----:B-1----:R-:W4:Y:S04]  /*56fa0*/  LDL.LU R24, [R1+0x30] ;  /* 0x0000300001187983 */ /* 0x002f280000300800 */
[----:B------:R-:W4:Y:S04]  /*56fb0*/  LDL.LU R25, [R1+0x34] ;  /* 0x0000340001197983 */ /* 0x000f280000300800 */
[----:B------:R-:W2:Y:S01]  /*56fc0*/  LDL.LU R2, [R1+0x2b88] ;  /* 0x002b880001027983 */ /* 0x000ea20000300800 */
[----:B------:R-:W-:Y:S02]  /*56fd0*/  IMAD.MOV.U32 R12, RZ, RZ, R9 ;  /* 0x000000ffff0c7224 */ /* 0x000fe400078e0009 */
[----:B------:R-:W-:-:S02]  /*56fe0*/  IMAD.MOV.U32 R13, RZ, RZ, R17 ;  /* 0x000000ffff0d7224 */ /* 0x000fc400078e0011 */
[----:B------:R-:W-:Y:S02]  /*56ff0*/  IMAD.MOV.U32 R14, RZ, RZ, R19 ;  /* 0x000000ffff0e7224 */ /* 0x000fe400078e0013 */
[----:B------:R-:W-:Y:S02]  /*57000*/  IMAD.MOV.U32 R15, RZ, RZ, R11 ;  /* 0x000000ffff0f7224 */ /* 0x000fe400078e000b */
[----:B------:R-:W-:-:S05]  /*57010*/  IMAD.MOV.U32 R27, RZ, RZ, R3 ;  /* 0x000000ffff1b7224 */ /* 0x000fca00078e0003 */
[----:B-----5:R-:W-:Y:S01]  /*57020*/  HMMA.16816.F32 R12, R12, R28, R20 ;  /* 0x0000001c0c0c723c */ /* 0x020fe20000001814 */
[----:B------:R-:W3:Y:S01]  /*57030*/  LDL.LU R22, [R1+0x200] ;  /* 0x0002000001167983 */ /* 0x000ee20000300800 */
[----:B--2---:R-:W-:Y:S01]  /*57040*/  IMAD.MOV.U32 R7, RZ, RZ, R2 ;  /* 0x000000ffff077224 */ /* 0x004fe200078e0002 */
[C---:B------:R-:W-:Y:S02]  /*57050*/  LOP3.LUT R2, R0.reuse, 0x60, RZ, 0x3c, !PT ;  /* 0x0000006000027812 */ /* 0x040fe400078e3cff */
[----:B------:R-:W-:-:S03]  /*57060*/  LOP3.LUT R0, R0, 0x40, RZ, 0x3c, !PT ;  /* 0x0000004000007812 */ /* 0x000fc600078e3cff */
[----:B------:R-:W-:Y:S04]  /*57070*/  LDS.64 R20, [R2+UR7] ;  /* 0x0000000702147984 */ /* 0x000fe80008000a00 */
[----:B------:R-:W0:Y:S07]  /*57080*/  LDS.64 R28, [R0+UR7] ;  /* 0x00000007001c7984 */ /* 0x000e2e0008000a00 */
[----:B------:R-:W-:Y:S04]  /*57090*/  STL.64 [R1+0x130], R12 ;  /* 0x0001300c01007387 */ /* 0x000fe80000100a00 */
[----:B------:R-:W-:Y:S04]  /*570a0*/  STL.64 [R1+0x138], R14 ;  /* 0x0001380e01007387 */ /* 0x000fe80000100a00 */
[----:B------:R-:W3:Y:S04]  /*570b0*/  LDL.LU R23, [R1+0x204] ;  /* 0x0002040001177983 */ /* 0x000ee80000300800 */
[----:B------:R-:W2:Y:S04]  /*570c0*/  LDL.LU R6, [R1+0x1f8] ;  /* 0x0001f80001067983 */ /* 0x000ea80000300800 */
[----:B------:R-:W-:Y:S04]  /*570d0*/  STL [R1+0x3f0], R2 ;  /* 0x0003f00201007387 */ /* 0x000fe80000100800 */
[----:B0-----:R0:W-:Y:S04]  /*570e0*/  STL [R1+0x2a90], R29 ;  /* 0x002a901d01007387 */ /* 0x0011e80000100800 */
[----:B0-----:R-:W5:Y:S04]  /*570f0*/  LDL.LU R29, [R1+0x25c] ;  /* 0x00025c00011d7983 */ /* 0x001f680000300800 */
[----:B------:R-:W-:Y:S04]  /*57100*/  STL.64 [R1+0x10], R20 ;  /* 0x0000101401007387 */ /* 0x000fe80000100a00 */
[----:B------:R-:W0:Y:S04]  /*57110*/  LDS.64 R20, [R2+UR7+0x800] ;  /* 0x0008000702147984 */ /* 0x000e280008000a00 */
[----:B------:R-:W1:Y:S01]  /*57120*/  LDS.64 R2, [R0+UR7+0x800] ;  /* 0x0008000700027984 */ /* 0x000e620008000a00 */
[----:B------:R-:W-:-:S02]  /*57130*/  IMAD.MOV.U32 R12, RZ, RZ, R9 ;  /* 0x000000ffff0c7224 */ /* 0x000fc400078e0009 */
[----:B------:R-:W-:Y:S02]  /*57140*/  IMAD.MOV.U32 R13, RZ, RZ, R17 ;  /* 0x000000ffff0d7224 */ /* 0x000fe400078e0011 */
[----:B------:R-:W-:Y:S02]  /*57150*/  IMAD.MOV.U32 R14, RZ, RZ, R19 ;  /* 0x000000ffff0e7224 */ /* 0x000fe400078e0013 */
[----:B------:R-:W-:-:S07]  /*57160*/  IMAD.MOV.U32 R15, RZ, RZ, R11 ;  /* 0x000000ffff0f7224 */ /* 0x000fce00078e000b */
[----:B----4-:R-:W-:Y:S01]  /*57170*/  HMMA.16816.F32 R12, R12, R4, R24 ;  /* 0x000000040c0c723c */ /* 0x010fe20000001818 */
[----:B0-----:R0:W-:Y:S04]  /*57180*/  STL [R1+0x2a94], R21 ;  /* 0x002a941501007387 */ /* 0x0011e80000100800 */
[----:B0-----:R-:W4:Y:S04]  /*57190*/  LDL.LU R21, [R1+0x258] ;  /* 0x0002580001157983 */ /* 0x001f280000300800 */
[----:B-1----:R0:W-:Y:S04]  /*571a0*/  STL [R1+0x2a98], R3 ;  /* 0x002a980301007387 */ /* 0x0021e80000100800 */
[----:B0-----:R-:W2:Y:S04]  /*571b0*/  LDL.LU R3, [R1+0x10] ;  /* 0x0000100001037983 */ /* 0x001ea80000300800 */
[----:B------:R-:W-:Y:S04]  /*571c0*/  STL [R1+0x2a60], R0 ;  /* 0x002a600001007387 */ /* 0x000fe80000100800 */
[----:B------:R-:W3:Y:S04]  /*571d0*/  LDL.LU.64 R26, [R1+0x2b80] ;  /* 0x002b8000011a7983 */ /* 0x000ee80000300a00 */
[----:B------:R-:W3:Y:S04]  /*571e0*/  LDL.LU.64 R24, [R1+0x2b78] ;  /* 0x002b780001187983 */ /* 0x000ee80000300a00 */
[----:B------:R-:W2:Y:S04]  /*571f0*/  LDL.LU.64 R4, [R1+0x2b70] ;  /* 0x002b700001047983 */ /* 0x000ea80000300a00 */
[----:B------:R0:W-:Y:S04]  /*57200*/  STL.64 [R1+0x120], R12 ;  /* 0x0001200c01007387 */ /* 0x0001e80000100a00 */
[----:B------:R1:W-:Y:S01]  /*57210*/  STL.64 [R1+0x128], R14 ;  /* 0x0001280e01007387 */ /* 0x0003e20000100a00 */
[----:B0-----:R-:W-:-:S02]  /*57220*/  IMAD.MOV.U32 R12, RZ, RZ, R9 ;  /* 0x000000ffff0c7224 */ /* 0x001fc400078e0009 */
[----:B------:R-:W-:Y:S02]  /*57230*/  IMAD.MOV.U32 R13, RZ, RZ, R17 ;  /* 0x000000ffff0d7224 */ /* 0x000fe400078e0011 */
[----:B-1----:R-:W-:Y:S02]  /*57240*/  IMAD.MOV.U32 R14, RZ, RZ, R19 ;  /* 0x000000ffff0e7224 */ /* 0x002fe400078e0013 */
[----:B------:R-:W-:-:S07]  /*57250*/  IMAD.MOV.U32 R15, RZ, RZ, R11 ;  /* 0x000000ffff0f7224 */ /* 0x000fce00078e000b */
[----:B---3--:R-:W-:Y:S01]  /*57260*/  HMMA.16816.F32 R12, R12, R22, R24 ;  /* 0x000000160c0c723c */ /* 0x008fe20000001818 */
[----:B------:R-:W2:Y:S04]  /*57270*/  LDL.LU.64 R26, [R1+0x2b68] ;  /* 0x002b6800011a7983 */ /* 0x000ea80000300a00 */
[----:B------:R-:W2:Y:S04]  /*57280*/  LDL.LU.64 R24, [R1+0x2b60] ;  /* 0x002b600001187983 */ /* 0x000ea80000300a00 */
[----:B------:R-:W3:Y:S04]  /*57290*/  LDL R22, [R1+0x308] ;  /* 0x0003080001167983 */ /* 0x000ee80000100800 */
[----:B------:R-:W3:Y:S06]  /*572a0*/  LDL R23, [R1+0x30c] ;  /* 0x00030c0001177983 */ /* 0x000eec0000100800 */
[----:B------:R0:W-:Y:S04]  /*572b0*/  STL.64 [R1+0x110], R12 ;  /* 0x0001100c01007387 */ /* 0x0001e80000100a00 */
[----:B------:R1:W-:Y:S04]  /*572c0*/  STL.64 [R1+0x118], R14 ;  /* 0x0001180e01007387 */ /* 0x0003e80000100a00 */
[----:B------:R-:W3:Y:S01]  /*572d0*/  LDL.LU R0, [R1+0x318] ;  /* 0x0003180001007983 */ /* 0x000ee20000300800 */
[----:B0-----:R-:W-:-:S02]  /*572e0*/  IMAD.MOV.U32 R12, RZ, RZ, R9 ;  /* 0x000000ffff0c7224 */ /* 0x001fc400078e0009 */
[----:B------:R-:W-:Y:S02]  /*572f0*/  IMAD.MOV.U32 R13, RZ, RZ, R17 ;  /* 0x000000ffff0d7224 */ /* 0x000fe400078e0011 */
[----:B-1----:R-:W-:Y:S02]  /*57300*/  IMAD.MOV.U32 R14, RZ, RZ, R19 ;  /* 0x000000ffff0e7224 */ /* 0x002fe400078e0013 */
[----:B------:R-:W-:-:S07]  /*57310*/  IMAD.MOV.U32 R15, RZ, RZ, R11 ;  /* 0x000000ffff0f7224 */ /* 0x000fce00078e000b */
[----:B--2---:R-:W-:Y:S01]  /*57320*/  HMMA.16816.F32 R24, R12, R6, R24 ;  /* 0x000000060c18723c */ /* 0x004fe20000001818 */
[----:B------:R-:W2:Y:S04]  /*57330*/  LDL.LU.64 R6, [R1+0x2b58] ;  /* 0x002b580001067983 */ /* 0x000ea80000300a00 */
[----:B------:R-:W2:-:S14]  /*57340*/  LDL.LU R14, [R1+0x1f0] ;  /* 0x0001f000010e7983 */ /* 0x000e9c0000300800 */
[----:B------:R0:W-:Y:S04]  /*57350*/  STL.64 [R1+0x260], R24 ;  /* 0x0002601801007387 */ /* 0x0001e80000100a00 */
[----:B------:R1:W-:Y:S04]  /*57360*/  STL.64 [R1+0x268], R26 ;  /* 0x0002681a01007387 */ /* 0x0003e80000100a00 */
[----:B------:R-:W2:Y:S01]  /*57370*/  LDL.LU R15, [R1+0x1f4] ;  /* 0x0001f400010f7983 */ /* 0x000ea20000300800 */
[----:B------:R-:W-:Y:S02]  /*57380*/  IMAD.MOV.U32 R8, RZ, RZ, R9 ;  /* 0x000000ffff087224 */ /* 0x000fe400078e0009 */
[----:B------:R-:W-:Y:S01]  /*57390*/  IMAD.MOV.U32 R9, RZ, RZ, R17 ;  /* 0x000000ffff097224 */ /* 0x000fe200078e0011 */
[----:B0-----:R-:W3:Y:S01]  /*573a0*/  LDL R25, [R1+0x2d8] ;  /* 0x0002d80001197983 */ /* 0x001ee20000100800 */
[----:B------:R-:W-:-:S03]  /*573b0*/  IMAD.MOV.U32 R10, RZ, RZ, R19 ;  /* 0x000000ffff0a7224 */ /* 0x000fc600078e0013 */
[----:B-1----:R-:W3:Y:S04]  /*573c0*/  LDL R27, [R1+0x2dc] ;  /* 0x0002dc00011b7983 */ /* 0x002ee80000100800 */
[----:B------:R-:W3:Y:S04]  /*573d0*/  LDL.LU R26, [R1+0x31c] ;  /* 0x00031c00011a7983 */ /* 0x000ee80000300800 */
[----:B------:R-:W3:Y:S04]  /*573e0*/  LDL.LU R16, [R1+0x230] ;  /* 0x0002300001107983 */ /* 0x000ee80000300800 */
[----:B------:R-:W3:Y:S04]  /*573f0*/  LDL.LU R17, [R1+0x234] ;  /* 0x0002340001117983 */ /* 0x000ee80000300800 */
[----:B------:R-:W3:Y:S04]  /*57400*/  LDL.LU R18, [R1+0x238] ;  /* 0x0002380001127983 */ /* 0x000ee80000300800 */
[----:B------:R-:W3:Y:S01]  /*57410*/  LDL.LU R19, [R1+0x23c] ;  /* 0x00023c0001137983 */ /* 0x000ee20000300800 */
[----:B--2---:R-:W-:Y:S03]  /*57420*/  HMMA.16816.F32 R4, R8, R14, R4 ;  /* 0x0000000e0804723c */ /* 0x004fe60000001804 */
[----:B------:R-:W2:-:S15]  /*57430*/  LDL.LU R8, [R1+0x210] ;  /* 0x0002100001087983 */ /* 0x000e9e0000300800 */
[----:B------:R-:W-:Y:S01]  /*57440*/  NOP ;  /* 0x0000000000007918 */ /* 0x000fe20000000000 */
[----:B------:R0:W-:Y:S04]  /*57450*/  STL.64 [R1+0x240], R4 ;  /* 0x0002400401007387 */ /* 0x0001e80000100a00 */
[----:B------:R1:W-:Y:S04]  /*57460*/  STL.64 [R1+0x248], R6 ;  /* 0x0002480601007387 */ /* 0x0003e80000100a00 */
[----:B------:R-:W2:Y:S04]  /*57470*/  LDL.LU R9, [R1+0x214] ;  /* 0x0002140001097983 */ /* 0x000ea80000300800 */
[----:B------:R-:W2:Y:S04]  /*57480*/  LDL.LU R10, [R1+0x218] ;  /* 0x00021800010a7983 */ /* 0x000ea80000300800 */
[----:B------:R-:W2:Y:S01]  /*57490*/  LDL.LU R11, [R1+0x21c] ;  /* 0x00021c00010b7983 */ /* 0x000ea20000300800 */
[----:B----4-:R-:W-:Y:S01]  /*574a0*/  F2FP.F16.E4M3.UNPACK_B R12, R21 ;  /* 0x00000015ff0c723e */ /* 0x010fe200020006ff */
[----:B0-----:R-:W-:Y:S01]  /*574b0*/  IMAD.MOV.U32 R4, RZ, RZ, R28 ;  /* 0x000000ffff047224 */ /* 0x001fe200078e001c */
[----:B-----5:R-:W-:Y:S01]  /*574c0*/  F2FP.F16.E4M3.UNPACK_B R13, R29 ;  /* 0x0000001dff0d723e */ /* 0x020fe200020006ff */
[----:B-1----:R-:W-:-:S02]  /*574d0*/  IMAD.MOV.U32 R6, RZ, RZ, R3 ;  /* 0x000000ffff067224 */ /* 0x002fc400078e0003 */
[----:B------:R-:W-:Y:S02]  /*574e0*/  IMAD.MOV.U32 R7, RZ, RZ, R20 ;  /* 0x000000ffff077224 */ /* 0x000fe400078e0014 */
[----:B------:R-:W-:Y:S01]  /*574f0*/  IMAD.MOV.U32 R5, RZ, RZ, R2 ;  /* 0x000000ffff057224 */ /* 0x000fe200078e0002 */
[----:B------:R-:W-:Y:S04]  /*57500*/  STL [R1+0x18], R12 ;  /* 0x0000180c01007387 */ /* 0x000fe80000100800 */
[----:B------:R2:W-:Y:S02]  /*57510*/  STL [R1+0x1c], R13 ;  /* 0x00001c0d01007387 */ /* 0x0005e40000100800 */
[----:B--2---:R-:W-:-:S15]  /*57520*/  HMMA.16816.F32 R12, R4, R12, R8 ;  /* 0x0000000c040c723c */ /* 0x004fde0000001808 */
[----:B------:R-:W-:-:S04]  /*57530*/  NOP ;  /* 0x0000000000007918 */ /* 0x000fc80000000000 */
[----:B------:R-:W-:Y:S04]  /*57540*/  STL.64 [R1+0x2a78], R14 ;  /* 0x002a780e01007387 */ /* 0x000fe80000100a00 */
[----:B------:R0:W-:Y:S04]  /*57550*/  STL.64 [R1+0x2ad8], R12 ;  /* 0x002ad80c01007387 */ /* 0x0001e80000100a00 */
[----:B0-----:R-:W2:Y:S04]  /*57560*/  LDL.LU R12, [R1+0x220] ;  /* 0x00022000010c7983 */ /* 0x001ea80000300800 */
[----:B------:R-:W2:Y:S04]  /*57570*/  LDL.LU R13, [R1+0x224] ;  /* 0x00022400010d7983 */ /* 0x000ea80000300800 */
[----:B------:R-:W2:Y:S04]  /*57580*/  LDL.LU R14, [R1+0x228] ;  /* 0x00022800010e7983 */ /* 0x000ea80000300800 */
[----:B------:R-:W2:Y:S01]  /*57590*/  LDL.LU R15, [R1+0x22c] ;  /* 0x00022c00010f7983 */ /* 0x000ea20000300800 */
[----:B---3--:R-:W-:-:S02]  /*575a0*/  F2FP.F16.E4M3.UNPACK_B R8, R25 ;  /* 0x00000019ff08723e */ /* 0x008fc400020006ff */
[----:B------:R-:W-:-:S03]  /*575b0*/  F2FP.F16.E4M3.UNPACK_B R9, R27 ;  /* 0x0000001bff09723e */ /* 0x000fc600020006ff */
[----:B------:R-:W-:Y:S04]  /*575c0*/  STL [R1+0x50], R8 ;  /* 0x0000500801007387 */ /* 0x000fe80000100800 */
[----:B------:R-:W-:Y:S01]  /*575d0*/  STL [R1+0x54], R9 ;  /* 0x0000540901007387 */ /* 0x000fe20000100800 */
[----:B--2---:R-:W-:Y:S01]  /*575e0*/  HMMA.16816.F32 R4, R4, R8, R12 ;  /* 0x000000080404723c */ /* 0x004fe2000000180c */
[----:B------:R-:W-:Y:S02]  /*575f0*/  F2FP.F16.E4M3.UNPACK_B R12, R22 ;  /* 0x00000016ff0c723e */ /* 0x000fe400020006ff */
[----:B------:R-:W-:-:S15]  /*57600*/  F2FP.F16.E4M3.UNPACK_B R13, R23 ;  /* 0x00000017ff0d723e */ /* 0x000fde00020006ff */
[----:B------:R-:W-:Y:S01]  /*57610*/  NOP ;  /* 0x0000000000007918 */ /* 0x000fe20000000000 */
[----:B------:R-:W-:Y:S04]  /*57620*/  STL.64 [R1+0x2ab0], R4 ;  /* 0x002ab00401007387 */ /* 0x000fe80000100a00 */
[----:B------:R0:W-:Y:S04]  /*57630*/  STL.64 [R1+0x2a70], R6 ;  /* 0x002a700601007387 */ /* 0x0001e80000100a00 */
[----:B------:R-:W-:Y:S04]  /*57640*/  STL [R1+0x58], R12 ;  /* 0x0000580c01007387 */ /* 0x000fe80000100800 */
[----:B------:R-:W-:Y:S04]  /*57650*/  STL [R1+0x5c], R13 ;  /* 0x00005c0d01007387 */ /* 0x000fe80000100800 */
[----:B0-----:R-:W2:Y:S04]  /*57660*/  LDL R6, [R1+0x368] ;  /* 0x0003680001067983 */ /* 0x001ea80000100800 */
[----:B------:R-:W2:Y:S04]  /*57670*/  LDL R7, [R1+0x36c] ;  /* 0x00036c0001077983 */ /* 0x000ea80000100800 */
[----:B------:R-:W3:Y:S04]  /*57680*/  LDL R4, [R1+0x378] ;  /* 0x0003780001047983 */ /* 0x000ee80000100800 */
[----:B------:R-:W3:Y:S01]  /*57690*/  LDL R5, [R1+0x37c] ;  /* 0x00037c0001057983 */ /* 0x000ee20000100800 */
[----:B------:R-:W-:-:S02]  /*576a0*/  IMAD.MOV.U32 R8, RZ, RZ, R28 ;  /* 0x000000ffff087224 */ /* 0x000fc400078e001c */
[----:B------:R-:W-:Y:S02]  /*576b0*/  IMAD.MOV.U32 R10, RZ, RZ, R3 ;  /* 0x000000ffff0a7224 */ /* 0x000fe400078e0003 */
[----:B------:R-:W-:Y:S02]  /*576c0*/  IMAD.MOV.U32 R11, RZ, RZ, R20 ;  /* 0x000000ffff0b7224 */ /* 0x000fe400078e0014 */
[----:B------:R-:W-:-:S07]  /*576d0*/  IMAD.MOV.U32 R9, RZ, RZ, R2 ;  /* 0x000000ffff097224 */ /* 0x000fce00078e0002 */
[----:B------:R-:W-:Y:S01]  /*576e0*/  HMMA.16816.F32 R8, R8, R12, R16 ;  /* 0x0000000c0808723c */ /* 0x000fe20000001810 */
[----:B--2---:R-:W-:Y:S04]  /*576f0*/  STL.64 [R1+0x2b50], R6 ;  /* 0x002b500601007387 */ /* 0x004fe80000100a00 */
[----:B---3--:R0:W-:Y:S04]  /*57700*/  STL.64 [R1+0x2b48], R4 ;  /* 0x002b480401007387 */ /* 0x0081e80000100a00 */
[----:B0-----:R-:W2:Y:S04]  /*57710*/  LDL.LU R4, [R1+0x270] ;  /* 0x0002700001047983 */ /* 0x001ea80000300800 */
[----:B------:R-:W2:Y:S04]  /*57720*/  LDL.LU R5, [R1+0x274] ;  /* 0x0002740001057983 */ /* 0x000ea80000300800 */
[----:B------:R-:W2:Y:S04]  /*57730*/  LDL.LU R6, [R1+0x278] ;  /* 0x0002780001067983 */ /* 0x000ea80000300800 */
[----:B------:R-:W2:Y:S04]  /*57740*/  LDL.LU R7, [R1+0x27c] ;  /* 0x00027c0001077983 */ /* 0x000ea80000300800 */
[----:B------:R-:W3:Y:S04]  /*57750*/  LDL R14, [R1+0x38c] ;  /* 0x00038c00010e7983 */ /* 0x000ee80000100800 */
[----:B------:R-:W3:Y:S04]  /*57760*/  LDL R15, [R1+0x398] ;  /* 0x00039800010f7983 */ /* 0x000ee80000100800 */
[----:B------:R-:W4:Y:S04]  /*57770*/  LDL R13, [R1+0x388] ;  /* 0x00038800010d7983 */ /* 0x000f280000100800 */
[----:B---3--:R-:W-:Y:S04]  /*57780*/  STL.64 [R1+0x2b30], R14 ;  /* 0x002b300e01007387 */ /* 0x008fe80000100a00 */
[----:B----4-:R0:W-:Y:S04]  /*57790*/  STL [R1+0x2b28], R13 ;  /* 0x002b280d01007387 */ /* 0x0101e80000100800 */
[----:B------:R-:W3:Y:S04]  /*577a0*/  LDL.LU R12, [R1+0x290] ;  /* 0x00029000010c7983 */ /* 0x000ee80000300800 */
[----:B0-----:R-:W3:Y:S04]  /*577b0*/  LDL.LU R13, [R1+0x294] ;  /* 0x00029400010d7983 */ /* 0x001ee80000300800 */
[----:B------:R-:W4:Y:S04]  /*577c0*/  LDL.LU R14, [R1+0x298] ;  /* 0x00029800010e7983 */ /* 0x000f280000300800 */
[----:B------:R-:W4:Y:S01]  /*577d0*/  LDL.LU R15, [R1+0x29c] ;  /* 0x00029c00010f7983 */ /* 0x000f220000300800 */
[----:B------:R-:W-:-:S02]  /*577e0*/  F2FP.F16.E4M3.UNPACK_B R22, R0 ;  /* 0x00000000ff16723e */ /* 0x000fc400020006ff */
[----:B------:R-:W-:Y:S01]  /*577f0*/  F2FP.F16.E4M3.UNPACK_B R23, R26 ;  /* 0x0000001aff17723e */ /* 0x000fe200020006ff */
[----:B------:R-:W-:Y:S02]  /*57800*/  IMAD.MOV.U32 R16, RZ, RZ, R28 ;  /* 0x000000ffff107224 */ /* 0x000fe400078e001c */
[----:B------:R-:W-:Y:S02]  /*57810*/  IMAD.MOV.U32 R18, RZ, RZ, R3 ;  /* 0x000000ffff127224 */ /* 0x000fe400078e0003 */
[----:B------:R-:W-:Y:S02]  /*57820*/  IMAD.MOV.U32 R19, RZ, RZ, R20 ;  /* 0x000000ffff137224 */ /* 0x000fe400078e0014 */
[----:B------:R-:W-:-:S07]  /*57830*/  IMAD.MOV.U32 R17, RZ, RZ, R2 ;  /* 0x000000ffff117224 */ /* 0x000fce00078e0002 */
[----:B--2---:R-:W-:Y:S01]  /*57840*/  HMMA.16816.F32 R16, R16, R22, R4 ;  /* 0x000000161010723c */ /* 0x004fe20000001804 */
[----:B----4-:R-:W-:Y:S04]  /*57850*/  STL.64 [R1+0x2b40], R14 ;  /* 0x002b400e01007387 */ /* 0x010fe80000100a00 */
[----:B---3--:R0:W-:Y:S04]  /*57860*/  STL.64 [R1+0x2b38], R12 ;  /* 0x002b380c01007387 */ /* 0x0081e80000100a00 */
[----:B0-----:R-:W2:Y:S04]  /*57870*/  LDL.LU R12, [R1+0x280] ;  /* 0x00028000010c7983 */ /* 0x001ea80000300800 */
[----:B------:R-:W2:Y:S04]  /*57880*/  LDL.LU R13, [R1+0x284] ;  /* 0x00028400010d7983 */ /* 0x000ea80000300800 */
[----:B------:R-:W2:Y:S04]  /*57890*/  LDL.LU R14, [R1+0x288] ;  /* 0x00028800010e7983 */ /* 0x000ea80000300800 */
[----:B------:R-:W2:Y:S04]  /*578a0*/  LDL.LU R15, [R1+0x28c] ;  /* 0x00028c00010f7983 */ /* 0x000ea80000300800 */
[----:B------:R-:W3:Y:S04]  /*578b0*/  LDL R27, [R1+0x39c] ;  /* 0x00039c00011b7983 */ /* 0x000ee80000100800 */
[----:B------:R-:W-:Y:S04]  /*578c0*/  STL [R1+0x2a68], R10 ;  /* 0x002a680a01007387 */ /* 0x000fe80000100800 */
[----:B------:R-:W-:Y:S04]  /*578d0*/  STL [R1+0x2a64], R11 ;  /* 0x002a640b01007387 */ /* 0x000fe80000100800 */
[----:B------:R0:W-:Y:S04]  /*578e0*/  STL.64 [R1+0x2ae0], R8 ;  /* 0x002ae00801007387 */ /* 0x0001e80000100a00 */
[----:B0-----:R-:W4:Y:S04]  /*578f0*/  LDL.LU R8, [R1+0x2a0] ;  /* 0x0002a00001087983 */ /* 0x001f280000300800 */
[----:B------:R-:W4:Y:S04]  /*57900*/  LDL.LU R9, [R1+0x2a4] ;  /* 0x0002a40001097983 */ /* 0x000f280000300800 */
[----:B------:R-:W4:Y:S04]  /*57910*/  LDL.LU R10, [R1+0x2a8] ;  /* 0x0002a800010a7983 */ /* 0x000f280000300800 */
[----:B------:R-:W4:Y:S04]  /*57920*/  LDL.LU R11, [R1+0x2ac] ;  /* 0x0002ac00010b7983 */ /* 0x000f280000300800 */
[----:B------:R0:W-:Y:S04]  /*57930*/  STL [R1+0x60], R22 ;  /* 0x0000601601007387 */ /* 0x0001e80000100800 */
[----:B------:R1:W-:Y:S04]  /*57940*/  STL [R1+0x64], R23 ;  /* 0x0000641701007387 */ /* 0x0003e80000100800 */
[----:B------:R-:W5:Y:S01]  /*57950*/  LDL.LU.64 R6, [R1+0x2b50] ;  /* 0x002b500001067983 */ /* 0x000f620000300a00 */
[----:B------:R-:W-:-:S02]  /*57960*/  IMAD.MOV.U32 R25, RZ, RZ, R16 ;  /* 0x000000ffff197224 */ /* 0x000fc400078e0010 */
[----:B------:R-:W-:Y:S02]  /*57970*/  IMAD.MOV.U32 R24, RZ, RZ, R17 ;  /* 0x000000ffff187224 */ /* 0x000fe400078e0011 */
[----:B------:R-:W-:Y:S02]  /*57980*/  IMAD.MOV.U32 R16, RZ, RZ, R28 ;  /* 0x000000ffff107224 */ /* 0x000fe400078e001c */
[----:B------:R-:W-:Y:S01]  /*57990*/  IMAD.MOV.U32 R17, RZ, RZ, R2 ;  /* 0x000000ffff117224 */ /* 0x000fe200078e0002 */
[----:B------:R-:W2:Y:S01]  /*579a0*/  LDL.LU.64 R4, [R1+0x2b48] ;  /* 0x002b480001047983 */ /* 0x000ea20000300a00 */
[----:B0-----:R-:W-:Y:S02]  /*579b0*/  IMAD.MOV.U32 R22, RZ, RZ, R19 ;  /* 0x000000ffff167224 */ /* 0x001fe400078e0013 */
[----:B-1----:R-:W-:Y:S02]  /*579c0*/  IMAD.MOV.U32 R23, RZ, RZ, R18 ;  /* 0x000000ffff177224 */ /* 0x002fe400078e0012 */
[----:B------:R-:W-:-:S02]  /*579d0*/  IMAD.MOV.U32 R18, RZ, RZ, R3 ;  /* 0x000000ffff127224 */ /* 0x000fc400078e0003 */
[----:B------:R-:W-:Y:S01]  /*579e0*/  IMAD.MOV.U32 R19, RZ, RZ, R20 ;  /* 0x000000ffff137224 */ /* 0x000fe200078e0014 */
[----:B------:R-:W-:Y:S04]  /*579f0*/  STL.64 [R1+0x2b00], R22 ;  /* 0x002b001601007387 */ /* 0x000fe80000100a00 */
[----:B------:R-:W-:Y:S01]  /*57a00*/  STL.64 [R1+0x2ae8], R24 ;  /* 0x002ae81801007387 */ /* 0x000fe20000100a00 */
[----:B-----5:R-:W-:Y:S02]  /*57a10*/  F2FP.F16.E4M3.UNPACK_B R6, R6 ;  /* 0x00000006ff06723e */ /* 0x020fe400020006ff */
[----:B------:R-:W-:-:S03]  /*57a20*/  F2FP.F16.E4M3.UNPACK_B R7, R7 ;  /* 0x00000007ff07723e */ /* 0x000fc600020006ff */
[----:B------:R-:W-:Y:S04]  /*57a30*/  STL [R1+0x68], R6 ;  /* 0x0000680601007387 */ /* 0x000fe80000100800 */
[----:B------:R-:W-:Y:S01]  /*57a40*/  STL [R1+0x6c], R7 ;  /* 0x00006c0701007387 */ /* 0x000fe20000100800 */
[----:B--2---:R-:W-:Y:S03]  /*57a50*/  HMMA.16816.F32 R16, R16, R6, R12 ;  /* 0x000000061010723c */ /* 0x004fe6000000180c */
[----:B------:R-:W2:Y:S04]  /*57a60*/  LDL.LU.64 R14, [R1+0x2b40] ;  /* 0x002b4000010e7983 */ /* 0x000ea80000300a00 */
[----:B------:R-:W2:Y:S01]  /*57a70*/  LDL.LU.64 R12, [R1+0x2b38] ;  /* 0x002b3800010c7983 */ /* 0x000ea20000300a00 */
[----:B------:R-:W-:-:S02]  /*57a80*/  F2FP.F16.E4M3.UNPACK_B R4, R4 ;  /* 0x00000004ff04723e */ /* 0x000fc400020006ff */
[----:B------:R-:W-:-:S09]  /*57a90*/  F2FP.F16.E4M3.UNPACK_B R5, R5 ;  /* 0x00000005ff05723e */ /* 0x000fd200020006ff */
[----:B------:R0:W-:Y:S04]  /*57aa0*/  STL.64 [R1+0x30], R16 ;  /* 0x0000301001007387 */ /* 0x0001e80000100a00 */
[----:B------:R1:W-:Y:S04]  /*57ab0*/  STL.64 [R1+0x38], R18 ;  /* 0x0000381201007387 */ /* 0x0003e80000100a00 */
[----:B------:R-:W-:Y:S04]  /*57ac0*/  STL [R1+0xb0], R4 ;  /* 0x0000b00401007387 */ /* 0x000fe80000100800 */
[----:B------:R-:W-:Y:S01]  /*57ad0*/  STL [R1+0xb4], R5 ;  /* 0x0000b40501007387 */ /* 0x000fe20000100800 */
[----:B0-----:R-:W-:-:S02]  /*57ae0*/  IMAD.MOV.U32 R16, RZ, RZ, R28 ;  /* 0x000000ffff107224 */ /* 0x001fc400078e001c */
[----:B-1----:R-:W-:Y:S02]  /*57af0*/  IMAD.MOV.U32 R18, RZ, RZ, R3 ;  /* 0x000000ffff127224 */ /* 0x002fe400078e0003 */
[----:B------:R-:W-:Y:S02]  /*57b00*/  IMAD.MOV.U32 R19, RZ, RZ, R20 ;  /* 0x000000ffff137224 */ /* 0x000fe400078e0014 */
[----:B------:R-:W-:-:S07]  /*57b10*/  IMAD.MOV.U32 R17, RZ, RZ, R2 ;  /* 0x000000ffff117224 */ /* 0x000fce00078e0002 */
[----:B--2---:R-:W-:Y:S01]  /*57b20*/  HMMA.16816.F32 R16, R16, R4, R12 ;  /* 0x000000041010723c */ /* 0x004fe2000000180c */
[----:B------:R-:W2:Y:S04]  /*57b30*/  LDL.LU.64 R14, [R1+0x2b30] ;  /* 0x002b3000010e7983 */ /* 0x000ea80000300a00 */
[----:B------:R-:W5:-:S14]  /*57b40*/  LDL.LU R13, [R1+0x2b28] ;  /* 0x002b2800010d7983 */ /* 0x000f5c0000300800 */
[----:B------:R0:W-:Y:S04]  /*57b50*/  STL.64 [R1+0x20], R16 ;  /* 0x0000201001007387 */ /* 0x0001e80000100a00 */
[----:B------:R1:W-:Y:S01]  /*57b60*/  STL.64 [R1+0x28], R18 ;  /* 0x0000281201007387 */ /* 0x0003e20000100a00 */
[----:B0-----:R-:W-:Y:S02]  /*57b70*/  IMAD.MOV.U32 R16, RZ, RZ, R28 ;  /* 0x000000ffff107224 */ /* 0x001fe400078e001c */
[----:B-1----:R-:W-:Y:S02]  /*57b80*/  IMAD.MOV.U32 R18, RZ, RZ, R3 ;  /* 0x000000ffff127224 */ /* 0x002fe400078e0003 */
[----:B------:R-:W-:Y:S02]  /*57b90*/  IMAD.MOV.U32 R19, RZ, RZ, R20 ;  /* 0x000000ffff137224 */ /* 0x000fe400078e0014 */
[----:B------:R-:W-:Y:S01]  /*57ba0*/  IMAD.MOV.U32 R17, RZ, RZ, R2 ;  /* 0x000000ffff117224 */ /* 0x000fe200078e0002 */
[----:B--2---:R-:W-:-:S02]  /*57bb0*/  F2FP.F16.E4M3.UNPACK_B R5, R14 ;  /* 0x0000000eff05723e */ /* 0x004fc400020006ff */
[----:B-----5:R-:W-:-:S05]  /*57bc0*/  F2FP.F16.E4M3.UNPACK_B R4, R13 ;  /* 0x0000000dff04723e */ /* 0x020fca00020006ff */
[----:B------:R-:W-:Y:S04]  /*57bd0*/  STL [R1+0xb8], R4 ;  /* 0x0000b80401007387 */ /* 0x000fe80000100800 */
[----:B------:R4:W-:Y:S02]  /*57be0*/  STL [R1+0xbc], R5 ;  /* 0x0000bc0501007387 */ /* 0x0009e40000100800 */
[----:B----4-:R-:W-:Y:S01]  /*57bf0*/  HMMA.16816.F32 R4, R16, R4, R8 ;  /* 0x000000041004723c */ /* 0x010fe20000001808 */
[----:B------:R-:W-:Y:S02]  /*57c00*/  F2FP.F16.E4M3.UNPACK_B R12, R15 ;  /* 0x0000000fff0c723e */ /* 0x000fe400020006ff */
[----:B---3--:R-:W-:-:S15]  /*57c10*/  F2FP.F16.E4M3.UNPACK_B R13, R27 ;  /* 0x0000001bff0d723e */ /* 0x008fde00020006ff */
[----:B------:R-:W-:Y:S01]  /*57c20*/  NOP ;  /* 0x0000000000007918 */ /* 0x000fe20000000000 */
[----:B------:R0:W-:Y:S04]  /*57c30*/  STL.64 [R1], R4 ;  /* 0x0000000401007387 */ /* 0x0001e80000100a00 */
[----:B------:R1:W-:Y:S04]  /*57c40*/  STL.64 [R1+0x8], R6 ;  /* 0x0000080601007387 */ /* 0x0003e80000100a00 */
[----:B------:R-:W2:Y:S04]  /*57c50*/  LDL R22, [R1+0x3a8] ;  /* 0x0003a80001167983 */ /* 0x000ea80000100800 */
[----:B------:R-:W3:Y:S04]  /*57c60*/  LDL R23, [R1+0x3ac] ;  /* 0x0003ac0001177983 */ /* 0x000ee80000100800 */
[----:B------:R-:W-:Y:S04]  /*57c70*/  STL [R1+0xc0], R12 ;  /* 0x0000c00c01007387 */ /* 0x000fe80000100800 */
[----:B------:R-:W4:Y:S04]  /*57c80*/  LDL R25, [R1+0x3b8] ;  /* 0x0003b80001197983 */ /* 0x000f280000100800 */
[----:B------:R-:W-:Y:S04]  /*57c90*/  STL [R1+0xc4], R13 ;  /* 0x0000c40d01007387 */ /* 0x000fe80000100800 */
[----:B0-----:R-:W5:Y:S04]  /*57ca0*/  LDL R4, [R1+0x3cc] ;  /* 0x0003cc0001047983 */ /* 0x001f680000100800 */
[----:B-1----:R-:W2:Y:S04]  /*57cb0*/  LDL R6, [R1+0x3bc] ;  /* 0x0003bc0001067983 */ /* 0x002ea80000100800 */
[----:B------:R-:W2:Y:S04]  /*57cc0*/  LDL R7, [R1+0x3c8] ;  /* 0x0003c80001077983 */ /* 0x000ea80000100800 */
[----:B------:R-:W2:Y:S04]  /*57cd0*/  LDL.LU R8, [R1+0x2f0] ;  /* 0x0002f00001087983 */ /* 0x000ea80000300800 */
        /* <DEDUP_REMOVED lines=21> */
[----:B------:R-:W4:Y:S04]  /*57e30*/  LDL R5, [R1+0x3e8] ;  /* 0x0003e80001057983 */ /* 0x000f280000100800 */
[----:B------:R-:W4:Y:S01]  /*57e40*/  LDL R27, [R1+0x3ec] ;  /* 0x0003ec00011b7983 */ /* 0x000f220000100800 */
[----:B------:R-:W-:-:S02]  /*57e50*/  F2FP.F16.E4M3.UNPACK_B R22, R22 ;  /* 0x00000016ff16723e */ /* 0x000fc400020006ff */
[----:B---3--:R-:W-:Y:S01]  /*57e60*/  F2FP.F16.E4M3.UNPACK_B R23, R23 ;  /* 0x00000017ff17723e */ /* 0x008fe200020006ff */
[----:B--2---:R-:W-:Y:S01]  /*57e70*/  HMMA.16816.F32 R16, R16, R12, R8 ;  /* 0x0000000c1010723c */ /* 0x004fe20000001808 */
[----:B------:R-:W2:Y:S04]  /*57e80*/  LDL.LU.64 R10, [R1+0x2b20] ;  /* 0x002b2000010a7983 */ /* 0x000ea80000300a00 */
[----:B------:R-:W2:Y:S04]  /*57e90*/  LDL.LU.64 R8, [R1+0x2b18] ;  /* 0x002b180001087983 */ /* 0x000ea80000300a00 */
[----:B------:R-:W3:Y:S10]  /*57ea0*/  LDL.LU R12, [R1+0x320] ;  /* 0x00032000010c7983 */ /* 0x000ef40000300800 */
[----:B------:R0:W-:Y:S04]  /*57eb0*/  STL.64 [R1+0x270], R16 ;  /* 0x0002701001007387 */ /* 0x0001e80000100a00 */
[----:B------:R1:W-:Y:S04]  /*57ec0*/  STL.64 [R1+0x278], R18 ;  /* 0x0002781201007387 */ /* 0x0003e80000100a00 */
[----:B------:R-:W3:Y:S04]  /*57ed0*/  LDL.LU R13, [R1+0x324] ;  /* 0x00032400010d7983 */ /* 0x000ee80000300800 */
[----:B------:R-:W3:Y:S04]  /*57ee0*/  LDL.LU R14, [R1+0x328] ;  /* 0x00032800010e7983 */ /* 0x000ee80000300800 */
[----:B------:R-:W3:Y:S04]  /*57ef0*/  LDL.LU R15, [R1+0x32c] ;  /* 0x00032c00010f7983 */ /* 0x000ee80000300800 */
[----:B------:R-:W-:Y:S01]  /*57f00*/  STL [R1+0xc8], R22 ;  /* 0x0000c81601007387 */ /* 0x000fe20000100800 */
[----:B0-----:R-:W-:-:S02]  /*57f10*/  IMAD.MOV.U32 R16, RZ, RZ, R28 ;  /* 0x000000ffff107224 */ /* 0x001fc400078e001c */
[----:B-1----:R-:W-:Y:S02]  /*57f20*/  IMAD.MOV.U32 R18, RZ, RZ, R3 ;  /* 0x000000ffff127224 */ /* 0x002fe400078e0003 */
[----:B------:R-:W-:Y:S02]  /*57f30*/  IMAD.MOV.U32 R19, RZ, RZ, R20 ;  /* 0x000000ffff137224 */ /* 0x000fe400078e0014 */
[----:B------:R-:W-:Y:S01]  /*57f40*/  IMAD.MOV.U32 R17, RZ, RZ, R2 ;  /* 0x000000ffff117224 */ /* 0x000fe200078e0002 */
[----:B------:R0:W-:Y:S06]  /*57f50*/  STL [R1+0xcc], R23 ;  /* 0x0000cc1701007387 */ /* 0x0001ec0000100800 */
[----:B--2---:R-:W-:Y:S01]  /*57f60*/  HMMA.16816.F32 R16, R16, R22, R8 ;  /* 0x000000161010723c */ /* 0x004fe20000001808 */
[----:B------:R-:W2:Y:S04]  /*57f70*/  LDL.LU.64 R10, [R1+0x2b10] ;  /* 0x002b1000010a7983 */ /* 0x000ea80000300a00 */
[----:B------:R-:W2:Y:S04]  /*57f80*/  LDL.LU.64 R8, [R1+0x2b08] ;  /* 0x002b080001087983 */ /* 0x000ea80000300a00 */
[----:B0-----:R-:W3:Y:S01]  /*57f90*/  LDL.LU.64 R22, [R1+0x2b00] ;  /* 0x002b000001167983 */ /* 0x001ee20000300a00 */
[----:B----4-:R-:W-:-:S02]  /*57fa0*/  F2FP.F16.E4M3.UNPACK_B R24, R25 ;  /* 0x00000019ff18723e */ /* 0x010fc400020006ff */
[----:B------:R-:W-:-:S07]  /*57fb0*/  F2FP.F16.E4M3.UNPACK_B R25, R6 ;  /* 0x00000006ff19723e */ /* 0x000fce00020006ff */
[----:B------:R0:W-:Y:S04]  /*57fc0*/  STL.64 [R1+0x290], R16 ;  /* 0x0002901001007387 */ /* 0x0001e80000100a00 */
[----:B------:R1:W-:Y:S04]  /*57fd0*/  STL.64 [R1+0x298], R18 ;  /* 0x0002981201007387 */ /* 0x0003e80000100a00 */
[----:B------:R-:W-:Y:S04]  /*57fe0*/  STL [R1+0xd0], R24 ;  /* 0x0000d01801007387 */ /* 0x000fe80000100800 */
[----:B------:R4:W-:Y:S01]  /*57ff0*/  STL [R1+0xd4], R25 ;  /* 0x0000d41901007387 */ /* 0x0009e20000100800 */
[----:B0-----:R-:W-:-:S02]  /*58000*/  IMAD.MOV.U32 R16, RZ, RZ, R28 ;  /* 0x000000ffff107224 */ /* 0x001fc400078e001c */
[----:B-1----:R-:W-:Y:S02]  /*58010*/  IMAD.MOV.U32 R18, RZ, RZ, R3 ;  /* 0x000000ffff127224 */ /* 0x002fe400078e0003 */
[----:B------:R-:W-:Y:S02]  /*58020*/  IMAD.MOV.U32 R19, RZ, RZ, R20 ;  /* 0x000000ffff137224 */ /* 0x000fe400078e0014 */
[----:B------:R-:W-:-:S07]  /*58030*/  IMAD.MOV.U32 R17, RZ, RZ, R2 ;  /* 0x000000ffff117224 */ /* 0x000fce00078e0002 */
[----:B--2---:R-:W-:Y:S01]  /*58040*/  HMMA.16816.F32 R16, R16, R24, R8 ;  /* 0x000000181010723c */ /* 0x004fe20000001808 */
[----:B------:R-:W2:Y:S04]  /*58050*/  LDL.LU.64 R10, [R1+0x2af8] ;  /* 0x002af800010a7983 */ /* 0x000ea80000300a00 */
[----:B------:R-:W2:Y:S04]  /*58060*/  LDL.LU.64 R8, [R1+0x2af0] ;  /* 0x002af00001087983 */ /* 0x000ea80000300a00 */
[----:B----4-:R-:W4:Y:S01]  /*58070*/  LDL.LU.64 R24, [R1+0x2ae8] ;  /* 0x002ae80001187983 */ /* 0x010f220000300a00 */
[----:B------:R-:W-:-:S02]  /*58080*/  F2FP.F16.E4M3.UNPACK_B R6, R7 ;  /* 0x00000007ff06723e */ /* 0x000fc400020006ff */
[----:B-----5:R-:W-:-:S07]  /*58090*/  F2FP.F16.E4M3.UNPACK_B R7, R4 ;  /* 0x00000004ff07723e */ /* 0x020fce00020006ff */
[----:B------:R0:W-:Y:S04]  /*580a0*/  STL.64 [R1+0x2a0], R16 ;  /* 0x0002a01001007387 */ /* 0x0001e80000100a00 */
[----:B------:R1:W-:Y:S01]  /*580b0*/  STL.64 [R1+0x2a8], R18 ;  /* 0x0002a81201007387 */ /* 0x0003e20000100a00 */
[----:B0-----:R-:W-:Y:S02]  /*580c0*/  IMAD.MOV.U32 R16, RZ, RZ, R28 ;  /* 0x000000ffff107224 */ /* 0x001fe400078e001c */
[----:B-1----:R-:W-:Y:S02]  /*580d0*/  IMAD.MOV.U32 R18, RZ, RZ, R3 ;  /* 0x000000ffff127224 */ /* 0x002fe400078e0003 */
[----:B------:R-:W-:Y:S02]  /*580e0*/  IMAD.MOV.U32 R19, RZ, RZ, R20 ;  /* 0x000000ffff137224 */ /* 0x000fe400078e0014 */
[----:B------:R-:W-:Y:S01]  /*580f0*/  IMAD.MOV.U32 R17, RZ, RZ, R2 ;  /* 0x000000ffff117224 */ /* 0x000fe200078e0002 */
[----:B------:R-:W-:Y:S04]  /*58100*/  STL [R1+0xd8], R6 ;  /* 0x0000d80601007387 */ /* 0x000fe80000100800 */
[----:B------:R-:W-:Y:S01]  /*58110*/  STL [R1+0xdc], R7 ;  /* 0x0000dc0701007387 */ /* 0x000fe20000100800 */
[----:B------:R-:W-:-:S02]  /*58120*/  F2FP.F16.E4M3.UNPACK_B R4, R5 ;  /* 0x00000005ff04723e */ /* 0x000fc400020006ff */
[----:B------:R-:W-:Y:S01]  /*58130*/  F2FP.F16.E4M3.UNPACK_B R5, R27 ;  /* 0x0000001bff05723e */ /* 0x000fe200020006ff */
[----:B--2---:R-:W-:Y:S01]  /*58140*/  HMMA.16816.F32 R16, R16, R6, R8 ;  /* 0x000000061010723c */ /* 0x004fe20000001808 */
[----:B------:R-:W2:-:S15]  /*58150*/  LDL.LU.64 R8, [R1+0x2ae0] ;  /* 0x002ae00001087983 */ /* 0x000e9e0000300a00 */
[----:B------:R-:W-:-:S03]  /*58160*/  NOP ;  /* 0x0000000000007918 */ /* 0x000fc60000000000 */
[----:B------:R0:W-:Y:S04]  /*58170*/  STL.64 [R1+0x2b0], R16 ;  /* 0x0002b01001007387 */ /* 0x0001e80000100a00 */
[----:B------:R1:W-:Y:S04]  /*58180*/  STL.64 [R1+0x2b8], R18 ;  /* 0x0002b81201007387 */ /* 0x0003e80000100a00 */
[----:B------:R-:W5:Y:S04]  /*58190*/  LDL R10, [R1+0x3f8] ;  /* 0x0003f800010a7983 */ /* 0x000f680000100800 */
[----:B------:R-:W2:Y:S01]  /*581a0*/  LDL R27, [R1+0x3fc] ;  /* 0x0003fc00011b7983 */ /* 0x000ea20000100800 */
[----:B0-----:R-:W-:-:S02]  /*581b0*/  IMAD.MOV.U32 R16, RZ, RZ, R28 ;  /* 0x000000ffff107224 */ /* 0x001fc400078e001c */
[----:B-1----:R-:W-:Y:S02]  /*581c0*/  IMAD.MOV.U32 R18, RZ, RZ, R3 ;  /* 0x000000ffff127224 */ /* 0x002fe400078e0003 */
[----:B------:R-:W-:Y:S02]  /*581d0*/  IMAD.MOV.U32 R19, RZ, RZ, R20 ;  /* 0x000000ffff137224 */ /* 0x000fe400078e0014 */
[----:B------:R-:W-:-:S07]  /*581e0*/  IMAD.MOV.U32 R17, RZ, RZ, R2 ;  /* 0x000000ffff117224 */ /* 0x000fce00078e0002 */
[----:B---3--:R-:W-:Y:S01]  /*581f0*/  HMMA.16816.F32 R16, R16, R4, R12 ;  /* 0x000000041010723c */ /* 0x008fe2000000180c */
[----:B------:R0:W-:Y:S04]  /*58200*/  STL [R1+0xe0], R4 ;  /* 0x0000e00401007387 */ /* 0x0001e80000100800 */
[----:B------:R1:W-:Y:S04]  /*58210*/  STL [R1+0xe4], R5 ;  /* 0x0000e40501007387 */ /* 0x0003e80000100800 */
[----:B------:R-:W3:Y:S04]  /*58220*/  LDL.LU.64 R12, [R1+0x2ad8] ;  /* 0x002ad800010c7983 */ /* 0x000ee80000300a00 */
[----:B0-----:R-:W2:Y:S04]  /*58230*/  LDL R4, [R1+0x408] ;  /* 0x0004080001047983 */ /* 0x001ea80000100800 */
[----:B-1----:R-:W2:Y:S04]  /*58240*/  LDL R5, [R1+0x40c] ;  /* 0x00040c0001057983 */ /* 0x002ea80000100800 */
[----:B------:R-:W-:Y:S04]  /*58250*/  STL.64 [R1+0x2c0], R16 ;  /* 0x0002c01001007387 */ /* 0x000fe80000100a00 */
[----:B------:R-:W-:Y:S04]  /*58260*/  STL.64 [R1+0x2c8], R18 ;  /* 0x0002c81201007387 */ /* 0x000fe80000100a00 */
[----:B------:R-:W2:Y:S04]  /*58270*/  LDL R6, [R1+0x428] ;  /* 0x0004280001067983 */ /* 0x000ea80000100800 */
[----:B------:R-:W2:Y:S04]  /*58280*/  LDL R7, [R1+0x42c] ;  /* 0x00042c0001077983 */ /* 0x000ea80000100800 */
[----:B--2---:R-:W-:Y:S04]  /*58290*/  STL.64 [R1+0x2ad0], R6 ;  /* 0x002ad00601007387 */ /* 0x004fe80000100a00 */
[----:B------:R0:W-:Y:S04]  /*582a0*/  STL.64 [R1+0x2ac8], R4 ;  /* 0x002ac80401007387 */ /* 0x0001e80000100a00 */
[----:B0-----:R-:W2:Y:S04]  /*582b0*/  LDL.LU R4, [R1+0x340] ;  /* 0x0003400001047983 */ /* 0x001ea80000300800 */
[----:B------:R-:W2:Y:S04]  /*582c0*/  LDL.LU R5, [R1+0x344] ;  /* 0x0003440001057983 */ /* 0x000ea80000300800 */
[----:B------:R-:W2:Y:S04]  /*582d0*/  LDL.LU R6, [R1+0x348] ;  /* 0x0003480001067983 */ /* 0x000ea80000300800 */
[----:B------:R-:W2:Y:S04]  /*582e0*/  LDL.LU R7, [R1+0x34c] ;  /* 0x00034c0001077983 */ /* 0x000ea80000300800 */
[----:B------:R-:W2:Y:S04]  /*582f0*/  LDL R14, [R1+0x418] ;  /* 0x00041800010e7983 */ /* 0x000ea80000100800 */
[----:B------:R-:W2:Y:S04]  /*58300*/  LDL R15, [R1+0x41c] ;  /* 0x00041c00010f7983 */ /* 0x000ea80000100800 */
[----:B--2---:R-:W-:Y:S04]  /*58310*/  STL.64 [R1+0x2aa8], R14 ;  /* 0x002aa80e01007387 */ /* 0x004fe80000100a00 */
[----:B---3--:R0:W-:Y:S04]  /*58320*/  STL.64 [R1+0x2aa0], R12 ;  /* 0x002aa00c01007387 */ /* 0x0081e80000100a00 */
[----:B0-----:R-:W2:Y:S04]  /*58330*/  LDL.LU R12, [R1+0x3d0] ;  /* 0x0003d000010c7983 */ /* 0x001ea80000300800 */
[----:B------:R-:W2:Y:S04]  /*58340*/  LDL.LU R13, [R1+0x3d4] ;  /* 0x0003d400010d7983 */ /* 0x000ea80000300800 */
[----:B------:R-:W3:Y:S04]  /*58350*/  LDL.LU R14, [R1+0x3d8] ;  /* 0x0003d800010e7983 */ /* 0x000ee80000300800 */
[----:B------:R-:W3:Y:S01]  /*58360*/  LDL.LU R15, [R1+0x3dc] ;  /* 0x0003dc00010f7983 */ /* 0x000ee20000300800 */
[----:B------:R-:W-:-:S03]  /*58370*/  F2FP.F16.E4M3.UNPACK_B R11, R27 ;  /* 0x0000001bff0b723e */ /* 0x000fc600020006ff */
[----:B---3--:R-:W-:Y:S04]  /*58380*/  STL.64 [R1+0x2ac0], R14 ;  /* 0x002ac00e01007387 */ /* 0x008fe80000100a00 */
[----:B--2---:R0:W-:Y:S04]  /*58390*/  STL.64 [R1+0x2ab8], R12 ;  /* 0x002ab80c01007387 */ /* 0x0041e80000100a00 */
[----:B0-----:R-:W2:Y:S04]  /*583a0*/  LDL.LU R12, [R1+0x350] ;  /* 0x00035000010c7983 */ /* 0x001ea80000300800 */
[----:B------:R-:W2:Y:S04]  /*583b0*/  LDL.LU R13, [R1+0x354] ;  /* 0x00035400010d7983 */ /* 0x000ea80000300800 */
[----:B------:R-:W2:Y:S04]  /*583c0*/  LDL.LU R14, [R1+0x358] ;  /* 0x00035800010e7983 */ /* 0x000ea80000300800 */
[----:B------:R-:W2:Y:S04]  /*583d0*/  LDL.LU R15, [R1+0x35c] ;  /* 0x00035c00010f7983 */ /* 0x000ea80000300800 */
[----:B------:R-:W3:Y:S01]  /*583e0*/  LDL R27, [R1+0x14] ;  /* 0x00001400011b7983 */ /* 0x000ee20000100800 */
[----:B-----5:R-:W-:Y:S01]  /*583f0*/  F2FP.F16.E4M3.UNPACK_B R10, R10 ;  /* 0x0000000aff0a723e */ /* 0x020fe200020006ff */
[----:B------:R-:W-:-:S02]  /*58400*/  IMAD.MOV.U32 R16, RZ, RZ, R28 ;  /* 0x000000ffff107224 */ /* 0x000fc400078e001c */
[----:B------:R-:W-:Y:S02]  /*58410*/  IMAD.MOV.U32 R18, RZ, RZ, R3 ;  /* 0x000000ffff127224 */ /* 0x000fe400078e0003 */
[----:B------:R-:W-:Y:S02]  /*58420*/  IMAD.MOV.U32 R19, RZ, RZ, R20 ;  /* 0x000000ffff137224 */ /* 0x000fe400078e0014 */
[----:B------:R-:W-:-:S07]  /*58430*/  IMAD.MOV.U32 R17, RZ, RZ, R2 ;  /* 0x000000ffff117224 */ /* 0x000fce00078e0002 */
[----:B------:R-:W-:Y:S01]  /*58440*/  HMMA.16816.F32 R16, R16, R10, R4 ;  /* 0x0000000a1010723c */ /* 0x000fe20000001804 */
[----:B---3--:R-:W-:Y:S04]  /*58450*/  STL.64 [R1+0x2a88], R26 ;  /* 0x002a881a01007387 */ /* 0x008fe80000100a00 */
[----:B------:R-:W-:Y:S04]  /*58460*/  STL [R1+0xf0], R10 ;  /* 0x0000f00a01007387 */ /* 0x000fe80000100800 */
[----:B----4-:R0:W-:Y:S04]  /*58470*/  STL.64 [R1+0x2a80], R24 ;  /* 0x002a801801007387 */ /* 0x0101e80000100a00 */
[----:B------:R1:W-:Y:S04]  /*58480*/  STL [R1+0xf4], R11 ;  /* 0x0000f40b01007387 */ /* 0x0003e80000100800 */
[----:B0-----:R-:W3:Y:S04]  /*58490*/  LDL.LU R24, [R1+0x330] ;  /* 0x0003300001187983 */ /* 0x001ee80000300800 */
[----:B------:R-:W3:Y:S04]  /*584a0*/  LDL.LU R25, [R1+0x334] ;  /* 0x0003340001197983 */ /* 0x000ee80000300800 */
[----:B------:R-:W3:Y:S04]  /*584b0*/  LDL.LU R26, [R1+0x338] ;  /* 0x00033800011a7983 */ /* 0x000ee80000300800 */
[----:B------:R-:W3:Y:S04]  /*584c0*/  LDL.LU R27, [R1+0x33c] ;  /* 0x00033c00011b7983 */ /* 0x000ee80000300800 */
[----:B------:R-:W4:Y:S04]  /*584d0*/  LDL.LU.64 R6, [R1+0x2ad0] ;  /* 0x002ad00001067983 */ /* 0x000f280000300a00 */
[----:B------:R-:W5:Y:S04]  /*584e0*/  LDL.LU.64 R4, [R1+0x2ac8] ;  /* 0x002ac80001047983 */ /* 0x000f680000300a00 */
[----:B------:R0:W-:Y:S04]  /*584f0*/  STL.64 [R1+0x2e0], R16 ;  /* 0x0002e01001007387 */ /* 0x0001e80000100a00 */
[----:B------:R2:W-:Y:S04]  /*58500*/  STL.64 [R1+0x2e8], R18 ;  /* 0x0002e81201007387 */ /* 0x0005e80000100a00 */
[----:B------:R-:W3:Y:S04]  /*58510*/  LDL.LU R10, [R1+0x2d8] ;  /* 0x0002d800010a7983 */ /* 0x000ee80000300800 */
[----:B-1----:R-:W3:Y:S01]  /*58520*/  LDL.LU R11, [R1+0x2dc] ;  /* 0x0002dc00010b7983 */ /* 0x002ee20000300800 */
[----:B0-----:R-:W-:-:S02]  /*58530*/  IMAD.MOV.U32 R16, RZ, RZ, R28 ;  /* 0x000000ffff107224 */ /* 0x001fc400078e001c */
[----:B--2---:R-:W-:Y:S02]  /*58540*/  IMAD.MOV.U32 R18, RZ, RZ, R3 ;  /* 0x000000ffff127224 */ /* 0x004fe400078e0003 */
[----:B------:R-:W-:Y:S02]  /*58550*/  IMAD.MOV.U32 R19, RZ, RZ, R20 ;  /* 0x000000ffff137224 */ /* 0x000fe400078e0014 */
[----:B------:R-:W-:Y:S01]  /*58560*/  IMAD.MOV.U32 R17, RZ, RZ, R2 ;  /* 0x000000ffff117224 */ /* 0x000fe200078e0002 */
[----:B-----5:R-:W-:Y:S02]  /*58570*/  F2FP.F16.E4M3.UNPACK_B R4, R4 ;  /* 0x00000004ff04723e */ /* 0x020fe400020006ff */
[----:B------:R-:W-:-:S03]  /*58580*/  F2FP.F16.E4M3.UNPACK_B R5, R5 ;  /* 0x00000005ff05723e */ /* 0x000fc600020006ff */
[----:B------:R-:W-:Y:S04]  /*58590*/  STL [R1+0x100], R4 ;  /* 0x0001000401007387 */ /* 0x000fe80000100800 */
[----:B------:R0:W-:Y:S01]  /*585a0*/  STL [R1+0x104], R5 ;  /* 0x0001040501007387 */ /* 0x0001e20000100800 */
[----:B------:R-:W-:Y:S03]  /*585b0*/  HMMA.16816.F32 R16, R16, R4, R12 ;  /* 0x000000041010723c */ /* 0x000fe6000000180c */
[----:B------:R-:W2:Y:S04]  /*585c0*/  LDL.LU.64 R14, [R1+0x2ac0] ;  /* 0x002ac000010e7983 */ /* 0x000ea80000300a00 */
[----:B------:R-:W2:Y:S01]  /*585d0*/  LDL.LU.64 R12, [R1+0x2ab8] ;  /* 0x002ab800010c7983 */ /* 0x000ea20000300a00 */
[----:B----4-:R-:W-:-:S02]  /*585e0*/  F2FP.F16.E4M3.UNPACK_B R6, R6 ;  /* 0x00000006ff06723e */ /* 0x010fc400020006ff */
[----:B------:R-:W-:Y:S01]  /*585f0*/  F2FP.F16.E4M3.UNPACK_B R7, R7 ;  /* 0x00000007ff07723e */ /* 0x000fe200020006ff */
[----:B0-----:R-:W4:Y:S08]  /*58600*/  LDL.LU.64 R4, [R1+0x2ab0] ;  /* 0x002ab00001047983 */ /* 0x001f300000300a00 */
[----:B------:R0:W-:Y:S04]  /*58610*/  STL.64 [R1+0x2f0], R16 ;  /* 0x0002f01001007387 */ /* 0x0001e80000100a00 */
[----:B------:R1:W-:Y:S04]  /*58620*/  STL.64 [R1+0x2f8], R18 ;  /* 0x0002f81201007387 */ /* 0x0003e80000100a00 */
[----:B------:R5:W-:Y:S04]  /*58630*/  STL [R1+0x1f0], R6 ;  /* 0x0001f00601007387 */ /* 0x000be80000100800 */
[----:B------:R2:W-:Y:S01]  /*58640*/  STL [R1+0x1f4], R7 ;  /* 0x0001f40701007387 */ /* 0x0005e20000100800 */
[----:B0-----:R-:W-:-:S02]  /*58650*/  IMAD.MOV.U32 R16, RZ, RZ, R28 ;  /* 0x000000ffff107224 */ /* 0x001fc400078e001c */
[----:B-1----:R-:W-:Y:S02]  /*58660*/  IMAD.MOV.U32 R18, RZ, RZ, R3 ;  /* 0x000000ffff127224 */ /* 0x002fe400078e0003 */
[----:B------:R-:W-:Y:S02]  /*58670*/  IMAD.MOV.U32 R19, RZ, RZ, R20 ;  /* 0x000000ffff137224 */ /* 0x000fe400078e0014 */
[----:B------:R-:W-:-:S07]  /*58680*/  IMAD.MOV.U32 R17, RZ, RZ, R2 ;  /* 0x000000ffff117224 */ /* 0x000fce00078e0002 */
[----:B--2---:R-:W-:Y:S01]  /*58690*/  HMMA.16816.F32 R16, R16, R6, R12 ;  /* 0x000000061010723c */ /* 0x004fe2000000180c */
[----:B------:R-:W2:Y:S04]  /*586a0*/  LDL.LU.64 R14, [R1+0x2aa8] ;  /* 0x002aa800010e7983 */ /* 0x000ea80000300a00 */
[----:B------:R-:W3:Y:S01]  /*586b0*/  LDL.LU.64 R12, [R1+0x2aa0] ;  /* 0x002aa000010c7983 */ /* 0x000ee20000300a00 */
[----:B-----5:R-:W-:Y:S02]  /*586c0*/  F2FP.F16.E4M3.UNPACK_B R6, R21.H1 ;  /* 0x00000015ff06723e */ /* 0x020fe400030006ff */
[----:B------:R-:W-:-:S11]  /*586d0*/  F2FP.F16.E4M3.UNPACK_B R7, R29.H1 ;  /* 0x0000001dff07723e */ /* 0x000fd600030006ff */
[----:B------:R0:W-:Y:S04]  /*586e0*/  STL.64 [R1+0x320], R16 ;  /* 0x0003201001007387 */ /* 0x0001e80000100a00 */
[----:B------:R1:W-:Y:S01]  /*586f0*/  STL.64 [R1+0x328], R18 ;  /* 0x0003281201007387 */ /* 0x0003e20000100a00 */
[----:B0-----:R-:W-:Y:S02]  /*58700*/  IMAD.MOV.U32 R16, RZ, RZ, R28 ;  /* 0x000000ffff107224 */ /* 0x001fe400078e001c */
[----:B-1----:R-:W-:Y:S02]  /*58710*/  IMAD.MOV.U32 R18, RZ, RZ, R3 ;  /* 0x000000ffff127224 */ /* 0x002fe400078e0003 */
[----:B------:R-:W-:Y:S02]  /*58720*/  IMAD.MOV.U32 R19, RZ, RZ, R20 ;  /* 0x000000ffff137224 */ /* 0x000fe400078e0014 */
[----:B------:R-:W-:Y:S01]  /*58730*/  IMAD.MOV.U32 R17, RZ, RZ, R2 ;  /* 0x000000ffff117224 */ /* 0x000fe200078e0002 */
[----:B------:R-:W5:Y:S01]  /*58740*/  LDL.LU R3, [R1+0x2a98] ;  /* 0x002a980001037983 */ /* 0x000f620000300800 */
[----:B--2---:R-:W-:-:S02]  /*58750*/  F2FP.F16.E4M3.UNPACK_B R14, R14 ;  /* 0x0000000eff0e723e */ /* 0x004fc400020006ff */
[----:B------:R-:W-:-:S03]  /*58760*/  F2FP.F16.E4M3.UNPACK_B R15, R15 ;  /* 0x0000000fff0f723e */ /* 0x000fc600020006ff */
[----:B------:R0:W-:Y:S04]  /*58770*/  STL [R1+0x1f8], R14 ;  /* 0x0001f80e01007387 */ /* 0x0001e80000100800 */
[----:B------:R-:W2:Y:S04]  /*58780*/  LDL.LU R20, [R1+0x30c] ;  /* 0x00030c0001147983 */ /* 0x000ea80000300800 */
[----:B------:R-:W2:Y:S04]  /*58790*/  LDL.LU R21, [R1+0x2a94] ;  /* 0x002a940001157983 */ /* 0x000ea80000300800 */
[----:B------:R-:W4:Y:S04]  /*587a0*/  LDL.LU R29, [R1+0x2a90] ;  /* 0x002a9000011d7983 */ /* 0x000f280000300800 */
[----:B------:R-:W4:Y:S01]  /*587b0*/  LDL.LU R28, [R1+0x3f0] ;  /* 0x0003f000011c7983 */ /* 0x000f220000300800 */
[----:B---3--:R-:W-:Y:S03]  /*587c0*/  HMMA.16816.F32 R16, R16, R14, R24 ;  /* 0x0000000e1010723c */ /* 0x008fe60000001818 */
[----:B------:R-:W3:Y:S04]  /*587d0*/  LDL.LU.64 R26, [R1+0x2a88] ;  /* 0x002a8800011a7983 */ /* 0x000ee80000300a00 */
[----:B------:R-:W3:Y:S01]  /*587e0*/  LDL.LU.64 R24, [R1+0x2a80] ;  /* 0x002a800001187983 */ /* 0x000ee20000300a00 */
[----:B------:R-:W-:-:S03]  /*587f0*/  IMAD.MOV.U32 R2, RZ, RZ, R15 ;  /* 0x000000ffff027224 */ /* 0x000fc600078e000f */
[----:B0-----:R-:W3:Y:S08]  /*58800*/  LDL.LU.64 R14, [R1+0x2a78] ;  /* 0x002a7800010e7983 */ /* 0x001ef00000300a00 */
[----:B------:R5:W-:Y:S04]  /*58810*/  STL.64 [R1+0x330], R16 ;  /* 0x0003301001007387 */ /* 0x000be80000100a00 */
[----:B------:R-:W-:Y:S01]  /*58820*/  STL.64 [R1+0x338], R18 ;  /* 0x0003381201007387 */ /* 0x000fe20000100a00 */
[----:B-----5:R-:W-:-:S03]  /*58830*/  IMAD.MOV.U32 R17, RZ, RZ, R3 ;  /* 0x000000ffff117224 */ /* 0x020fc600078e0003 */
[----:B------:R-:W-:Y:S04]  /*58840*/  STL.64 [R1+0x200], R6 ;  /* 0x0002000601007387 */ /* 0x000fe80000100a00 */
[----:B------:R0:W-:Y:S01]  /*58850*/  STL [R1+0x2980], R2 ;  /* 0x0029800201007387 */ /* 0x0001e20000100800 */
[----:B------:R-:W-:Y:S02]  /*58860*/  F2FP.F16.E4M3.UNPACK_B R10, R10.H1 ;  /* 0x0000000aff0a723e */ /* 0x000fe400030006ff */
[----:B------:R-:W-:Y:S01]  /*58870*/  F2FP.F16.E4M3.UNPACK_B R11, R11.H1 ;  /* 0x0000000bff0b723e */ /* 0x000fe200030006ff */
[----:B0-----:R-:W5:Y:S01]  /*58880*/  LDL.LU R2, [R1+0x308] ;  /* 0x0003080001027983 */ /* 0x001f620000300800 */
[----:B--2---:R-:W-:Y:S02]  /*58890*/  IMAD.MOV.U32 R19, RZ, RZ, R21 ;  /* 0x000000ffff137224 */ /* 0x004fe400078e0015 */
[----:B----4-:R-:W-:-:S02]  /*588a0*/  IMAD.MOV.U32 R16, RZ, RZ, R29 ;  /* 0x000000ffff107224 */ /* 0x010fc400078e001d */
[----:B---3--:R-:W-:-:S07]  /*588b0*/  IMAD.MOV.U32 R18, RZ, RZ, R27 ;  /* 0x000000ffff127224 */ /* 0x008fce00078e001b */
[----:B------:R-:W-:Y:S01]  /*588c0*/  HMMA.16816.F32 R12, R16, R6, R12 ;  /* 0x00000006100c723c */ /* 0x000fe2000000180c */
[----:B------:R-:W2:Y:S04]  /*588d0*/  LDL.LU.64 R6, [R1+0x2a70] ;  /* 0x002a700001067983 */ /* 0x000ea80000300a00 */
[----:B------:R0:W-:Y:S01]  /*588e0*/  STL [R1+0x228], R10 ;  /* 0x0002280a01007387 */ /* 0x0001e20000100800 */
[----:B------:R-:W-:Y:S02]  /*588f0*/  IMAD.MOV.U32 R16, RZ, RZ, R10 ;  /* 0x000000ffff107224 */ /* 0x000fe400078e000a */
[----:B------:R-:W-:-:S11]  /*58900*/  IMAD.MOV.U32 R17, RZ, RZ, R11 ;  /* 0x000000ffff117224 */ /* 0x000fd600078e000b */
[----:B------:R-:W-:Y:S04]  /*58910*/  STL.64 [R1+0x340], R12 ;  /* 0x0003400c01007387 */ /* 0x000fe80000100a00 */
[----:B------:R-:W-:Y:S04]  /*58920*/  STL.64 [R1+0x348], R14 ;  /* 0x0003480e01007387 */ /* 0x000fe80000100a00 */
[----:B0-----:R-:W3:Y:S04]  /*58930*/  LDL.LU R10, [R1+0x2a68] ;  /* 0x002a6800010a7983 */ /* 0x001ee80000300800 */
[----:B------:R0:W-:Y:S04]  /*58940*/  STL [R1+0x22c], R11 ;  /* 0x00022c0b01007387 */ /* 0x0001e80000100800 */
[----:B0-----:R-:W3:Y:S01]  /*58950*/  LDL.LU R11, [R1+0x2a64] ;  /* 0x002a6400010b7983 */ /* 0x001ee20000300800 */
[----:B------:R-:W-:-:S02]  /*58960*/  IMAD.MOV.U32 R12, RZ, RZ, R29 ;  /* 0x000000ffff0c7224 */ /* 0x000fc400078e001d */
[----:B------:R-:W-:Y:S02]  /*58970*/  IMAD.MOV.U32 R14, RZ, RZ, R27 ;  /* 0x000000ffff0e7224 */ /* 0x000fe400078e001b */
[----:B------:R-:W-:Y:S02]  /*58980*/  IMAD.MOV.U32 R15, RZ, RZ, R21 ;  /* 0x000000ffff0f7224 */ /* 0x000fe400078e0015 */
[----:B------:R-:W-:Y:S01]  /*58990*/  IMAD.MOV.U32 R13, RZ, RZ, R3 ;  /* 0x000000ffff0d7224 */ /* 0x000fe200078e0003 */
[----:B-----5:R-:W-:Y:S02]  /*589a0*/  F2FP.F16.E4M3.UNPACK_B R18, R2.H1 ;  /* 0x00000002ff12723e */ /* 0x020fe400030006ff */
[----:B------:R-:W-:-:S03]  /*589b0*/  F2FP.F16.E4M3.UNPACK_B R19, R20.H1 ;  /* 0x00000014ff13723e */ /* 0x000fc600030006ff */
[----:B------:R-:W-:Y:S01]  /*589c0*/  STL [R1+0x220], R18 ;  /* 0x0002201201007387 */ /* 0x000fe20000100800 */
[----:B--2---:R-:W-:Y:S01]  /*589d0*/  HMMA.16816.F32 R12, R12, R16, R4 ;  /* 0x000000100c0c723c */ /* 0x004fe20000001804 */
[----:B------:R-:W-:Y:S02]  /*589e0*/  IMAD.MOV.U32 R4, RZ, RZ, R29 ;  /* 0x000000ffff047224 */ /* 0x000fe400078e001d */
[----:B------:R-:W-:Y:S02]  /*589f0*/  IMAD.MOV.U32 R6, RZ, RZ, R27 ;  /* 0x000000ffff067224 */ /* 0x000fe400078e001b */
[----:B------:R-:W-:Y:S02]  /*58a00*/  IMAD.MOV.U32 R7, RZ, RZ, R21 ;  /* 0x000000ffff077224 */ /* 0x000fe400078e0015 */
[----:B------:R-:W-:Y:S01]  /*58a10*/  IMAD.MOV.U32 R5, RZ, RZ, R3 ;  /* 0x000000ffff057224 */ /* 0x000fe200078e0003 */
[----:B------:R-:W-:Y:S02]  /*58a20*/  F2FP.F16.E4M3.UNPACK_B R16, R0.H1 ;  /* 0x00000000ff10723e */ /* 0x000fe400030006ff */
[----:B------:R-:W-:-:S02]  /*58a30*/  F2FP.F16.E4M3.UNPACK_B R17, R26.H1 ;  /* 0x0000001aff11723e */ /* 0x000fc400030006ff */
[----:B------:R-:W-:Y:S02]  /*58a40*/  LDS.64 R26, [R28+UR7+0x1000] ;  /* 0x001000071c1a7984 */ /* 0x000fe40008000a00 */
[----:B---3--:R-:W-:Y:S05]  /*58a50*/  HMMA.16816.F32 R8, R4, R18, R8 ;  /* 0x000000120408723c */ /* 0x008fea0000001808 */
[----:B------:R0:W-:Y:S04]  /*58a60*/  STL.64 [R1+0x350], R12 ;  /* 0x0003500c01007387 */ /* 0x0001e80000100a00 */
[----:B------:R-:W-:Y:S04]  /*58a70*/  STL.64 [R1+0x358], R14 ;  /* 0x0003580e01007387 */ /* 0x000fe80000100a00 */
[----:B------:R-:W-:Y:S04]  /*58a80*/  STL [R1+0x224], R19 ;  /* 0x0002241301007387 */ /* 0x000fe80000100800 */
[----:B------:R-:W2:Y:S04]  /*58a90*/  LDL.LU R0, [R1+0x2a60] ;  /* 0x002a600001007983 */ /* 0x000ea80000300800 */
[----:B------:R-:W-:Y:S04]  /*58aa0*/  STL [R1+0x218], R16 ;  /* 0x0002181001007387 */ /* 0x000fe80000100800 */
[----:B------:R1:W-:Y:S04]  /*58ab0*/  STL.64 [R1+0x3d0], R8 ;  /* 0x0003d00801007387 */ /* 0x0003e80000100a00 */
[----:B------:R-:W-:Y:S04]  /*58ac0*/  STL.64 [R1+0x3d8], R10 ;  /* 0x0003d80a01007387 */ /* 0x000fe80000100a00 */
[----:B------:R-:W3:Y:S04]  /*58ad0*/  LDL.LU R2, [R1+0x368] ;  /* 0x0003680001027983 */ /* 0x000ee80000300800 */
[----:B------:R-:W4:Y:S04]  /*58ae0*/  LDL.LU R20, [R1+0x36c] ;  /* 0x00036c0001147983 */ /* 0x000f280000300800 */
[----:B------:R-:W-:Y:S04]  /*58af0*/  STL [R1+0x21c], R17 ;  /* 0x00021c1101007387 */ /* 0x000fe80000100800 */
[----:B0-----:R-:W5:Y:S04]  /*58b00*/  LDL.LU.64 R12, [R1+0xa78] ;  /* 0x000a7800010c7983 */ /* 0x001f680000300a00 */
[----:B-1----:R-:W3:Y:S04]  /*58b10*/  LDL.LU R8, [R1+0x378] ;  /* 0x0003780001087983 */ /* 0x002ee80000300800 */
[----:B------:R-:W3:Y:S04]  /*58b20*/  LDL.LU R9, [R1+0x37c] ;  /* 0x00037c0001097983 */ /* 0x000ee80000300800 */
[----:B--2---:R-:W0:Y:S04]  /*58b30*/  LDS.64 R18, [R0+UR7+0x1000] ;  /* 0x0010000700127984 */ /* 0x004e280008000a00 */
[----:B---3--:R1:W-:Y:S04]  /*58b40*/  STL.64 [R1+0x2a50], R8 ;  /* 0x002a500801007387 */ /* 0x0083e80000100a00 */
[----:B-1----:R-:W2:Y:S04]  /*58b50*/  LDL.LU R8, [R1+0x548] ;  /* 0x0005480001087983 */ /* 0x002ea80000300800 */
[----:B------:R-:W2:Y:S01]  /*58b60*/  LDL.LU R9, [R1+0x54c] ;  /* 0x00054c0001097983 */ /* 0x000ea20000300800 */
[----:B------:R-:W-:-:S02]  /*58b70*/  IMAD.MOV.U32 R10, RZ, RZ, R23 ;  /* 0x000000ffff0a7224 */ /* 0x000fc400078e0017 */
[----:B------:R-:W-:Y:S02]  /*58b80*/  IMAD.MOV.U32 R11, RZ, RZ, R22 ;  /* 0x000000ffff0b7224 */ /* 0x000fe400078e0016 */
[----:B------:R-:W-:Y:S04]  /*58b90*/  LDS.64 R22, [R28+UR7+0x1800] ;  /* 0x001800071c167984 */ /* 0x000fe80008000a00 */
[----:B--2---:R1:W-:Y:S04]  /*58ba0*/  STL.64 [R1+0x2a58], R8 ;  /* 0x002a580801007387 */ /* 0x0043e80000100a00 */
[----:B------:R-:W2:Y:S04]  /*58bb0*/  LDL.LU R14, [R1+0x388] ;  /* 0x00038800010e7983 */ /* 0x000ea80000300800 */
[----:B------:R-:W3:Y:S01]  /*58bc0*/  LDL.LU R15, [R1+0x38c] ;  /* 0x00038c00010f7983 */ /* 0x000ee20000300800 */
[----:B-1----:R-:W-:-:S02]  /*58bd0*/  IMAD.MOV.U32 R8, RZ, RZ, R25 ;  /* 0x000000ffff087224 */ /* 0x002fc400078e0019 */
[----:B------:R-:W-:Y:S02]  /*58be0*/  IMAD.MOV.U32 R9, RZ, RZ, R24 ;  /* 0x000000ffff097224 */ /* 0x000fe400078e0018 */
[----:B------:R-:W1:Y:S04]  /*58bf0*/  LDS.64 R24, [R0+UR7+0x1800] ;  /* 0x0018000700187984 */ /* 0x000e680008000a00 */
[----:B0-----:R0:W-:Y:S04]  /*58c00*/  STL [R1+0x2a30], R18 ;  /* 0x002a301201007387 */ /* 0x0011e80000100800 */
[----:B------:R4:W-:Y:S01]  /*58c10*/  STL [R1+0x2914], R19 ;  /* 0x0029141301007387 */ /* 0x0009e20000100800 */
[----:B------:R-:W-:Y:S03]  /*58c20*/  HMMA.16816.F32 R4, R4, R16, R8 ;  /* 0x000000100404723c */ /* 0x000fe60000001808 */
[----:B0-----:R-:W5:Y:S04]  /*58c30*/  LDL.LU R18, [R1+0xe8] ;  /* 0x0000e80001127983 */ /* 0x001f680000300800 */
[----:B----4-:R-:W5:Y:S04]  /*58c40*/  LDL.LU R19, [R1+0xec] ;  /* 0x0000ec0001137983 */ /* 0x010f680000300800 */
[----:B------:R-:W-:Y:S04]  /*58c50*/  STL [R1+0x29a0], R0 ;  /* 0x0029a00001007387 */ /* 0x000fe80000100800 */
[----:B-1----:R-:W-:Y:S04]  /*58c60*/  STL [R1+0x2918], R25 ;  /* 0x0029181901007387 */ /* 0x002fe80000100800 */
[----:B------:R0:W-:Y:S04]  /*58c70*/  STL [R1+0x291c], R27 ;  /* 0x00291c1b01007387 */ /* 0x0001e80000100800 */
[----:B0-----:R-:W4:Y:S04]  /*58c80*/  LDL R27, [R1+0x14] ;  /* 0x00001400011b7983 */ /* 0x001f280000100800 */
[----:B------:R0:W-:Y:S04]  /*58c90*/  STL [R1+0x2a34], R22 ;  /* 0x002a341601007387 */ /* 0x0001e80000100800 */
[----:B------:R-:W-:Y:S04]  /*58ca0*/  STL [R1+0x29a4], R28 ;  /* 0x0029a41c01007387 */ /* 0x000fe80000100800 */
[----:B------:R1:W-:Y:S04]  /*58cb0*/  STL [R1+0x2920], R23 ;  /* 0x0029201701007387 */ /* 0x0003e80000100800 */
[----:B------:R-:W5:Y:S04]  /*58cc0*/  LDL.LU.64 R8, [R1+0x2a58] ;  /* 0x002a580001087983 */ /* 0x000f680000300a00 */
[----:B------:R-:W2:Y:S01]  /*58cd0*/  LDL.LU R10, [R1+0x398] ;  /* 0x00039800010a7983 */ /* 0x000ea20000300800 */
[----:B0-----:R-:W-:-:S02]  /*58ce0*/  F2FP.F16.E4M3.UNPACK_B R22, R2.H1 ;  /* 0x00000002ff16723e */ /* 0x001fc400030006ff */
[----:B-1----:R-:W-:-:S03]  /*58cf0*/  F2FP.F16.E4M3.UNPACK_B R23, R20.H1 ;  /* 0x00000014ff17723e */ /* 0x002fc600030006ff */
[----:B------:R-:W-:Y:S04]  /*58d00*/  STL [R1+0x210], R22 ;  /* 0x0002101601007387 */ /* 0x000fe80000100800 */
[----:B------:R-:W-:Y:S04]  /*58d10*/  STL.64 [R1+0x440], R4 ;  /* 0x0004400401007387 */ /* 0x000fe80000100a00 */
[----:B------:R-:W-:Y:S04]  /*58d20*/  STL.64 [R1+0x448], R6 ;  /* 0x0004480601007387 */ /* 0x000fe80000100a00 */
[----:B------:R-:W2:Y:S04]  /*58d30*/  LDL.LU R11, [R1+0x39c] ;  /* 0x00039c00010b7983 */ /* 0x000ea80000300800 */
[----:B------:R-:W-:Y:S04]  /*58d40*/  STL [R1+0x214], R23 ;  /* 0x0002141701007387 */ /* 0x000fe80000100800 */
[----:B------:R-:W2:Y:S04]  /*58d50*/  LDL.LU R16, [R1+0x3a8] ;  /* 0x0003a80001107983 */ /* 0x000ea80000300800 */
[----:B------:R-:W2:Y:S01]  /*58d60*/  LDL.LU R17, [R1+0x3ac] ;  /* 0x0003ac0001117983 */ /* 0x000ea20000300800 */
[----:B-----5:R-:W-:-:S03]  /*58d70*/  FFMA2 R12, R12.F32x2.HI_LO, R18.F32x2.HI_LO, R8.F32x2.HI_LO ;  /* 0x000000120c0c7249 */ /* 0x020fc60000000008 */
[----:B------:R-:W5:Y:S01]  /*58d80*/  LDL.LU.64 R8, [R1+0x2a50] ;  /* 0x002a500001087983 */ /* 0x000f620000300a00 */
[----:B------:R-:W-:Y:S02]  /*58d90*/  IMAD.MOV.U32 R19, RZ, RZ, R12 ;  /* 0x000000ffff137224 */ /* 0x000fe400078e000c */
[----:B------:R-:W-:Y:S01]  /*58da0*/  IMAD.MOV.U32 R25, RZ, RZ, R13 ;  /* 0x000000ffff197224 */ /* 0x000fe200078e000d */
[----:B------:R-:W3:Y:S04]  /*58db0*/  LDL.LU R12, [R1+0x3b8] ;  /* 0x0003b800010c7983 */ /* 0x000ee80000300800 */
[----:B------:R-:W3:Y:S04]  /*58dc0*/  LDL.LU R2, [R1+0x3bc] ;  /* 0x0003bc0001027983 */ /* 0x000ee80000300800 */
[----:B------:R-:W3:Y:S04]  /*58dd0*/  LDL.LU R13, [R1+0x3c8] ;  /* 0x0003c800010d7983 */ /* 0x000ee80000300800 */
[----:B------:R-:W3:Y:S04]  /*58de0*/  LDL.LU R20, [R1+0x3cc] ;  /* 0x0003cc0001147983 */ /* 0x000ee80000300800 */
[----:B------:R-:W-:Y:S04]  /*58df0*/  STL [R1+0x2928], R19 ;  /* 0x0029281301007387 */ /* 0x000fe80000100800 */
[----:B--2---:R0:W-:Y:S04]  /*58e00*/  STL.64 [R1+0x2a48], R16 ;  /* 0x002a481001007387 */ /* 0x0041e80000100a00 */
[----:B0-----:R-:W2:Y:S04]  /*58e10*/  LDL.LU R16, [R1+0x30] ;  /* 0x0000300001107983 */ /* 0x001ea80000300800 */
[----:B------:R-:W2:Y:S04]  /*58e20*/  LDL.LU R17, [R1+0x34] ;  /* 0x0000340001117983 */ /* 0x000ea80000300800 */
[----:B------:R-:W2:Y:S04]  /*58e30*/  LDL.LU R18, [R1+0x38] ;  /* 0x0000380001127983 */ /* 0x000ea80000300800 */
[----:B------:R-:W2:Y:S01]  /*58e40*/  LDL.LU R19, [R1+0x3c] ;  /* 0x00003c0001137983 */ /* 0x000ea20000300800 */
[----:B------:R-:W-:-:S02]  /*58e50*/  IMAD.MOV.U32 R4, RZ, RZ, R29 ;  /* 0x000000ffff047224 */ /* 0x000fc400078e001d */
[----:B----4-:R-:W-:Y:S02]  /*58e60*/  IMAD.MOV.U32 R6, RZ, RZ, R27 ;  /* 0x000000ffff067224 */ /* 0x010fe400078e001b */
[----:B------:R-:W-:Y:S02]  /*58e70*/  IMAD.MOV.U32 R7, RZ, RZ, R21 ;  /* 0x000000ffff077224 */ /* 0x000fe400078e0015 */
[----:B------:R-:W-:Y:S01]  /*58e80*/  IMAD.MOV.U32 R5, RZ, RZ, R3 ;  /* 0x000000ffff057224 */ /* 0x000fe200078e0003 */
[----:B------:R-:W-:Y:S01]  /*58e90*/  STL [R1+0x2924], R25 ;  /* 0x0029241901007387 */ /* 0x000fe20000100800 */
[----:B------:R-:W-:Y:S02]  /*58ea0*/  F2FP.F16.E4M3.UNPACK_B R14, R14.H1 ;  /* 0x0000000eff0e723e */ /* 0x000fe400030006ff */
[----:B-----5:R-:W-:Y:S02]  /*58eb0*/  F2FP.F16.E4M3.UNPACK_B R8, R8.H1 ;  /* 0x00000008ff08723e */ /* 0x020fe400030006ff */
[----:B------:R-:W-:-:S03]  /*58ec0*/  F2FP.F16.E4M3.UNPACK_B R9, R9.H1 ;  /* 0x00000009ff09723e */ /* 0x000fc600030006ff */
[----:B------:R-:W-:Y:S01]  /*58ed0*/  STL [R1+0x208], R8 ;  /* 0x0002080801007387 */ /* 0x000fe20000100800 */
[----:B--2---:R-:W-:Y:S03]  /*58ee0*/  HMMA.16816.F32 R4, R4, R22, R16 ;  /* 0x000000160404723c */ /* 0x004fe60000001810 */
[----:B------:R-:W2:Y:S04]  /*58ef0*/  LDL.LU.64 R16, [R1+0x2a48] ;  /* 0x002a480001107983 */ /* 0x000ea80000300a00 */
[----:B------:R-:W-:-:S12]  /*58f00*/  STL [R1+0x20c], R9 ;  /* 0x00020c0901007387 */ /* 0x000fd80000100800 */
[----:B------:R-:W-:Y:S04]  /*58f10*/  STL.64 [R1+0x380], R4 ;  /* 0x0003800401007387 */ /* 0x000fe80000100a00 */
[----:B------:R-:W-:Y:S04]  /*58f20*/  STL.64 [R1+0x388], R6 ;  /* 0x0003880601007387 */ /* 0x000fe80000100a00 */
[----:B------:R-:W-:Y:S04]  /*58f30*/  STL [R1+0x230], R14 ;  /* 0x0002300e01007387 */ /* 0x000fe80000100800 */
[----:B------:R-:W-:Y:S04]  /*58f40*/  STL.64 [R1+0x2a40], R26 ;  /* 0x002a401a01007387 */ /* 0x000fe80000100a00 */
[----:B------:R0:W-:Y:S04]  /*58f50*/  STL [R1+0x2a38], R24 ;  /* 0x002a381801007387 */ /* 0x0001e80000100800 */
[----:B0-----:R-:W4:Y:S04]  /*58f60*/  LDL.LU R24, [R1+0x20] ;  /* 0x0000200001187983 */ /* 0x001f280000300800 */
[----:B------:R-:W4:Y:S01]  /*58f70*/  LDL.LU R25, [R1+0x24] ;  /* 0x0000240001197983 */ /* 0x000f220000300800 */
[----:B------:R-:W-:-:S03]  /*58f80*/  IMAD.MOV.U32 R6, RZ, RZ, R27 ;  /* 0x000000ffff067224 */ /* 0x000fc600078e001b */
[----:B------:R-:W4:Y:S04]  /*58f90*/  LDL.LU R26, [R1+0x28] ;  /* 0x00002800011a7983 */ /* 0x000f280000300800 */
[----:B------:R-:W4:Y:S01]  /*58fa0*/  LDL.LU R27, [R1+0x2c] ;  /* 0x00002c00011b7983 */ /* 0x000f220000300800 */
[----:B---3--:R-:W-:Y:S02]  /*58fb0*/  F2FP.F16.E4M3.UNPACK_B R15, R15.H1 ;  /* 0x0000000fff0f723e */ /* 0x008fe400030006ff */
[----:B------:R-:W-:Y:S02]  /*58fc0*/  F2FP.F16.E4M3.UNPACK_B R0, R10.H1 ;  /* 0x0000000aff00723e */ /* 0x000fe400030006ff */
[----:B------:R-:W-:Y:S01]  /*58fd0*/  F2FP.F16.E4M3.UNPACK_B R11, R11.H1 ;  /* 0x0000000bff0b723e */ /* 0x000fe200030006ff */
[----:B------:R-:W-:-:S02]  /*58fe0*/  IMAD.MOV.U32 R4, RZ, RZ, R29 ;  /* 0x000000ffff047224 */ /* 0x000fc400078e001d */
[----:B------:R-:W-:Y:S01]  /*58ff0*/  IMAD.MOV.U32 R7, RZ, RZ, R21 ;  /* 0x000000ffff077224 */ /* 0x000fe200078e0015 */
[----:B------:R-:W-:Y:S01]  /*59000*/  STL [R1+0x234], R15 ;  /* 0x0002340f01007387 */ /* 0x000fe20000100800 */
[----:B------:R-:W-:-:S03]  /*59010*/  IMAD.MOV.U32 R5, RZ, RZ, R3 ;  /* 0x000000ffff057224 */ /* 0x000fc600078e0003 */
[----:B------:R0:W-:Y:S04]  /*59020*/  STL [R1+0x238], R0 ;  /* 0x0002380001007387 */ /* 0x0001e80000100800 */
[----:B------:R-:W-:Y:S01]  /*59030*/  STL [R1+0x23c], R11 ;  /* 0x00023c0b01007387 */ /* 0x000fe20000100800 */
[----:B------:R-:W-:Y:S02]  /*59040*/  F2FP.F16.E4M3.UNPACK_B R12, R12.H1 ;  /* 0x0000000cff0c723e */ /* 0x000fe400030006ff */
[----:B--2---:R-:W-:Y:S02]  /*59050*/  F2FP.F16.E4M3.UNPACK_B R10, R16.H1 ;  /* 0x00000010ff0a723e */ /* 0x004fe400030006ff */
[----:B0-----:R-:W-:Y:S01]  /*59060*/  F2FP.F16.E4M3.UNPACK_B R0, R17.H1 ;  /* 0x00000011ff00723e */ /* 0x001fe200030006ff */
[----:B------:R-:W2:Y:S04]  /*59070*/  LDL.LU R16, [R1+0x3e8] ;  /* 0x0003e80001107983 */ /* 0x000ea80000300800 */
[----:B------:R4:W-:Y:S04]  /*59080*/  STL [R1+0x250], R10 ;  /* 0x0002500a01007387 */ /* 0x0009e80000100800 */
[----:B------:R-:W3:Y:S04]  /*59090*/  LDL.LU R17, [R1+0x3ec] ;  /* 0x0003ec0001117983 */ /* 0x000ee80000300800 */
[----:B------:R0:W-:Y:S04]  /*590a0*/  STL [R1+0x254], R0 ;  /* 0x0002540001007387 */ /* 0x0001e80000100800 */
[----:B------:R-:W-:Y:S01]  /*590b0*/  STL [R1+0x258], R12 ;  /* 0x0002580c01007387 */ /* 0x000fe20000100800 */
[----:B----4-:R-:W-:Y:S03]  /*590c0*/  HMMA.16816.F32 R8, R4, R8, R24 ;  /* 0x000000080408723c */ /* 0x010fe60000001818 */
[----:B------:R-:W4:Y:S01]  /*590d0*/  LDL.LU.64 R26, [R1+0x2a40] ;  /* 0x002a4000011a7983 */ /* 0x000f220000300a00 */
[----:B0-----:R-:W-:-:S05]  /*590e0*/  F2FP.F16.E4M3.UNPACK_B R0, R2.H1 ;  /* 0x00000002ff00723e */ /* 0x001fca00030006ff */
[----:B------:R0:W-:Y:S04]  /*590f0*/  STL [R1+0x25c], R0 ;  /* 0x00025c0001007387 */ /* 0x0001e80000100800 */
[----:B------:R-:W5:Y:S04]  /*59100*/  LDL.LU R24, [R1+0x2a38] ;  /* 0x002a380001187983 */ /* 0x000f680000300800 */
[----:B------:R-:W2:Y:S04]  /*59110*/  LDL.LU R28, [R1+0x430] ;  /* 0x00043000011c7983 */ /* 0x000ea80000300800 */
[----:B------:R1:W-:Y:S04]  /*59120*/  STL.64 [R1+0x370], R8 ;  /* 0x0003700801007387 */ /* 0x0003e80000100a00 */
[----:B------:R-:W-:Y:S04]  /*59130*/  STL.64 [R1+0x378], R10 ;  /* 0x0003780a01007387 */ /* 0x000fe80000100a00 */
[----:B------:R-:W-:Y:S01]  /*59140*/  STL [R1+0x2948], R29 ;  /* 0x0029481d01007387 */ /* 0x000fe20000100800 */
[----:B0-----:R-:W-:-:S02]  /*59150*/  F2FP.F16.E4M3.UNPACK_B R0, R20.H1 ;  /* 0x00000014ff00723e */ /* 0x001fc400030006ff */
[----:B-1----:R-:W-:Y:S01]  /*59160*/  F2FP.F16.E4M3.UNPACK_B R8, R13.H1 ;  /* 0x0000000dff08723e */ /* 0x002fe200030006ff */
[----:B----4-:R-:W-:Y:S04]  /*59170*/  STL [R1+0x294c], R27 ;  /* 0x00294c1b01007387 */ /* 0x010fe80000100800 */
[----:B------:R0:W-:Y:S04]  /*59180*/  STL [R1+0x29c8], R3 ;  /* 0x0029c80301007387 */ /* 0x0001e80000100800 */
[----:B------:R-:W4:Y:S01]  /*59190*/  LDL.LU R2, [R1+0x18] ;  /* 0x0000180001027983 */ /* 0x000f220000300800 */
[----:B------:R-:W-:-:S03]  /*591a0*/  IMAD.MOV.U32 R6, RZ, RZ, R27 ;  /* 0x000000ffff067224 */ /* 0x000fc600078e001b */
[----:B0-----:R-:W4:Y:S04]  /*591b0*/  LDL.LU R3, [R1+0x1c] ;  /* 0x00001c0001037983 */ /* 0x001f280000300800 */
[----:B------:R-:W4:Y:S04]  /*591c0*/  LDL.LU R22, [R1+0x3f8] ;  /* 0x0003f80001167983 */ /* 0x000f280000300800 */
[----:B------:R2:W-:Y:S04]  /*591d0*/  STL [R1+0x280], R8 ;  /* 0x0002800801007387 */ /* 0x0005e80000100800 */
[----:B------:R-:W4:Y:S04]  /*591e0*/  LDL.LU R18, [R1+0x3fc] ;  /* 0x0003fc0001127983 */ /* 0x000f280000300800 */
[----:B------:R3:W-:Y:S04]  /*591f0*/  STL [R1+0x284], R0 ;  /* 0x0002840001007387 */ /* 0x0007e80000100800 */
[----:B------:R-:W4:Y:S04]  /*59200*/  LDL.LU R27, [R1+0x408] ;  /* 0x00040800011b7983 */ /* 0x000f280000300800 */
[----:B------:R-:W5:Y:S04]  /*59210*/  LDL.LU R29, [R1+0x40c] ;  /* 0x00040c00011d7983 */ /* 0x000f680000300800 */
[----:B------:R-:W5:Y:S01]  /*59220*/  LDL.LU R25, [R1+0x428] ;  /* 0x0004280001197983 */ /* 0x000f620000300800 */
[----:B--2---:R-:W-:-:S02]  /*59230*/  F2FP.F16.E4M3.UNPACK_B R8, R16.H1 ;  /* 0x00000010ff08723e */ /* 0x004fc400030006ff */
[----:B---3--:R-:W-:Y:S01]  /*59240*/  F2FP.F16.E4M3.UNPACK_B R0, R17.H1 ;  /* 0x00000011ff00723e */ /* 0x008fe200030006ff */
[----:B----4-:R0:W-:Y:S04]  /*59250*/  STL.64 [R1+0x2a28], R26 ;  /* 0x002a281a01007387 */ /* 0x0101e80000100a00 */
[----:B-----5:R1:W-:Y:S04]  /*59260*/  STL.64 [R1+0x2a20], R24 ;  /* 0x002a201801007387 */ /* 0x0203e80000100a00 */
[----:B0-----:R-:W2:Y:S04]  /*59270*/  LDL R26, [R1+0x8] ;  /* 0x00000800011a7983 */ /* 0x001ea80000100800 */
[----:B-1----:R-:W2:Y:S04]  /*59280*/  LDL R24, [R1] ;  /* 0x0000000001187983 */ /* 0x002ea80000100800 */
[----:B------:R-:W2:Y:S04]  /*59290*/  LDL R25, [R1+0x4] ;  /* 0x0000040001197983 */ /* 0x000ea80000100800 */
[----:B------:R-:W2:Y:S04]  /*592a0*/  LDL.LU R27, [R1+0xc] ;  /* 0x00000c00011b7983 */ /* 0x000ea80000300800 */
[----:B------:R-:W3:Y:S04]  /*592b0*/  LDL.LU R19, [R1+0x42c] ;  /* 0x00042c0001137983 */ /* 0x000ee80000300800 */
[----:B------:R-:W4:Y:S04]  /*592c0*/  LDL.LU R23, [R1+0x418] ;  /* 0x0004180001177983 */ /* 0x000f280000300800 */
[----:B------:R-:W5:Y:S04]  /*592d0*/  LDL.LU R20, [R1+0x41c] ;  /* 0x00041c0001147983 */ /* 0x000f680000300800 */
[----:B------:R-:W3:Y:S04]  /*592e0*/  LDL.LU R16, [R1+0x50] ;  /* 0x0000500001107983 */ /* 0x000ee80000300800 */
[----:B------:R-:W-:Y:S04]  /*592f0*/  STL [R1+0x288], R8 ;  /* 0x0002880801007387 */ /* 0x000fe80000100800 */
[----:B------:R0:W-:Y:S04]  /*59300*/  STL [R1+0x28c], R0 ;  /* 0x00028c0001007387 */ /* 0x0001e80000100800 */
[----:B------:R-:W3:Y:S04]  /*59310*/  LDL.LU R17, [R1+0x54] ;  /* 0x0000540001117983 */ /* 0x000ee80000300800 */
[----:B0-----:R-:W3:Y:S04]  /*59320*/  LDL.LU R0, [R1+0x434] ;  /* 0x0004340001007983 */ /* 0x001ee80000300800 */
[----:B------:R-:W3:Y:S04]  /*59330*/  LDL.LU R12, [R1+0x438] ;  /* 0x00043800010c7983 */ /* 0x000ee80000300800 */
[----:B------:R-:W3:Y:S04]  /*59340*/  LDL.LU R13, [R1+0x43c] ;  /* 0x00043c00010d7983 */ /* 0x000ee80000300800 */
[----:B------:R-:W3:Y:S04]  /*59350*/  LDL.LU R8, [R1+0x1d0] ;  /* 0x0001d00001087983 */ /* 0x000ee80000300800 */
[----:B------:R-:W3:Y:S04]  /*59360*/  LDL.LU R9, [R1+0x1d4] ;  /* 0x0001d40001097983 */ /* 0x000ee80000300800 */
[----:B------:R-:W3:Y:S04]  /*59370*/  LDL.LU R10, [R1+0x1d8] ;  /* 0x0001d800010a7983 */ /* 0x000ee80000300800 */
[----:B------:R-:W3:Y:S01]  /*59380*/  LDL.LU R11, [R1+0x1dc] ;  /* 0x0001dc00010b7983 */ /* 0x000ee20000300800 */
[----:B------:R-:W-:-:S02]  /*59390*/  F2FP.F16.E4M3.UNPACK_B R22, R22.H1 ;  /* 0x00000016ff16723e */ /* 0x000fc400030006ff */
[----:B------:R-:W-:Y:S01]  /*593a0*/  F2FP.F16.E4M3.UNPACK_B R18, R18.H1 ;  /* 0x00000012ff12723e */ /* 0x000fe200030006ff */
[----:B--2---:R-:W-:Y:S01]  /*593b0*/  HMMA.16816.F32 R4, R4, R14, R24 ;  /* 0x0000000e0404723c */ /* 0x004fe20000001818 */
[----:B---3--:R-:W-:Y:S04]  /*593c0*/  STL.64 [R1+0x2a18], R10 ;  /* 0x002a180a01007387 */ /* 0x008fe80000100a00 */
[----:B------:R0:W-:Y:S04]  /*593d0*/  STL.64 [R1+0x2a10], R8 ;  /* 0x002a100801007387 */ /* 0x0001e80000100a00 */
[----:B0-----:R-:W2:Y:S04]  /*593e0*/  LDL.LU R8, [R1+0x1e0] ;  /* 0x0001e00001087983 */ /* 0x001ea80000300800 */
[----:B------:R-:W2:Y:S04]  /*593f0*/  LDL.LU R9, [R1+0x1e4] ;  /* 0x0001e40001097983 */ /* 0x000ea80000300800 */
[----:B------:R-:W2:Y:S04]  /*59400*/  LDL.LU R10, [R1+0x1e8] ;  /* 0x0001e800010a7983 */ /* 0x000ea80000300800 */
[----:B------:R-:W2:Y:S04]  /*59410*/  LDL.LU R11, [R1+0x1ec] ;  /* 0x0001ec00010b7983 */ /* 0x000ea80000300800 */
[----:B------:R0:W-:Y:S04]  /*59420*/  STL [R1+0x2d0], R22 ;  /* 0x0002d01601007387 */ /* 0x0001e80000100800 */
[----:B0-----:R-:W3:Y:S04]  /*59430*/  LDL.LU R22, [R1+0x2a34] ;  /* 0x002a340001167983 */ /* 0x001ee80000300800 */
[----:B------:R0:W-:Y:S04]  /*59440*/  STL [R1+0x2d4], R18 ;  /* 0x0002d41201007387 */ /* 0x0001e80000100800 */
[----:B0-----:R-:W2:Y:S04]  /*59450*/  LDL.LU R18, [R1+0x2a30] ;  /* 0x002a300001127983 */ /* 0x001ea80000300800 */
[----:B------:R-:W2:Y:S04]  /*59460*/  LDL.LU.64 R26, [R1+0x2a28] ;  /* 0x002a2800011a7983 */ /* 0x000ea80000300a00 */
[----:B------:R-:W5:Y:S04]  /*59470*/  LDL.LU.64 R24, [R1+0x2a20] ;  /* 0x002a200001187983 */ /* 0x000f680000300a00 */
[----:B------:R-:W5:Y:S04]  /*59480*/  LDL.LU R14, [R1+0x450] ;  /* 0x00045000010e7983 */ /* 0x000f680000300800 */
[----:B------:R-:W5:Y:S04]  /*59490*/  LDL.LU R15, [R1+0x454] ;  /* 0x00045400010f7983 */ /* 0x000f680000300800 */
[----:B------:R-:W-:Y:S04]  /*594a0*/  STL.64 [R1+0x390], R4 ;  /* 0x0003900401007387 */ /* 0x000fe80000100a00 */
[----:B------:R3:W-:Y:S01]  /*594b0*/  STL.64 [R1+0x398], R6 ;  /* 0x0003980601007387 */ /* 0x0007e20000100a00 */
[----:B------:R-:W-:-:S02]  /*594c0*/  F2FP.F16.E4M3.UNPACK_B R29, R29.H1 ;  /* 0x0000001dff1d723e */ /* 0x000fc400030006ff */
[----:B----4-:R-:W-:Y:S01]  /*594d0*/  F2FP.F16.E4M3.UNPACK_B R23, R23.H1 ;  /* 0x00000017ff17723e */ /* 0x010fe200030006ff */
[----:B---3--:R-:W-:Y:S01]  /*594e0*/  IMAD.MOV.U32 R7, RZ, RZ, R22 ;  /* 0x000000ffff077224 */ /* 0x008fe200078e0016 */
[----:B--2---:R-:W-:Y:S01]  /*594f0*/  F2FP.F16.E4M3.UNPACK_B R27, R27.H1 ;  /* 0x0000001bff1b723e */ /* 0x004fe200030006ff */
[----:B------:R-:W-:Y:S02]  /*59500*/  IMAD.MOV.U32 R4, RZ, RZ, R18 ;  /* 0x000000ffff047224 */ /* 0x000fe400078e0012 */
[----:B-----5:R-:W-:Y:S02]  /*59510*/  IMAD.MOV.U32 R5, RZ, RZ, R24 ;  /* 0x000000ffff057224 */ /* 0x020fe400078e0018 */
[----:B------:R-:W-:Y:S01]  /*59520*/  IMAD.MOV.U32 R6, RZ, RZ, R26 ;  /* 0x000000ffff067224 */ /* 0x000fe200078e001a */
[----:B------:R0:W-:Y:S04]  /*59530*/  STL [R1+0x2d8], R27 ;  /* 0x0002d81b01007387 */ /* 0x0001e80000100800 */
[----:B------:R-:W-:Y:S01]  /*59540*/  STL [R1+0x2dc], R29 ;  /* 0x0002dc1d01007387 */ /* 0x000fe20000100800 */
[----:B0-----:R-:W-:-:S02]  /*59550*/  F2FP.F16.E4M3.UNPACK_B R27, R25.H1 ;  /* 0x00000019ff1b723e */ /* 0x001fc400030006ff */
[----:B------:R-:W-:Y:S02]  /*59560*/  F2FP.F16.E4M3.UNPACK_B R25, R19.H1 ;  /* 0x00000013ff19723e */ /* 0x000fe400030006ff */
[----:B------:R-:W-:Y:S01]  /*59570*/  F2FP.F16.E4M3.UNPACK_B R19, R20.H1 ;  /* 0x00000014ff13723e */ /* 0x000fe200030006ff */
[----:B------:R-:W-:Y:S01]  /*59580*/  HMMA.16816.F32 R4, R4, R2, R8 ;  /* 0x000000020404723c */ /* 0x000fe20000001808 */
[----:B------:R-:W-:Y:S04]  /*59590*/  STL [R1+0x300], R27 ;  /* 0x0003001b01007387 */ /* 0x000fe80000100800 */
[----:B------:R-:W-:Y:S04]  /*595a0*/  STL [R1+0x304], R25 ;  /* 0x0003041901007387 */ /* 0x000fe80000100800 */
[----:B------:R-:W-:Y:S04]  /*595b0*/  STL [R1+0x308], R23 ;  /* 0x0003081701007387 */ /* 0x000fe80000100800 */
[----:B------:R-:W2:Y:S04]  /*595c0*/  LDL.LU.64 R10, [R1+0x2a18] ;  /* 0x002a1800010a7983 */ /* 0x000ea80000300a00 */
[----:B------:R-:W-:Y:S04]  /*595d0*/  STL [R1+0x30c], R19 ;  /* 0x00030c1301007387 */ /* 0x000fe80000100800 */
[----:B------:R-:W2:Y:S04]  /*595e0*/  LDL.LU.64 R8, [R1+0x2a10] ;  /* 0x002a100001087983 */ /* 0x000ea80000300a00 */
[----:B------:R-:W3:Y:S04]  /*595f0*/  LDL.LU R2, [R1+0x458] ;  /* 0x0004580001027983 */ /* 0x000ee80000300800 */
[----:B------:R-:W4:Y:S04]  /*59600*/  LDL.LU R20, [R1+0x45c] ;  /* 0x00045c0001147983 */ /* 0x000f280000300800 */
[----:B------:R0:W-:Y:S04]  /*59610*/  STL.64 [R1+0xa0], R4 ;  /* 0x0000a00401007387 */ /* 0x0001e80000100a00 */
[----:B------:R1:W-:Y:S01]  /*59620*/  STL.64 [R1+0xa8], R6 ;  /* 0x0000a80601007387 */ /* 0x0003e20000100a00 */
[----:B0-----:R-:W-:Y:S01]  /*59630*/  F2FP.F16.E4M3.UNPACK_B R5, R28 ;  /* 0x0000001cff05723e */ /* 0x001fe200020006ff */
[----:B------:R-:W-:-:S02]  /*59640*/  IMAD.MOV.U32 R4, RZ, RZ, R18 ;  /* 0x000000ffff047224 */ /* 0x000fc400078e0012 */
[----:B-1----:R-:W-:Y:S02]  /*59650*/  IMAD.MOV.U32 R6, RZ, RZ, R26 ;  /* 0x000000ffff067224 */ /* 0x002fe400078e001a */
[----:B------:R-:W-:Y:S01]  /*59660*/  IMAD.MOV.U32 R7, RZ, RZ, R22 ;  /* 0x000000ffff077224 */ /* 0x000fe200078e0016 */
[----:B------:R0:W-:Y:S01]  /*59670*/  STL [R1+0x310], R5 ;  /* 0x0003100501007387 */ /* 0x0001e20000100800 */
[----:B------:R-:W-:Y:S01]  /*59680*/  F2FP.F16.E4M3.UNPACK_B R3, R28.H1 ;  /* 0x0000001cff03723e */ /* 0x000fe200030006ff */
[----:B0-----:R-:W-:-:S04]  /*59690*/  IMAD.MOV.U32 R5, RZ, RZ, R24 ;  /* 0x000000ffff057224 */ /* 0x001fc800078e0018 */
[----:B------:R0:W-:Y:S01]  /*596a0*/  STL [R1+0x410], R3 ;  /* 0x0004100301007387 */ /* 0x0001e20000100800 */
[----:B------:R-:W-:-:S05]  /*596b0*/  F2FP.F16.E4M3.UNPACK_B R19, R0 ;  /* 0x00000000ff13723e */ /* 0x000fca00020006ff */
[----:B------:R-:W-:Y:S01]  /*596c0*/  STL [R1+0x314], R19 ;  /* 0x0003141301007387 */ /* 0x000fe20000100800 */
[----:B0-----:R-:W-:Y:S02]  /*596d0*/  F2FP.F16.E4M3.UNPACK_B R3, R0.H1 ;  /* 0x00000000ff03723e */ /* 0x001fe400030006ff */
[-C--:B------:R-:W-:Y:S02]  /*596e0*/  F2FP.F16.E4M3.UNPACK_B R0, R12.reuse ;  /* 0x0000000cff00723e */ /* 0x080fe400020006ff */
[----:B------:R-:W-:Y:S01]  /*596f0*/  F2FP.F16.E4M3.UNPACK_B R12, R12.H1 ;  /* 0x0000000cff0c723e */ /* 0x000fe200030006ff */
[----:B------:R0:W-:Y:S04]  /*59700*/  STL [R1+0x414], R3 ;  /* 0x0004140301007387 */ /* 0x0001e80000100800 */
[----:B------:R1:W-:Y:S04]  /*59710*/  STL [R1+0x550], R0 ;  /* 0x0005500001007387 */ /* 0x0003e80000100800 */
[----:B------:R-:W-:Y:S01]  /*59720*/  STL [R1+0x5d8], R12 ;  /* 0x0005d80c01007387 */ /* 0x000fe20000100800 */
[----:B0-----:R-:W-:-:S02]  /*59730*/  F2FP.F16.E4M3.UNPACK_B R3, R13 ;  /* 0x0000000dff03723e */ /* 0x001fc400020006ff */
[----:B-1----:R-:W-:-:S03]  /*59740*/  F2FP.F16.E4M3.UNPACK_B R0, R13.H1 ;  /* 0x0000000dff00723e */ /* 0x002fc600030006ff */
[----:B------:R0:W-:Y:S02]  /*59750*/  STL [R1+0x554], R3 ;  /* 0x0005540301007387 */ /* 0x0001e40000100800 */
[-C--:B0-----:R-:W-:Y:S01]  /*59760*/  F2FP.F16.E4M3.UNPACK_B R3, R14.reuse ;  /* 0x0000000eff03723e */ /* 0x081fe200020006ff */
[----:B--2---:R-:W-:Y:S01]  /*59770*/  HMMA.16816.F32 R4, R4, R16, R8 ;  /* 0x000000100404723c */ /* 0x004fe20000001808 */
[----:B------:R-:W2:Y:S04]  /*59780*/  LDL.LU R16, [R1+0x58] ;  /* 0x0000580001107983 */ /* 0x000ea80000300800 */
[----:B------:R0:W-:Y:S02]  /*59790*/  STL [R1+0x5dc], R0 ;  /* 0x0005dc0001007387 */ /* 0x0001e40000100800 */
[----:B0-----:R-:W-:-:S12]  /*597a0*/  F2FP.F16.E4M3.UNPACK_B R0, R14.H1 ;  /* 0x0000000eff00723e */ /* 0x001fd800030006ff */
[----:B------:R-:W-:Y:S04]  /*597b0*/  STL.64 [R1+0x90], R4 ;  /* 0x0000900401007387 */ /* 0x000fe80000100a00 */
[----:B------:R-:W-:Y:S04]  /*597c0*/  STL.64 [R1+0x98], R6 ;  /* 0x0000980601007387 */ /* 0x000fe80000100a00 */
[----:B------:R-:W2:Y:S04]  /*597d0*/  LDL.LU R17, [R1+0x5c] ;  /* 0x00005c0001117983 */ /* 0x000ea80000300800 */
[----:B------:R-:W5:Y:S04]  /*597e0*/  LDL.LU R27, [R1+0x460] ;  /* 0x00046000011b7983 */ /* 0x000f680000300800 */
[----:B------:R0:W-:Y:S04]  /*597f0*/  STL [R1+0x318], R3 ;  /* 0x0003180301007387 */ /* 0x0001e80000100800 */
[----:B------:R1:W-:Y:S04]  /*59800*/  STL [R1+0x418], R0 ;  /* 0x0004180001007387 */ /* 0x0003e80000100800 */
[----:B------:R-:W2:Y:S01]  /*59810*/  LDL.LU R28, [R1+0x60] ;  /* 0x00006000011c7983 */ /* 0x000ea20000300800 */
[----:B0-----:R-:W-:-:S02]  /*59820*/  F2FP.F16.E4M3.UNPACK_B R3, R15 ;  /* 0x0000000fff03723e */ /* 0x001fc400020006ff */
[----:B-1----:R-:W-:-:S03]  /*59830*/  F2FP.F16.E4M3.UNPACK_B R0, R15.H1 ;  /* 0x0000000fff00723e */ /* 0x002fc600030006ff */
[----:B------:R4:W-:Y:S04]  /*59840*/  STL [R1+0x31c], R3 ;  /* 0x00031c0301007387 */ /* 0x0009e80000100800 */
[----:B------:R-:W-:Y:S04]  /*59850*/  STL [R1+0x41c], R0 ;  /* 0x00041c0001007387 */ /* 0x000fe80000100800 */
[----:B------:R-:W2:Y:S04]  /*59860*/  LDL.LU R29, [R1+0x64] ;  /* 0x00006400011d7983 */ /* 0x000ea80000300800 */
[----:B------:R-:W2:Y:S01]  /*59870*/  LDL.LU R25, [R1+0x464] ;  /* 0x0004640001197983 */ /* 0x000ea20000300800 */
[----:B------:R-:W-:Y:S01]  /*59880*/  IMAD.MOV.U32 R5, RZ, RZ, R24 ;  /* 0x000000ffff057224 */ /* 0x000fe200078e0018 */
[-C--:B---3--:R-:W-:Y:S01]  /*59890*/  F2FP.F16.E4M3.UNPACK_B R8, R2.reuse ;  /* 0x00000002ff08723e */ /* 0x088fe200020006ff */
[----:B------:R-:W-:Y:S01]  /*598a0*/  IMAD.MOV.U32 R6, RZ, RZ, R26 ;  /* 0x000000ffff067224 */ /* 0x000fe200078e001a */
[----:B------:R-:W-:-:S02]  /*598b0*/  F2FP.F16.E4M3.UNPACK_B R2, R2.H1 ;  /* 0x00000002ff02723e */ /* 0x000fc400030006ff */
[-C--:B----4-:R-:W-:Y:S01]  /*598c0*/  F2FP.F16.E4M3.UNPACK_B R3, R20.reuse ;  /* 0x00000014ff03723e */ /* 0x090fe200020006ff */
[----:B-----5:R-:W-:Y:S04]  /*598d0*/  STL.64 [R1+0x2a08], R26 ;  /* 0x002a081a01007387 */ /* 0x020fe80000100a00 */
[----:B--2---:R0:W-:Y:S04]  /*598e0*/  STL.64 [R1+0x2a00], R24 ;  /* 0x002a001801007387 */ /* 0x0041e80000100a00 */
[----:B0-----:R-:W2:Y:S04]  /*598f0*/  LDL.LU R24, [R1+0x1c0] ;  /* 0x0001c00001187983 */ /* 0x001ea80000300800 */
[----:B------:R-:W2:Y:S04]  /*59900*/  LDL.LU R25, [R1+0x1c4] ;  /* 0x0001c40001197983 */ /* 0x000ea80000300800 */
[----:B------:R-:W2:Y:S04]  /*59910*/  LDL.LU R26, [R1+0x1c8] ;  /* 0x0001c800011a7983 */ /* 0x000ea80000300800 */
[----:B------:R-:W2:Y:S04]  /*59920*/  LDL.LU R27, [R1+0x1cc] ;  /* 0x0001cc00011b7983 */ /* 0x000ea80000300800 */
[----:B------:R-:W3:Y:S04]  /*59930*/  LDL.LU R0, [R1+0x470] ;  /* 0x0004700001007983 */ /* 0x000ee80000300800 */
[----:B------:R-:W-:Y:S04]  /*59940*/  STL [R1+0x558], R8 ;  /* 0x0005580801007387 */ /* 0x000fe80000100800 */
[----:B------:R-:W4:Y:S04]  /*59950*/  LDL.LU R19, [R1+0x468] ;  /* 0x0004680001137983 */ /* 0x000f280000300800 */
[----:B------:R0:W-:Y:S04]  /*59960*/  STL [R1+0x5d0], R2 ;  /* 0x0005d00201007387 */ /* 0x0001e80000100800 */
[----:B------:R-:W-:Y:S04]  /*59970*/  STL [R1+0x55c], R3 ;  /* 0x00055c0301007387 */ /* 0x000fe80000100800 */
[----:B------:R-:W5:Y:S04]  /*59980*/  LDL.LU R23, [R1+0x46c] ;  /* 0x00046c0001177983 */ /* 0x000f680000300800 */
[----:B------:R-:W3:Y:S01]  /*59990*/  LDL.LU R14, [R1+0x68] ;  /* 0x00006800010e7983 */ /* 0x000ee20000300800 */
[----:B0-----:R-:W-:-:S05]  /*599a0*/  F2FP.F16.E4M3.UNPACK_B R2, R20.H1 ;  /* 0x00000014ff02723e */ /* 0x001fca00030006ff */
[----:B------:R-:W-:Y:S04]  /*599b0*/  STL [R1+0x5d4], R2 ;  /* 0x0005d40201007387 */ /* 0x000fe80000100800 */
[----:B------:R-:W3:Y:S04]  /*599c0*/  LDL.LU R15, [R1+0x6c] ;  /* 0x00006c00010f7983 */ /* 0x000ee80000300800 */
[----:B------:R-:W4:Y:S04]  /*599d0*/  LDL.LU R12, [R1+0x474] ;  /* 0x00047400010c7983 */ /* 0x000f280000300800 */
[----:B------:R-:W4:Y:S01]  /*599e0*/  LDL.LU R13, [R1+0x478] ;  /* 0x00047800010d7983 */ /* 0x000f220000300800 */
[----:B------:R-:W-:-:S02]  /*599f0*/  IMAD.MOV.U32 R4, RZ, RZ, R18 ;  /* 0x000000ffff047224 */ /* 0x000fc400078e0012 */
[----:B------:R-:W-:-:S07]  /*59a00*/  IMAD.MOV.U32 R7, RZ, RZ, R22 ;  /* 0x000000ffff077224 */ /* 0x000fce00078e0016 */
[----:B--2---:R-:W-:Y:S01]  /*59a10*/  HMMA.16816.F32 R4, R4, R16, R24 ;  /* 0x000000100404723c */ /* 0x004fe20000001818 */
[----:B---3--:R-:W-:Y:S04]  /*59a20*/  STL.64 [R1+0x29f8], R14 ;  /* 0x0029f80e01007387 */ /* 0x008fe80000100a00 */
[----:B----4-:R0:W-:Y:S04]  /*59a30*/  STL.64 [R1+0x29f0], R12 ;  /* 0x0029f00c01007387 */ /* 0x0101e80000100a00 */
[----:B0-----:R-:W2:Y:S04]  /*59a40*/  LDL.LU R12, [R1+0x1b0] ;  /* 0x0001b000010c7983 */ /* 0x001ea80000300800 */
[----:B------:R-:W2:Y:S04]  /*59a50*/  LDL.LU R13, [R1+0x1b4] ;  /* 0x0001b400010d7983 */ /* 0x000ea80000300800 */
[----:B------:R-:W2:Y:S04]  /*59a60*/  LDL.LU R14, [R1+0x1b8] ;  /* 0x0001b800010e7983 */ /* 0x000ea80000300800 */
[----:B------:R-:W2:Y:S04]  /*59a70*/  LDL.LU R15, [R1+0x1bc] ;  /* 0x0001bc00010f7983 */ /* 0x000ea80000300800 */
[----:B------:R-:W3:Y:S04]  /*59a80*/  LDL.LU R2, [R1+0x47c] ;  /* 0x00047c0001027983 */ /* 0x000ee80000300800 */
[----:B------:R-:W4:Y:S04]  /*59a90*/  LDL.LU R8, [R1+0x1a0] ;  /* 0x0001a00001087983 */ /* 0x000f280000300800 */
[----:B------:R-:W4:Y:S04]  /*59aa0*/  LDL.LU R9, [R1+0x1a4] ;  /* 0x0001a40001097983 */ /* 0x000f280000300800 */
[----:B------:R-:W4:Y:S04]  /*59ab0*/  LDL.LU R10, [R1+0x1a8] ;  /* 0x0001a800010a7983 */ /* 0x000f280000300800 */
[----:B------:R-:W4:Y:S04]  /*59ac0*/  LDL.LU R11, [R1+0x1ac] ;  /* 0x0001ac00010b7983 */ /* 0x000f280000300800 */
[----:B------:R-:W2:Y:S04]  /*59ad0*/  LDL.LU.64 R26, [R1+0x2a08] ;  /* 0x002a0800011a7983 */ /* 0x000ea80000300a00 */
[----:B------:R-:W3:Y:S04]  /*59ae0*/  LDL.LU.64 R24, [R1+0x2a00] ;  /* 0x002a000001187983 */ /* 0x000ee80000300a00 */
[----:B------:R-:W3:Y:S04]  /*59af0*/  LDL.LU R16, [R1+0x480] ;  /* 0x0004800001107983 */ /* 0x000ee80000300800 */
[----:B------:R-:W4:Y:S04]  /*59b00*/  LDL.LU R17, [R1+0x484] ;  /* 0x0004840001117983 */ /* 0x000f280000300800 */
[----:B------:R0:W-:Y:S04]  /*59b10*/  STL.64 [R1+0x80], R4 ;  /* 0x0000800401007387 */ /* 0x0001e80000100a00 */
[----:B------:R1:W-:Y:S01]  /*59b20*/  STL.64 [R1+0x88], R6 ;  /* 0x0000880601007387 */ /* 0x0003e20000100a00 */
[----:B0-----:R-:W-:-:S02]  /*59b30*/  IMAD.MOV.U32 R4, RZ, RZ, R18 ;  /* 0x000000ffff047224 */ /* 0x001fc400078e0012 */
[----:B-1----:R-:W-:Y:S01]  /*59b40*/  IMAD.MOV.U32 R7, RZ, RZ, R22 ;  /* 0x000000ffff077224 */ /* 0x002fe200078e0016 */
[-C--:B--2---:R-:W-:Y:S02]  /*59b50*/  F2FP.F16.E4M3.UNPACK_B R3, R27.reuse.H1 ;  /* 0x0000001bff03723e */ /* 0x084fe400030006ff */
[----:B------:R-:W-:-:S03]  /*59b60*/  F2FP.F16.E4M3.UNPACK_B R20, R27 ;  /* 0x0000001bff14723e */ /* 0x000fc600020006ff */
[----:B------:R-:W-:Y:S04]  /*59b70*/  STL [R1+0x420], R3 ;  /* 0x0004200301007387 */ /* 0x000fe80000100800 */
[----:B------:R0:W-:Y:S01]  /*59b80*/  STL.64 [R1+0x2930], R20 ;  /* 0x0029301401007387 */ /* 0x0001e20000100a00 */
[----:B---3--:R-:W-:Y:S02]  /*59b90*/  IMAD.MOV.U32 R5, RZ, RZ, R24 ;  /* 0x000000ffff057224 */ /* 0x008fe400078e0018 */
[----:B------:R-:W-:Y:S01]  /*59ba0*/  IMAD.MOV.U32 R6, RZ, RZ, R26 ;  /* 0x000000ffff067224 */ /* 0x000fe200078e001a */
[-C--:B0-----:R-:W-:Y:S02]  /*59bb0*/  F2FP.F16.E4M3.UNPACK_B R20, R25.reuse ;  /* 0x00000019ff14723e */ /* 0x081fe400020006ff */
[----:B------:R-:W-:-:S02]  /*59bc0*/  F2FP.F16.E4M3.UNPACK_B R21, R25.H1 ;  /* 0x00000019ff15723e */ /* 0x000fc400030006ff */
[-C--:B------:R-:W-:Y:S01]  /*59bd0*/  F2FP.F16.E4M3.UNPACK_B R3, R19.reuse ;  /* 0x00000013ff03723e */ /* 0x080fe200020006ff */
[----:B------:R0:W-:Y:S04]  /*59be0*/  STL [R1+0x364], R20 ;  /* 0x0003641401007387 */ /* 0x0001e80000100800 */
[----:B------:R-:W-:Y:S04]  /*59bf0*/  STL [R1+0x424], R21 ;  /* 0x0004241501007387 */ /* 0x000fe80000100800 */
[----:B------:R1:W-:Y:S01]  /*59c00*/  STL [R1+0x560], R3 ;  /* 0x0005600301007387 */ /* 0x0003e20000100800 */
[----:B------:R-:W-:Y:S01]  /*59c10*/  HMMA.16816.F32 R4, R4, R28, R12 ;  /* 0x0000001c0404723c */ /* 0x000fe2000000180c */
[----:B0-----:R-:W-:-:S02]  /*59c20*/  F2FP.F16.E4M3.UNPACK_B R20, R19.H1 ;  /* 0x00000013ff14723e */ /* 0x001fc400030006ff */
[-C--:B-----5:R-:W-:Y:S02]  /*59c30*/  F2FP.F16.E4M3.UNPACK_B R19, R23.reuse ;  /* 0x00000017ff13723e */ /* 0x0a0fe400020006ff */
[----:B-1----:R-:W-:Y:S01]  /*59c40*/  F2FP.F16.E4M3.UNPACK_B R3, R23.H1 ;  /* 0x00000017ff03723e */ /* 0x002fe200030006ff */
[----:B------:R-:W-:Y:S04]  /*59c50*/  STL [R1+0x5c8], R20 ;  /* 0x0005c81401007387 */ /* 0x000fe80000100800 */
[----:B------:R-:W-:Y:S04]  /*59c60*/  STL [R1+0x564], R19 ;  /* 0x0005641301007387 */ /* 0x000fe80000100800 */
[----:B------:R-:W4:Y:S04]  /*59c70*/  LDL.LU.64 R14, [R1+0x29f8] ;  /* 0x0029f800010e7983 */ /* 0x000f280000300a00 */
[----:B------:R-:W-:Y:S04]  /*59c80*/  STL [R1+0x5cc], R3 ;  /* 0x0005cc0301007387 */ /* 0x000fe80000100800 */
[----:B------:R-:W2:Y:S04]  /*59c90*/  LDL.LU.64 R12, [R1+0x29f0] ;  /* 0x0029f000010c7983 */ /* 0x000ea80000300a00 */
[----:B------:R0:W-:Y:S04]  /*59ca0*/  STL.64 [R1+0x70], R4 ;  /* 0x0000700401007387 */ /* 0x0001e80000100a00 */
[----:B------:R1:W-:Y:S01]  /*59cb0*/  STL.64 [R1+0x78], R6 ;  /* 0x0000780601007387 */ /* 0x0003e20000100a00 */
[----:B0-----:R-:W-:-:S02]  /*59cc0*/  IMAD.MOV.U32 R4, RZ, RZ, R18 ;  /* 0x000000ffff047224 */ /* 0x001fc400078e0012 */
[----:B------:R-:W-:Y:S02]  /*59cd0*/  IMAD.MOV.U32 R5, RZ, RZ, R24 ;  /* 0x000000ffff057224 */ /* 0x000fe400078e0018 */
[----:B-1----:R-:W-:Y:S02]  /*59ce0*/  IMAD.MOV.U32 R6, RZ, RZ, R26 ;  /* 0x000000ffff067224 */ /* 0x002fe400078e001a */
[----:B------:R-:W-:Y:S01]  /*59cf0*/  IMAD.MOV.U32 R7, RZ, RZ, R22 ;  /* 0x000000ffff077224 */ /* 0x000fe200078e0016 */
[-C--:B------:R-:W-:Y:S02]  /*59d00*/  F2FP.F16.E4M3.UNPACK_B R3, R0.reuse ;  /* 0x00000000ff03723e */ /* 0x080fe400020006ff */
[----:B------:R-:W-:-:S03]  /*59d10*/  F2FP.F16.E4M3.UNPACK_B R0, R0.H1 ;  /* 0x00000000ff00723e */ /* 0x000fc600030006ff */
[----:B------:R0:W-:Y:S04]  /*59d20*/  STL [R1+0x368], R3 ;  /* 0x0003680301007387 */ /* 0x0001e80000100800 */
[----:B------:R1:W-:Y:S01]  /*59d30*/  STL [R1+0x428], R0 ;  /* 0x0004280001007387 */ /* 0x0003e20000100800 */
[----:B----4-:R-:W-:Y:S01]  /*59d40*/  HMMA.16816.F32 R4, R4, R14, R8 ;  /* 0x0000000e0404723c */ /* 0x010fe20000001808 */
[-C--:B--2---:R-:W-:Y:S02]  /*59d50*/  F2FP.F16.E4M3.UNPACK_B R19, R12.reuse ;  /* 0x0000000cff13723e */ /* 0x084fe400020006ff */
[----:B0-----:R-:W-:Y:S02]  /*59d60*/  F2FP.F16.E4M3.UNPACK_B R3, R12.H1 ;  /* 0x0000000cff03723e */ /* 0x001fe400030006ff */
[----:B-1----:R-:W-:-:S02]  /*59d70*/  F2FP.F16.E4M3.UNPACK_B R0, R13 ;  /* 0x0000000dff00723e */ /* 0x002fc400020006ff */
[----:B------:R-:W-:Y:S01]  /*59d80*/  F2FP.F16.E4M3.UNPACK_B R12, R13.H1 ;  /* 0x0000000dff0c723e */ /* 0x000fe200030006ff */
[----:B------:R-:W-:Y:S04]  /*59d90*/  STL [R1+0x36c], R19 ;  /* 0x00036c1301007387 */ /* 0x000fe80000100800 */
[----:B------:R0:W-:Y:S04]  /*59da0*/  STL [R1+0x42c], R3 ;  /* 0x00042c0301007387 */ /* 0x0001e80000100800 */
[----:B------:R1:W-:Y:S04]  /*59db0*/  STL [R1+0x568], R0 ;  /* 0x0005680001007387 */ /* 0x0003e80000100800 */
[----:B------:R-:W-:Y:S01]  /*59dc0*/  STL [R1+0x5c0], R12 ;  /* 0x0005c00c01007387 */ /* 0x000fe20000100800 */
[----:B0-----:R-:W-:-:S02]  /*59dd0*/  F2FP.F16.E4M3.UNPACK_B R3, R2 ;  /* 0x00000002ff03723e */ /* 0x001fc400020006ff */
[----:B-1----:R-:W-:-:S03]  /*59de0*/  F2FP.F16.E4M3.UNPACK_B R0, R2.H1 ;  /* 0x00000002ff00723e */ /* 0x002fc600030006ff */
[----:B------:R0:W-:Y:S04]  /*59df0*/  STL [R1+0x56c], R3 ;  /* 0x00056c0301007387 */ /* 0x0001e80000100800 */
[----:B------:R-:W2:Y:S04]  /*59e00*/  LDL.LU R2, [R1+0xb0] ;  /* 0x0000b00001027983 */ /* 0x000ea80000300800 */
[----:B------:R1:W-:Y:S04]  /*59e10*/  STL [R1+0x5c4], R0 ;  /* 0x0005c40001007387 */ /* 0x0003e80000100800 */
[----:B------:R3:W-:Y:S04]  /*59e20*/  STL.64 [R1+0x60], R4 ;  /* 0x0000600401007387 */ /* 0x0007e80000100a00 */
[----:B------:R-:W-:Y:S04]  /*59e30*/  STL.64 [R1+0x68], R6 ;  /* 0x0000680601007387 */ /* 0x000fe80000100a00 */
[----:B0-----:R-:W2:Y:S04]  /*59e40*/  LDL.LU R3, [R1+0xb4] ;  /* 0x0000b40001037983 */ /* 0x001ea80000300800 */
[----:B------:R-:W4:Y:S01]  /*59e50*/  LDL.LU R21, [R1+0x488] ;  /* 0x0004880001157983 */ /* 0x000f220000300800 */
[----:B-1----:R-:W-:-:S03]  /*59e60*/  F2FP.F16.E4M3.UNPACK_B R0, R16.H1 ;  /* 0x00000010ff00723e */ /* 0x002fc600030006ff */
[----:B------:R-:W5:Y:S01]  /*59e70*/  LDL.LU R27, [R1+0x490] ;  /* 0x00049000011b7983 */ /* 0x000f620000300800 */
[----:B---3--:R-:W-:-:S05]  /*59e80*/  F2FP.F16.E4M3.UNPACK_B R5, R16 ;  /* 0x00000010ff05723e */ /* 0x008fca00020006ff */
[----:B------:R-:W-:Y:S04]  /*59e90*/  STL [R1+0x3a0], R5 ;  /* 0x0003a00501007387 */ /* 0x000fe80000100800 */
[----:B------:R0:W-:Y:S04]  /*59ea0*/  STL [R1+0x430], R0 ;  /* 0x0004300001007387 */ /* 0x0001e80000100800 */
[----:B------:R-:W3:Y:S04]  /*59eb0*/  LDL.LU R15, [R1+0x48c] ;  /* 0x00048c00010f7983 */ /* 0x000ee80000300800 */
[----:B------:R-:W2:Y:S01]  /*59ec0*/  LDL.LU R28, [R1+0xb8] ;  /* 0x0000b800011c7983 */ /* 0x000ea20000300800 */
[----:B0-----:R-:W-:-:S05]  /*59ed0*/  F2FP.F16.E4M3.UNPACK_B R0, R17 ;  /* 0x00000011ff00723e */ /* 0x001fca00020006ff */
[----:B------:R0:W-:Y:S04]  /*59ee0*/  STL [R1+0x3a4], R0 ;  /* 0x0003a40001007387 */ /* 0x0001e80000100800 */
[----:B------:R-:W2:Y:S04]  /*59ef0*/  LDL.LU R29, [R1+0xbc] ;  /* 0x0000bc00011d7983 */ /* 0x000ea80000300800 */
[----:B0-----:R-:W2:Y:S04]  /*59f00*/  LDL.LU R0, [R1+0x4a0] ;  /* 0x0004a00001007983 */ /* 0x001ea80000300800 */
[----:B------:R-:W2:Y:S01]  /*59f10*/  LDL.LU R25, [R1+0x494] ;  /* 0x0004940001197983 */ /* 0x000ea20000300800 */
[----:B------:R-:W-:Y:S01]  /*59f20*/  F2FP.F16.E4M3.UNPACK_B R8, R17.H1 ;  /* 0x00000011ff08723e */ /* 0x000fe200030006ff */
[----:B------:R-:W-:-:S02]  /*59f30*/  IMAD.MOV.U32 R5, RZ, RZ, R24 ;  /* 0x000000ffff057224 */ /* 0x000fc400078e0018 */
[----:B------:R-:W-:Y:S01]  /*59f40*/  IMAD.MOV.U32 R6, RZ, RZ, R26 ;  /* 0x000000ffff067224 */ /* 0x000fe200078e001a */
[----:B-----5:R-:W-:Y:S04]  /*59f50*/  STL.64 [R1+0x29e8], R26 ;  /* 0x0029e81a01007387 */ /* 0x020fe80000100a00 */
[----:B------:R-:W-:Y:S04]  /*59f60*/  STL [R1+0x434], R8 ;  /* 0x0004340801007387 */ /* 0x000fe80000100800 */
[----:B--2---:R0:W-:Y:S04]  /*59f70*/  STL.64 [R1+0x29e0], R24 ;  /* 0x0029e01801007387 */ /* 0x0041e80000100a00 */
[----:B0-----:R-:W2:Y:S04]  /*59f80*/  LDL.LU R24, [R1+0x190] ;  /* 0x0001900001187983 */ /* 0x001ea80000300800 */
[----:B------:R-:W2:Y:S04]  /*59f90*/  LDL.LU R25, [R1+0x194] ;  /* 0x0001940001197983 */ /* 0x000ea80000300800 */
[----:B------:R-:W2:Y:S04]  /*59fa0*/  LDL.LU R26, [R1+0x198] ;  /* 0x00019800011a7983 */ /* 0x000ea80000300800 */
[----:B------:R-:W2:Y:S04]  /*59fb0*/  LDL.LU R27, [R1+0x19c] ;  /* 0x00019c00011b7983 */ /* 0x000ea80000300800 */
[----:B------:R-:W5:Y:S04]  /*59fc0*/  LDL.LU R19, [R1+0x498] ;  /* 0x0004980001137983 */ /* 0x000f680000300800 */
[----:B------:R-:W2:Y:S04]  /*59fd0*/  LDL.LU R16, [R1+0xc0] ;  /* 0x0000c00001107983 */ /* 0x000ea80000300800 */
[----:B------:R-:W2:Y:S04]  /*59fe0*/  LDL.LU R17, [R1+0xc4] ;  /* 0x0000c40001117983 */ /* 0x000ea80000300800 */
[----:B------:R-:W2:Y:S04]  /*59ff0*/  LDL.LU R23, [R1+0x49c] ;  /* 0x00049c0001177983 */ /* 0x000ea80000300800 */
[----:B------:R-:W2:Y:S04]  /*5a000*/  LDL.LU R12, [R1+0x4a4] ;  /* 0x0004a400010c7983 */ /* 0x000ea80000300800 */
[----:B------:R-:W2:Y:S04]  /*5a010*/  LDL R13, [R1+0x4a8] ;  /* 0x0004a800010d7983 */ /* 0x000ea80000100800 */
[----:B------:R-:W2:Y:S04]  /*5a020*/  LDL.LU R8, [R1+0x170] ;  /* 0x0001700001087983 */ /* 0x000ea80000300800 */
[----:B------:R-:W2:Y:S04]  /*5a030*/  LDL.LU R9, [R1+0x174] ;  /* 0x0001740001097983 */ /* 0x000ea80000300800 */
[----:B------:R-:W2:Y:S04]  /*5a040*/  LDL.LU R10, [R1+0x178] ;  /* 0x00017800010a7983 */ /* 0x000ea80000300800 */
[----:B------:R-:W2:Y:S01]  /*5a050*/  LDL.LU R11, [R1+0x17c] ;  /* 0x00017c00010b7983 */ /* 0x000ea20000300800 */
[----:B----4-:R-:W-:Y:S01]  /*5a060*/  F2FP.F16.E4M3.UNPACK_B R20, R21 ;  /* 0x00000015ff14723e */ /* 0x010fe200020006ff */
[----:B------:R-:W-:-:S02]  /*5a070*/  IMAD.MOV.U32 R4, RZ, RZ, R18 ;  /* 0x000000ffff047224 */ /* 0x000fc400078e0012 */
[----:B------:R-:W-:Y:S01]  /*5a080*/  IMAD.MOV.U32 R7, RZ, RZ, R22 ;  /* 0x000000ffff077224 */ /* 0x000fe200078e0016 */
[----:B------:R-:W-:Y:S01]  /*5a090*/  F2FP.F16.E4M3.UNPACK_B R21, R21.H1 ;  /* 0x00000015ff15723e */ /* 0x000fe200030006ff */
[----:B--2---:R-:W-:Y:S04]  /*5a0a0*/  STL.64 [R1+0x29d8], R10 ;  /* 0x0029d80a01007387 */ /* 0x004fe80000100a00 */
[----:B------:R0:W-:Y:S01]  /*5a0b0*/  STL.64 [R1+0x29d0], R8 ;  /* 0x0029d00801007387 */ /* 0x0001e20000100a00 */
[----:B------:R-:W-:Y:S03]  /*5a0c0*/  HMMA.16816.F32 R4, R4, R2, R24 ;  /* 0x000000020404723c */ /* 0x000fe60000001818 */
[----:B0-----:R-:W2:Y:S04]  /*5a0d0*/  LDL.LU R8, [R1+0x180] ;  /* 0x0001800001087983 */ /* 0x001ea80000300800 */
[----:B------:R-:W2:Y:S04]  /*5a0e0*/  LDL.LU R9, [R1+0x184] ;  /* 0x0001840001097983 */ /* 0x000ea80000300800 */
[----:B------:R-:W2:Y:S04]  /*5a0f0*/  LDL.LU R10, [R1+0x188] ;  /* 0x00018800010a7983 */ /* 0x000ea80000300800 */
[----:B------:R-:W2:Y:S04]  /*5a100*/  LDL.LU R11, [R1+0x18c] ;  /* 0x00018c00010b7983 */ /* 0x000ea80000300800 */
[----:B------:R-:W4:Y:S04]  /*5a110*/  LDL.LU R14, [R1+0x4ac] ;  /* 0x0004ac00010e7983 */ /* 0x000f280000300800 */
[----:B------:R3:W-:Y:S04]  /*5a120*/  STL [R1+0x570], R20 ;  /* 0x0005701401007387 */ /* 0x0007e80000100800 */
[----:B------:R-:W-:Y:S01]  /*5a130*/  STL [R1+0x5b8], R21 ;  /* 0x0005b81501007387 */ /* 0x000fe20000100800 */
[----:B---3--:R-:W-:-:S02]  /*5a140*/  F2FP.F16.E4M3.UNPACK_B R20, R15 ;  /* 0x0000000fff14723e */ /* 0x008fc400020006ff */
[----:B------:R-:W-:-:S03]  /*5a150*/  F2FP.F16.E4M3.UNPACK_B R15, R15.H1 ;  /* 0x0000000fff0f723e */ /* 0x000fc600030006ff */
[----:B------:R-:W-:Y:S04]  /*5a160*/  STL [R1+0x574], R20 ;  /* 0x0005741401007387 */ /* 0x000fe80000100800 */
[----:B------:R-:W3:Y:S04]  /*5a170*/  LDL.LU.64 R26, [R1+0x29e8] ;  /* 0x0029e800011a7983 */ /* 0x000ee80000300a00 */
[----:B------:R0:W-:Y:S04]  /*5a180*/  STL [R1+0x5bc], R15 ;  /* 0x0005bc0f01007387 */ /* 0x0001e80000100800 */
[----:B------:R-:W2:Y:S04]  /*5a190*/  LDL.LU.64 R24, [R1+0x29e0] ;  /* 0x0029e00001187983 */ /* 0x000ea80000300a00 */
[----:B0-----:R-:W4:Y:S04]  /*5a1a0*/  LDL.LU R15, [R1+0x4b0] ;  /* 0x0004b000010f7983 */ /* 0x001f280000300800 */
[----:B------:R-:W4:Y:S04]  /*5a1b0*/  LDL.LU R2, [R1+0x4b4] ;  /* 0x0004b40001027983 */ /* 0x000f280000300800 */
[----:B------:R0:W-:Y:S04]  /*5a1c0*/  STL.64 [R1+0x50], R4 ;  /* 0x0000500401007387 */ /* 0x0001e80000100a00 */
[----:B------:R1:W-:Y:S01]  /*5a1d0*/  STL.64 [R1+0x58], R6 ;  /* 0x0000580601007387 */ /* 0x0003e20000100a00 */
[----:B0-----:R-:W-:-:S02]  /*5a1e0*/  IMAD.MOV.U32 R4, RZ, RZ, R18 ;  /* 0x000000ffff047224 */ /* 0x001fc400078e0012 */
[----:B-1----:R-:W-:Y:S01]  /*5a1f0*/  IMAD.MOV.U32 R7, RZ, RZ, R22 ;  /* 0x000000ffff077224 */ /* 0x002fe200078e0016 */
[-C--:B---3--:R-:W-:Y:S02]  /*5a200*/  F2FP.F16.E4M3.UNPACK_B R5, R27.reuse ;  /* 0x0000001bff05723e */ /* 0x088fe400020006ff */
[----:B------:R-:W-:Y:S02]  /*5a210*/  F2FP.F16.E4M3.UNPACK_B R3, R27.H1 ;  /* 0x0000001bff03723e */ /* 0x000fe400030006ff */
[-C--:B--2---:R-:W-:Y:S02]  /*5a220*/  F2FP.F16.E4M3.UNPACK_B R20, R25.reuse ;  /* 0x00000019ff14723e */ /* 0x084fe400020006ff */
[----:B------:R-:W-:Y:S01]  /*5a230*/  F2FP.F16.E4M3.UNPACK_B R21, R25.H1 ;  /* 0x00000019ff15723e */ /* 0x000fe200030006ff */
[----:B------:R-:W-:Y:S04]  /*5a240*/  STL [R1+0x3a8], R5 ;  /* 0x0003a80501007387 */ /* 0x000fe80000100800 */
[----:B------:R5:W-:Y:S01]  /*5a250*/  STL [R1+0x438], R3 ;  /* 0x0004380301007387 */ /* 0x000be20000100800 */
[----:B------:R-:W-:-:S03]  /*5a260*/  IMAD.MOV.U32 R6, RZ, RZ, R26 ;  /* 0x000000ffff067224 */ /* 0x000fc600078e001a */
[----:B------:R0:W-:Y:S04]  /*5a270*/  STL [R1+0x3ac], R20 ;  /* 0x0003ac1401007387 */ /* 0x0001e80000100800 */
[----:B------:R-:W-:Y:S01]  /*5a280*/  STL [R1+0x43c], R21 ;  /* 0x00043c1501007387 */ /* 0x000fe20000100800 */
[-C--:B-----5:R-:W-:Y:S01]  /*5a290*/  F2FP.F16.E4M3.UNPACK_B R3, R19.reuse ;  /* 0x00000013ff03723e */ /* 0x0a0fe200020006ff */
[----:B------:R-:W-:Y:S01]  /*5a2a0*/  IMAD.MOV.U32 R5, RZ, RZ, R24 ;  /* 0x000000ffff057224 */ /* 0x000fe200078e0018 */
[----:B0-----:R-:W-:Y:S02]  /*5a2b0*/  F2FP.F16.E4M3.UNPACK_B R20, R19.H1 ;  /* 0x00000013ff14723e */ /* 0x001fe400030006ff */
[-C--:B------:R-:W-:Y:S01]  /*5a2c0*/  F2FP.F16.E4M3.UNPACK_B R19, R23.reuse ;  /* 0x00000017ff13723e */ /* 0x080fe200020006ff */
[----:B------:R0:W-:Y:S04]  /*5a2d0*/  STL [R1+0x578], R3 ;  /* 0x0005780301007387 */ /* 0x0001e80000100800 */
[----:B------:R-:W-:Y:S04]  /*5a2e0*/  STL [R1+0x5b0], R20 ;  /* 0x0005b01401007387 */ /* 0x000fe80000100800 */
[----:B------:R-:W-:Y:S01]  /*5a2f0*/  STL [R1+0x57c], R19 ;  /* 0x00057c1301007387 */ /* 0x000fe20000100800 */
[----:B------:R-:W-:Y:S03]  /*5a300*/  HMMA.16816.F32 R4, R4, R28, R8 ;  /* 0x0000001c0404723c */ /* 0x000fe60000001808 */
[----:B------:R-:W2:Y:S01]  /*5a310*/  LDL.LU.64 R10, [R1+0x29d8] ;  /* 0x0029d800010a7983 */ /* 0x000ea20000300a00 */
[----:B0-----:R-:W-:-:S05]  /*5a320*/  F2FP.F16.E4M3.UNPACK_B R3, R23.H1 ;  /* 0x00000017ff03723e */ /* 0x001fca00030006ff */
[----:B------:R0:W-:Y:S04]  /*5a330*/  STL [R1+0x5b4], R3 ;  /* 0x0005b40301007387 */ /* 0x0001e80000100800 */
[----:B------:R-:W2:Y:S06]  /*5a340*/  LDL.LU.64 R8, [R1+0x29d0] ;  /* 0x0029d00001087983 */ /* 0x000eac0000300a00 */
[----:B------:R1:W-:Y:S04]  /*5a350*/  STL.64 [R1+0x40], R4 ;  /* 0x0000400401007387 */ /* 0x0003e80000100a00 */
[----:B------:R3:W-:Y:S01]  /*5a360*/  STL.64 [R1+0x48], R6 ;  /* 0x0000480601007387 */ /* 0x0007e20000100a00 */
[----:B0-----:R-:W-:-:S02]  /*5a370*/  F2FP.F16.E4M3.UNPACK_B R3, R0 ;  /* 0x00000000ff03723e */ /* 0x001fc400020006ff */
[----:B------:R-:W-:Y:S01]  /*5a380*/  F2FP.F16.E4M3.UNPACK_B R0, R0.H1 ;  /* 0x00000000ff00723e */ /* 0x000fe200030006ff */
[----:B-1----:R-:W-:Y:S02]  /*5a390*/  IMAD.MOV.U32 R4, RZ, RZ, R18 ;  /* 0x000000ffff047224 */ /* 0x002fe400078e0012 */
[----:B------:R-:W-:Y:S02]  /*5a3a0*/  IMAD.MOV.U32 R5, RZ, RZ, R24 ;  /* 0x000000ffff057224 */ /* 0x000fe400078e0018 */
[----:B---3--:R-:W-:Y:S02]  /*5a3b0*/  IMAD.MOV.U32 R6, RZ, RZ, R26 ;  /* 0x000000ffff067224 */ /* 0x008fe400078e001a */
[----:B------:R-:W-:Y:S01]  /*5a3c0*/  IMAD.MOV.U32 R7, RZ, RZ, R22 ;  /* 0x000000ffff077224 */ /* 0x000fe200078e0016 */
[----:B------:R0:W-:Y:S01]  /*5a3d0*/  STL [R1+0x3b0], R3 ;  /* 0x0003b00301007387 */ /* 0x0001e20000100800 */
[----:B------:R-:W-:-:S03]  /*5a3e0*/  F2FP.F16.E4M3.UNPACK_B R19, R12 ;  /* 0x0000000cff13723e */ /* 0x000fc600020006ff */
[----:B------:R1:W-:Y:S04]  /*5a3f0*/  STL [R1+0x450], R0 ;  /* 0x0004500001007387 */ /* 0x0003e80000100800 */
[----:B------:R-:W-:Y:S01]  /*5a400*/  STL [R1+0x3b4], R19 ;  /* 0x0003b41301007387 */ /* 0x000fe20000100800 */
[----:B0-----:R-:W-:Y:S02]  /*5a410*/  F2FP.F16.E4M3.UNPACK_B R3, R12.H1 ;  /* 0x0000000cff03723e */ /* 0x001fe400030006ff */
[-C--:B-1----:R-:W-:Y:S02]  /*5a420*/  F2FP.F16.E4M3.UNPACK_B R0, R13.reuse ;  /* 0x0000000dff00723e */ /* 0x082fe400020006ff */
[----:B------:R-:W-:Y:S01]  /*5a430*/  F2FP.F16.E4M3.UNPACK_B R12, R13.H1 ;  /* 0x0000000dff0c723e */ /* 0x000fe200030006ff */
[----:B------:R4:W-:Y:S04]  /*5a440*/  STL [R1+0x454], R3 ;  /* 0x0004540301007387 */ /* 0x0009e80000100800 */
[----:B------:R0:W-:Y:S04]  /*5a450*/  STL [R1+0x4a0], R0 ;  /* 0x0004a00001007387 */ /* 0x0001e80000100800 */
[----:B------:R-:W-:Y:S01]  /*5a460*/  STL [R1+0x5a8], R12 ;  /* 0x0005a80c01007387 */ /* 0x000fe20000100800 */
[----:B----4-:R-:W-:-:S02]  /*5a470*/  F2FP.F16.E4M3.UNPACK_B R3, R14 ;  /* 0x0000000eff03723e */ /* 0x010fc400020006ff */
[----:B0-----:R-:W-:-:S03]  /*5a480*/  F2FP.F16.E4M3.UNPACK_B R0, R14.H1 ;  /* 0x0000000eff00723e */ /* 0x001fc600030006ff */
        /* <DEDUP_REMOVED lines=9> */
[----:B------:R-:W3:Y:S04]  /*5a520*/  LDL.LU R20, [R1+0x4b8] ;  /* 0x0004b80001147983 */ /* 0x000ee80000300800 */
[----:B------:R-:W4:Y:S04]  /*5a530*/  LDL.LU R27, [R1+0x4c0] ;  /* 0x0004c000011b7983 */ /* 0x000f280000300800 */
[----:B------:R-:W-:Y:S04]  /*5a540*/  STL [R1+0x3b8], R3 ;  /* 0x0003b80301007387 */ /* 0x000fe80000100800 */
[----:B------:R0:W-:Y:S04]  /*5a550*/  STL [R1+0x458], R0 ;  /* 0x0004580001007387 */ /* 0x0001e80000100800 */
[----:B------:R-:W5:Y:S04]  /*5a560*/  LDL.LU R21, [R1+0x4bc] ;  /* 0x0004bc0001157983 */ /* 0x000f680000300800 */
        /* <DEDUP_REMOVED lines=9> */
[----:B----4-:R-:W-:Y:S04]  /*5a600*/  STL.64 [R1+0x29c0], R26 ;  /* 0x0029c01a01007387 */ /* 0x010fe80000100a00 */
[----:B------:R-:W-:Y:S04]  /*5a610*/  STL [R1+0x45c], R2 ;  /* 0x00045c0201007387 */ /* 0x000fe80000100800 */
[----:B--2---:R0:W-:Y:S04]  /*5a620*/  STL.64 [R1+0x29b8], R24 ;  /* 0x0029b81801007387 */ /* 0x0041e80000100a00 */
[----:B0-----:R-:W2:Y:S04]  /*5a630*/  LDL.LU R24, [R1+0x160] ;  /* 0x0001600001187983 */ /* 0x001ea80000300800 */
[----:B------:R-:W2:Y:S04]  /*5a640*/  LDL.LU R25, [R1+0x164] ;  /* 0x0001640001197983 */ /* 0x000ea80000300800 */
[----:B------:R-:W2:Y:S04]  /*5a650*/  LDL.LU R26, [R1+0x168] ;  /* 0x00016800011a7983 */ /* 0x000ea80000300800 */
[----:B------:R-:W2:Y:S04]  /*5a660*/  LDL.LU R27, [R1+0x16c] ;  /* 0x00016c00011b7983 */ /* 0x000ea80000300800 */
[----:B------:R-:W4:Y:S04]  /*5a670*/  LDL.LU R19, [R1+0x4c8] ;  /* 0x0004c80001137983 */ /* 0x000f280000300800 */
[----:B------:R-:W2:Y:S04]  /*5a680*/  LDL.LU R14, [R1+0xd8] ;  /* 0x0000d800010e7983 */ /* 0x000ea80000300800 */
[----:B------:R-:W2:Y:S04]  /*5a690*/  LDL.LU R15, [R1+0xdc] ;  /* 0x0000dc00010f7983 */ /* 0x000ea80000300800 */
[----:B------:R-:W4:Y:S04]  /*5a6a0*/  LDL.LU R23, [R1+0x4cc] ;  /* 0x0004cc0001177983 */ /* 0x000f280000300800 */
[----:B------:R-:W4:Y:S04]  /*5a6b0*/  LDL.LU R12, [R1+0x4d4] ;  /* 0x0004d400010c7983 */ /* 0x000f280000300800 */
[----:B------:R-:W4:Y:S01]  /*5a6c0*/  LDL.LU R13, [R1+0x4d8] ;  /* 0x0004d800010d7983 */ /* 0x000f220000300800 */
[----:B---3--:R-:W-:-:S02]  /*5a6d0*/  F2FP.F16.E4M3.UNPACK_B R3, R20 ;  /* 0x00000014ff03723e */ /* 0x008fc400020006ff */
[----:B------:R-:W-:Y:S01]  /*5a6e0*/  F2FP.F16.E4M3.UNPACK_B R20, R20.H1 ;  /* 0x00000014ff14723e */ /* 0x000fe200030006ff */
[----:B------:R-:W-:Y:S02]  /*5a6f0*/  IMAD.MOV.U32 R4, RZ, RZ, R18 ;  /* 0x000000ffff047224 */ /* 0x000fe400078e0012 */
[----:B------:R-:W-:Y:S01]  /*5a700*/  IMAD.MOV.U32 R7, RZ, RZ, R22 ;  /* 0x000000ffff077224 */ /* 0x000fe200078e0016 */
[----:B--2---:R-:W-:Y:S04]  /*5a710*/  STL.64 [R1+0x29b0], R14 ;  /* 0x0029b00e01007387 */ /* 0x004fe80000100a00 */
[----:B----4-:R0:W-:Y:S04]  /*5a720*/  STL.64 [R1+0x29a8], R12 ;  /* 0x0029a80c01007387 */ /* 0x0101e80000100a00 */
[----:B0-----:R-:W2:Y:S04]  /*5a730*/  LDL.LU R12, [R1+0x150] ;  /* 0x00015000010c7983 */ /* 0x001ea80000300800 */
[----:B------:R-:W2:Y:S04]  /*5a740*/  LDL.LU R13, [R1+0x154] ;  /* 0x00015400010d7983 */ /* 0x000ea80000300800 */
[----:B------:R-:W2:Y:S04]  /*5a750*/  LDL.LU R14, [R1+0x158] ;  /* 0x00015800010e7983 */ /* 0x000ea80000300800 */
[----:B------:R-:W2:Y:S04]  /*5a760*/  LDL.LU R15, [R1+0x15c] ;  /* 0x00015c00010f7983 */ /* 0x000ea80000300800 */
[----:B------:R-:W3:Y:S04]  /*5a770*/  LDL.LU R8, [R1+0x140] ;  /* 0x0001400001087983 */ /* 0x000ee80000300800 */
[----:B------:R-:W3:Y:S04]  /*5a780*/  LDL.LU R9, [R1+0x144] ;  /* 0x0001440001097983 */ /* 0x000ee80000300800 */
[----:B------:R-:W3:Y:S04]  /*5a790*/  LDL.LU R10, [R1+0x148] ;  /* 0x00014800010a7983 */ /* 0x000ee80000300800 */
[----:B------:R-:W3:Y:S04]  /*5a7a0*/  LDL.LU R11, [R1+0x14c] ;  /* 0x00014c00010b7983 */ /* 0x000ee80000300800 */
[----:B------:R-:W4:Y:S04]  /*5a7b0*/  LDL.LU R2, [R1+0x4dc] ;  /* 0x0004dc0001027983 */ /* 0x000f280000300800 */
[----:B------:R0:W-:Y:S04]  /*5a7c0*/  STL [R1+0x4b0], R3 ;  /* 0x0004b00301007387 */ /* 0x0001e80000100800 */
[----:B0-----:R-:W2:Y:S04]  /*5a7d0*/  LDL.LU R3, [R1+0x29c8] ;  /* 0x0029c80001037983 */ /* 0x001ea80000300800 */
[----:B------:R5:W-:Y:S01]  /*5a7e0*/  STL [R1+0x5a0], R20 ;  /* 0x0005a01401007387 */ /* 0x000be20000100800 */
[----:B------:R-:W-:Y:S01]  /*5a7f0*/  HMMA.16816.F32 R4, R4, R16, R24 ;  /* 0x000000100404723c */ /* 0x000fe20000001818 */
[----:B-----5:R-:W-:-:S05]  /*5a800*/  F2FP.F16.E4M3.UNPACK_B R20, R21 ;  /* 0x00000015ff14723e */ /* 0x020fca00020006ff */
[----:B------:R0:W-:Y:S04]  /*5a810*/  STL [R1+0x4b4], R20 ;  /* 0x0004b41401007387 */ /* 0x0001e80000100800 */
[----:B------:R-:W5:Y:S01]  /*5a820*/  LDL.LU.64 R26, [R1+0x29c0] ;  /* 0x0029c000011a7983 */ /* 0x000f620000300a00 */
[----:B0-----:R-:W-:-:S05]  /*5a830*/  F2FP.F16.E4M3.UNPACK_B R20, R21.H1 ;  /* 0x00000015ff14723e */ /* 0x001fca00030006ff */
[----:B------:R-:W-:Y:S04]  /*5a840*/  STL [R1+0x5a4], R20 ;  /* 0x0005a41401007387 */ /* 0x000fe80000100800 */
[----:B------:R-:W2:Y:S04]  /*5a850*/  LDL.LU.64 R24, [R1+0x29b8] ;  /* 0x0029b80001187983 */ /* 0x000ea80000300a00 */
[----:B------:R-:W3:Y:S04]  /*5a860*/  LDL.LU R16, [R1+0x4e0] ;  /* 0x0004e00001107983 */ /* 0x000ee80000300800 */
[----:B------:R-:W3:Y:S04]  /*5a870*/  LDL.LU R17, [R1+0x4e4] ;  /* 0x0004e40001117983 */ /* 0x000ee80000300800 */
[----:B------:R0:W-:Y:S04]  /*5a880*/  STL.64 [R1+0xb0], R4 ;  /* 0x0000b00401007387 */ /* 0x0001e80000100a00 */
[----:B------:R1:W-:Y:S01]  /*5a890*/  STL.64 [R1+0xb8], R6 ;  /* 0x0000b80601007387 */ /* 0x0003e20000100a00 */
[----:B0-----:R-:W-:-:S02]  /*5a8a0*/  IMAD.MOV.U32 R4, RZ, RZ, R18 ;  /* 0x000000ffff047224 */ /* 0x001fc400078e0012 */
[----:B-1----:R-:W-:Y:S01]  /*5a8b0*/  IMAD.MOV.U32 R7, RZ, RZ, R22 ;  /* 0x000000ffff077224 */ /* 0x002fe200078e0016 */
[-C--:B-----5:R-:W-:Y:S02]  /*5a8c0*/  F2FP.F16.E4M3.UNPACK_B R5, R27.reuse ;  /* 0x0000001bff05723e */ /* 0x0a0fe400020006ff */
[----:B------:R-:W-:-:S03]  /*5a8d0*/  F2FP.F16.E4M3.UNPACK_B R6, R27.H1 ;  /* 0x0000001bff06723e */ /* 0x000fc600030006ff */
[----:B------:R0:W-:Y:S04]  /*5a8e0*/  STL [R1+0x3c0], R5 ;  /* 0x0003c00501007387 */ /* 0x0001e80000100800 */
[----:B------:R1:W-:Y:S01]  /*5a8f0*/  STL [R1+0x468], R6 ;  /* 0x0004680601007387 */ /* 0x0003e20000100800 */
[-C--:B--2---:R-:W-:Y:S02]  /*5a900*/  F2FP.F16.E4M3.UNPACK_B R21, R25.reuse ;  /* 0x00000019ff15723e */ /* 0x084fe400020006ff */
[----:B------:R-:W-:Y:S01]  /*5a910*/  F2FP.F16.E4M3.UNPACK_B R20, R25.H1 ;  /* 0x00000019ff14723e */ /* 0x000fe200030006ff */
[----:B0-----:R-:W-:Y:S02]  /*5a920*/  IMAD.MOV.U32 R5, RZ, RZ, R24 ;  /* 0x000000ffff057224 */ /* 0x001fe400078e0018 */
[----:B-1----:R-:W-:Y:S01]  /*5a930*/  IMAD.MOV.U32 R6, RZ, RZ, R26 ;  /* 0x000000ffff067224 */ /* 0x002fe200078e001a */
[-C--:B------:R-:W-:Y:S01]  /*5a940*/  F2FP.F16.E4M3.UNPACK_B R25, R19.reuse ;  /* 0x00000013ff19723e */ /* 0x080fe200020006ff */
[----:B------:R0:W-:Y:S04]  /*5a950*/  STL [R1+0x3c4], R21 ;  /* 0x0003c41501007387 */ /* 0x0001e80000100800 */
[----:B------:R1:W-:Y:S04]  /*5a960*/  STL [R1+0x46c], R20 ;  /* 0x00046c1401007387 */ /* 0x0003e80000100800 */
[----:B------:R-:W-:Y:S01]  /*5a970*/  STL [R1+0x4c0], R25 ;  /* 0x0004c01901007387 */ /* 0x000fe20000100800 */
[----:B0-----:R-:W-:-:S02]  /*5a980*/  F2FP.F16.E4M3.UNPACK_B R21, R19.H1 ;  /* 0x00000013ff15723e */ /* 0x001fc400030006ff */
[-C--:B-1----:R-:W-:Y:S02]  /*5a990*/  F2FP.F16.E4M3.UNPACK_B R20, R23.reuse ;  /* 0x00000017ff14723e */ /* 0x082fe400020006ff */
[----:B------:R-:W-:Y:S01]  /*5a9a0*/  F2FP.F16.E4M3.UNPACK_B R19, R23.H1 ;  /* 0x00000017ff13723e */ /* 0x000fe200030006ff */
[----:B------:R-:W-:Y:S01]  /*5a9b0*/  HMMA.16816.F32 R4, R4, R28, R12 ;  /* 0x0000001c0404723c */ /* 0x000fe2000000180c */
[----:B------:R-:W-:Y:S04]  /*5a9c0*/  STL [R1+0x598], R21 ;  /* 0x0005981501007387 */ /* 0x000fe80000100800 */
[----:B------:R-:W-:Y:S04]  /*5a9d0*/  STL [R1+0x4c4], R20 ;  /* 0x0004c41401007387 */ /* 0x000fe80000100800 */
[----:B------:R-:W3:Y:S04]  /*5a9e0*/  LDL.LU.64 R14, [R1+0x29b0] ;  /* 0x0029b000010e7983 */ /* 0x000ee80000300a00 */
[----:B------:R-:W-:Y:S04]  /*5a9f0*/  STL [R1+0x59c], R19 ;  /* 0x00059c1301007387 */ /* 0x000fe80000100800 */
[----:B------:R-:W2:Y:S04]  /*5aa00*/  LDL.LU.64 R12, [R1+0x29a8] ;  /* 0x0029a800010c7983 */ /* 0x000ea80000300a00 */
[----:B------:R0:W-:Y:S04]  /*5aa10*/  STL.64 [R1+0xc0], R4 ;  /* 0x0000c00401007387 */ /* 0x0001e80000100a00 */
[----:B------:R-:W-:Y:S01]  /*5aa20*/  STL.64 [R1+0xc8], R6 ;  /* 0x0000c80601007387 */ /* 0x000fe20000100a00 */
[----:B0-----:R-:W-:-:S02]  /*5aa30*/  F2FP.F16.E4M3.UNPACK_B R5, R0 ;  /* 0x00000000ff05723e */ /* 0x001fc400020006ff */
[----:B------:R-:W-:-:S03]  /*5aa40*/  F2FP.F16.E4M3.UNPACK_B R0, R0.H1 ;  /* 0x00000000ff00723e */ /* 0x000fc600030006ff */
[----:B------:R-:W-:Y:S04]  /*5aa50*/  STL [R1+0x3c8], R5 ;  /* 0x0003c80501007387 */ /* 0x000fe80000100800 */
[----:B------:R0:W-:Y:S01]  /*5aa60*/  STL [R1+0x478], R0 ;  /* 0x0004780001007387 */ /* 0x0001e20000100800 */
[-C--:B--2---:R-:W-:Y:S02]  /*5aa70*/  F2FP.F16.E4M3.UNPACK_B R19, R12.reuse ;  /* 0x0000000cff13723e */ /* 0x084fe400020006ff */
[----:B------:R-:W-:Y:S02]  /*5aa80*/  F2FP.F16.E4M3.UNPACK_B R12, R12.H1 ;  /* 0x0000000cff0c723e */ /* 0x000fe400030006ff */
[-C--:B0-----:R-:W-:Y:S02]  /*5aa90*/  F2FP.F16.E4M3.UNPACK_B R0, R13.reuse ;  /* 0x0000000dff00723e */ /* 0x081fe400020006ff */
[----:B------:R-:W-:Y:S01]  /*5aaa0*/  F2FP.F16.E4M3.UNPACK_B R13, R13.H1 ;  /* 0x0000000dff0d723e */ /* 0x000fe200030006ff */
[----:B------:R-:W-:Y:S04]  /*5aab0*/  STL [R1+0x3cc], R19 ;  /* 0x0003cc1301007387 */ /* 0x000fe80000100800 */
[----:B------:R4:W-:Y:S04]  /*5aac0*/  STL [R1+0x47c], R12 ;  /* 0x00047c0c01007387 */ /* 0x0009e80000100800 */
[----:B------:R0:W-:Y:S04]  /*5aad0*/  STL [R1+0x4c8], R0 ;  /* 0x0004c80001007387 */ /* 0x0001e80000100800 */
[----:B------:R-:W-:Y:S01]  /*5aae0*/  STL [R1+0x590], R13 ;  /* 0x0005900d01007387 */ /* 0x000fe20000100800 */
[----:B----4-:R-:W-:-:S02]  /*5aaf0*/  F2FP.F16.E4M3.UNPACK_B R12, R2 ;  /* 0x00000002ff0c723e */ /* 0x010fc400020006ff */
[----:B0-----:R-:W-:-:S03]  /*5ab00*/  F2FP.F16.E4M3.UNPACK_B R0, R2.H1 ;  /* 0x00000002ff00723e */ /* 0x001fc600030006ff */
[----:B------:R-:W-:Y:S04]  /*5ab10*/  STL [R1+0x4cc], R12 ;  /* 0x0004cc0c01007387 */ /* 0x000fe80000100800 */
[----:B------:R-:W2:Y:S01]  /*5ab20*/  LDL R2, [R1+0x4f0] ;  /* 0x0004f00001027983 */ /* 0x000ea20000100800 */
[----:B------:R-:W-:Y:S02]  /*5ab30*/  IMAD.MOV.U32 R4, RZ, RZ, R18 ;  /* 0x000000ffff047224 */ /* 0x000fe400078e0012 */
[----:B------:R-:W-:Y:S02]  /*5ab40*/  IMAD.MOV.U32 R5, RZ, RZ, R24 ;  /* 0x000000ffff057224 */ /* 0x000fe400078e0018 */
[----:B------:R-:W-:Y:S02]  /*5ab50*/  IMAD.MOV.U32 R6, RZ, RZ, R26 ;  /* 0x000000ffff067224 */ /* 0x000fe400078e001a */
[----:B------:R-:W-:-:S07]  /*5ab60*/  IMAD.MOV.U32 R7, RZ, RZ, R22 ;  /* 0x000000ffff077224 */ /* 0x000fce00078e0016 */
[----:B---3--:R-:W-:Y:S01]  /*5ab70*/  HMMA.16816.F32 R4, R4, R14, R8 ;  /* 0x0000000e0404723c */ /* 0x008fe20000001808 */
[----:B------:R0:W-:Y:S01]  /*5ab80*/  STL [R1+0x594], R0 ;  /* 0x0005940001007387 */ /* 0x0001e20000100800 */
[----:B------:R-:W-:Y:S02]  /*5ab90*/  F2FP.F16.E4M3.UNPACK_B R8, R17 ;  /* 0x00000011ff08723e */ /* 0x000fe400020006ff */
[----:B0-----:R-:W-:Y:S01]  /*5aba0*/  F2FP.F16.E4M3.UNPACK_B R0, R16.H1 ;  /* 0x00000010ff00723e */ /* 0x001fe200030006ff */
[----:B--2---:R0:W-:-:S14]  /*5abb0*/  STL.64 [R1+0x2988], R2 ;  /* 0x0029880201007387 */ /* 0x0041dc0000100a00 */
[----:B------:R1:W-:Y:S04]  /*5abc0*/  STL.64 [R1+0xd0], R4 ;  /* 0x0000d00401007387 */ /* 0x0003e80000100a00 */
[----:B------:R-:W-:Y:S04]  /*5abd0*/  STL.64 [R1+0xd8], R6 ;  /* 0x0000d80601007387 */ /* 0x000fe80000100a00 */
[----:B0-----:R-:W2:Y:S01]  /*5abe0*/  LDL.LU R2, [R1+0xe0] ;  /* 0x0000e00001027983 */ /* 0x001ea20000300800 */
[----:B-1----:R-:W-:-:S03]  /*5abf0*/  F2FP.F16.E4M3.UNPACK_B R5, R16 ;  /* 0x00000010ff05723e */ /* 0x002fc600020006ff */
[----:B------:R-:W2:Y:S04]  /*5ac00*/  LDL.LU R3, [R1+0xe4] ;  /* 0x0000e40001037983 */ /* 0x000ea80000300800 */
[----:B------:R-:W-:Y:S04]  /*5ac10*/  STL [R1+0x3e0], R5 ;  /* 0x0003e00501007387 */ /* 0x000fe80000100800 */
[----:B------:R0:W-:Y:S04]  /*5ac20*/  STL [R1+0x480], R0 ;  /* 0x0004800001007387 */ /* 0x0001e80000100800 */
[----:B0-----:R-:W3:Y:S04]  /*5ac30*/  LDL.LU R0, [R1+0x4e8] ;  /* 0x0004e80001007983 */ /* 0x001ee80000300800 */
[----:B------:R-:W4:Y:S04]  /*5ac40*/  LDL.LU R15, [R1+0x4ec] ;  /* 0x0004ec00010f7983 */ /* 0x000f280000300800 */
[----:B------:R0:W-:Y:S04]  /*5ac50*/  STL [R1+0x3e4], R8 ;  /* 0x0003e40801007387 */ /* 0x0001e80000100800 */
[----:B------:R-:W5:Y:S04]  /*5ac60*/  LDL.LU R20, [R1+0xf0] ;  /* 0x0000f00001147983 */ /* 0x000f680000300800 */
[----:B------:R-:W5:Y:S04]  /*5ac70*/  LDL.LU R21, [R1+0xf4] ;  /* 0x0000f40001157983 */ /* 0x000f680000300800 */
[----:B------:R-:W2:Y:S04]  /*5ac80*/  LDL.LU R19, [R1+0x500] ;  /* 0x0005000001137983 */ /* 0x000ea80000300800 */
[----:B------:R-:W2:Y:S04]  /*5ac90*/  LDL.LU R27, [R1+0x4f4] ;  /* 0x0004f400011b7983 */ /* 0x000ea80000300800 */
[----:B------:R-:W3:Y:S01]  /*5aca0*/  LDL.LU R29, [R1+0x4f8] ;  /* 0x0004f800011d7983 */ /* 0x000ee20000300800 */
[----:B0-----:R-:W-:-:S05]  /*5acb0*/  F2FP.F16.E4M3.UNPACK_B R8, R17.H1 ;  /* 0x00000011ff08723e */ /* 0x001fca00030006ff */
[----:B------:R-:W-:Y:S04]  /*5acc0*/  STL [R1+0x484], R8 ;  /* 0x0004840801007387 */ /* 0x000fe80000100800 */
[----:B------:R-:W3:Y:S04]  /*5acd0*/  LDL.LU R12, [R1+0x100] ;  /* 0x00010000010c7983 */ /* 0x000ee80000300800 */
[----:B------:R-:W3:Y:S04]  /*5ace0*/  LDL.LU R13, [R1+0x104] ;  /* 0x00010400010d7983 */ /* 0x000ee80000300800 */
[----:B------:R-:W3:Y:S01]  /*5acf0*/  LDL.LU R25, [R1+0x4fc] ;  /* 0x0004fc0001197983 */ /* 0x000ee20000300800 */
[----:B------:R-:W-:-:S02]  /*5ad00*/  IMAD.MOV.U32 R5, RZ, RZ, R24 ;  /* 0x000000ffff057224 */ /* 0x000fc400078e0018 */
[----:B------:R-:W-:Y:S01]  /*5ad10*/  IMAD.MOV.U32 R6, RZ, RZ, R26 ;  /* 0x000000ffff067224 */ /* 0x000fe200078e001a */
[----:B--2---:R-:W-:Y:S04]  /*5ad20*/  STL.64 [R1+0x2998], R26 ;  /* 0x0029981a01007387 */ /* 0x004fe80000100a00 */
[----:B---3--:R0:W-:Y:S04]  /*5ad30*/  STL.64 [R1+0x2990], R24 ;  /* 0x0029901801007387 */ /* 0x0081e80000100a00 */
[----:B0-----:R-:W2:Y:S04]  /*5ad40*/  LDL.LU R24, [R1+0x130] ;  /* 0x0001300001187983 */ /* 0x001ea80000300800 */
[----:B------:R-:W2:Y:S04]  /*5ad50*/  LDL.LU R25, [R1+0x134] ;  /* 0x0001340001197983 */ /* 0x000ea80000300800 */
[----:B------:R-:W2:Y:S04]  /*5ad60*/  LDL.LU R26, [R1+0x138] ;  /* 0x00013800011a7983 */ /* 0x000ea80000300800 */
[----:B------:R-:W2:Y:S04]  /*5ad70*/  LDL.LU R27, [R1+0x13c] ;  /* 0x00013c00011b7983 */ /* 0x000ea80000300800 */
[----:B------:R-:W3:Y:S04]  /*5ad80*/  LDL.LU R23, [R1+0x504] ;  /* 0x0005040001177983 */ /* 0x000ee80000300800 */
[----:B------:R-:W2:Y:S04]  /*5ad90*/  LDL.LU R14, [R1+0x508] ;  /* 0x00050800010e7983 */ /* 0x000ea80000300800 */
[----:B------:R-:W2:Y:S04]  /*5ada0*/  LDL.LU R8, [R1+0x110] ;  /* 0x0001100001087983 */ /* 0x000ea80000300800 */
[----:B------:R-:W2:Y:S04]  /*5adb0*/  LDL.LU R9, [R1+0x114] ;  /* 0x0001140001097983 */ /* 0x000ea80000300800 */
[----:B------:R-:W2:Y:S04]  /*5adc0*/  LDL.LU R10, [R1+0x118] ;  /* 0x00011800010a7983 */ /* 0x000ea80000300800 */
[----:B------:R-:W2:Y:S01]  /*5add0*/  LDL.LU R11, [R1+0x11c] ;  /* 0x00011c00010b7983 */ /* 0x000ea20000300800 */
[----:B------:R-:W-:-:S02]  /*5ade0*/  F2FP.F16.E4M3.UNPACK_B R28, R0 ;  /* 0x00000000ff1c723e */ /* 0x000fc400020006ff */
[----:B------:R-:W-:Y:S01]  /*5adf0*/  F2FP.F16.E4M3.UNPACK_B R0, R0.H1 ;  /* 0x00000000ff00723e */ /* 0x000fe200030006ff */
[----:B------:R-:W-:Y:S02]  /*5ae00*/  IMAD.MOV.U32 R4, RZ, RZ, R18 ;  /* 0x000000ffff047224 */ /* 0x000fe400078e0012 */
[----:B------:R-:W-:Y:S01]  /*5ae10*/  IMAD.MOV.U32 R7, RZ, RZ, R22 ;  /* 0x000000ffff077224 */ /* 0x000fe200078e0016 */
[----:B--2---:R-:W-:Y:S04]  /*5ae20*/  STL.64 [R1+0x2978], R10 ;  /* 0x0029780a01007387 */ /* 0x004fe80000100a00 */
[----:B------:R0:W-:Y:S04]  /*5ae30*/  STL.64 [R1+0x2970], R8 ;  /* 0x0029700801007387 */ /* 0x0001e80000100a00 */
[----:B0-----:R-:W5:Y:S04]  /*5ae40*/  LDL.LU R8, [R1+0x120] ;  /* 0x0001200001087983 */ /* 0x001f680000300800 */
[----:B------:R-:W5:Y:S04]  /*5ae50*/  LDL.LU R9, [R1+0x124] ;  /* 0x0001240001097983 */ /* 0x000f680000300800 */
[----:B------:R-:W5:Y:S04]  /*5ae60*/  LDL.LU R10, [R1+0x128] ;  /* 0x00012800010a7983 */ /* 0x000f680000300800 */
[----:B------:R-:W5:Y:S04]  /*5ae70*/  LDL.LU R11, [R1+0x12c] ;  /* 0x00012c00010b7983 */ /* 0x000f680000300800 */
[----:B------:R-:W2:Y:S04]  /*5ae80*/  LDL.LU R16, [R1+0x50c] ;  /* 0x00050c0001107983 */ /* 0x000ea80000300800 */
[----:B------:R-:W2:Y:S04]  /*5ae90*/  LDL.LU R17, [R1+0x540] ;  /* 0x0005400001117983 */ /* 0x000ea80000300800 */
[----:B------:R0:W-:Y:S01]  /*5aea0*/  STL [R1+0x4d0], R28 ;  /* 0x0004d01c01007387 */ /* 0x0001e20000100800 */
[----:B------:R-:W-:Y:S03]  /*5aeb0*/  HMMA.16816.F32 R4, R4, R2, R24 ;  /* 0x000000020404723c */ /* 0x000fe60000001818 */
[----:B0-----:R-:W2:Y:S04]  /*5aec0*/  LDL.LU R28, [R1+0x29a4] ;  /* 0x0029a400011c7983 */ /* 0x001ea80000300800 */
[----:B------:R4:W-:Y:S02]  /*5aed0*/  STL [R1+0x588], R0 ;  /* 0x0005880001007387 */ /* 0x0009e40000100800 */
[----:B----4-:R-:W-:-:S02]  /*5aee0*/  F2FP.F16.E4M3.UNPACK_B R0, R15 ;  /* 0x0000000fff00723e */ /* 0x010fc400020006ff */
[----:B------:R-:W-:-:S03]  /*5aef0*/  F2FP.F16.E4M3.UNPACK_B R15, R15.H1 ;  /* 0x0000000fff0f723e */ /* 0x000fc600030006ff */
[----:B------:R0:W-:Y:S04]  /*5af00*/  STL [R1+0x4d4], R0 ;  /* 0x0004d40001007387 */ /* 0x0001e80000100800 */
[----:B0-----:R-:W4:Y:S04]  /*5af10*/  LDL.LU R0, [R1+0x29a0] ;  /* 0x0029a00001007983 */ /* 0x001f280000300800 */
[----:B------:R-:W2:Y:S04]  /*5af20*/  LDL.LU.64 R26, [R1+0x2998] ;  /* 0x00299800011a7983 */ /* 0x000ea80000300a00 */
[----:B------:R0:W-:Y:S04]  /*5af30*/  STL [R1+0x58c], R15 ;  /* 0x00058c0f01007387 */ /* 0x0001e80000100800 */
[----:B------:R-:W2:Y:S04]  /*5af40*/  LDL.LU.64 R24, [R1+0x2990] ;  /* 0x0029900001187983 */ /* 0x000ea80000300a00 */
[----:B------:R-:W2:Y:S04]  /*5af50*/  LDL.LU.64 R2, [R1+0x2988] ;  /* 0x0029880001027983 */ /* 0x000ea80000300a00 */
[----:B0-----:R-:W3:Y:S04]  /*5af60*/  LDL.LU R15, [R1+0x5f4] ;  /* 0x0005f400010f7983 */ /* 0x001ee80000300800 */
[----:B------:R0:W-:Y:S04]  /*5af70*/  STL.64 [R1+0xe0], R4 ;  /* 0x0000e00401007387 */ /* 0x0001e80000100a00 */
[----:B------:R1:W-:Y:S01]  /*5af80*/  STL.64 [R1+0xe8], R6 ;  /* 0x0000e80601007387 */ /* 0x0003e20000100a00 */
[----:B0-----:R-:W-:-:S02]  /*5af90*/  IMAD.MOV.U32 R4, RZ, RZ, R18 ;  /* 0x000000ffff047224 */ /* 0x001fc400078e0012 */
[----:B-1----:R-:W-:Y:S01]  /*5afa0*/  IMAD.MOV.U32 R7, RZ, RZ, R22 ;  /* 0x000000ffff077224 */ /* 0x002fe200078e0016 */
[-C--:B--2---:R-:W-:Y:S02]  /*5afb0*/  F2FP.F16.E4M3.UNPACK_B R5, R2.reuse ;  /* 0x00000002ff05723e */ /* 0x084fe400020006ff */
[----:B------:R-:W-:-:S03]  /*5afc0*/  F2FP.F16.E4M3.UNPACK_B R2, R2.H1 ;  /* 0x00000002ff02723e */ /* 0x000fc600030006ff */
[----:B------:R-:W-:Y:S04]  /*5afd0*/  STL [R1+0x3e8], R5 ;  /* 0x0003e80501007387 */ /* 0x000fe80000100800 */
[----:B------:R0:W-:Y:S02]  /*5afe0*/  STL [R1+0x488], R2 ;  /* 0x0004880201007387 */ /* 0x0001e40000100800 */
[-C--:B0-----:R-:W-:Y:S02]  /*5aff0*/  F2FP.F16.E4M3.UNPACK_B R2, R27.reuse ;  /* 0x0000001bff02723e */ /* 0x081fe400020006ff */
[----:B------:R-:W-:-:S03]  /*5b000*/  F2FP.F16.E4M3.UNPACK_B R27, R27.H1 ;  /* 0x0000001bff1b723e */ /* 0x000fc600030006ff */
[----:B------:R0:W-:Y:S01]  /*5b010*/  STL [R1+0x3ec], R2 ;  /* 0x0003ec0201007387 */ /* 0x0001e20000100800 */
[----:B------:R-:W-:Y:S02]  /*5b020*/  IMAD.MOV.U32 R5, RZ, RZ, R24 ;  /* 0x000000ffff057224 */ /* 0x000fe400078e0018 */
[----:B------:R-:W-:Y:S01]  /*5b030*/  IMAD.MOV.U32 R6, RZ, RZ, R26 ;  /* 0x000000ffff067224 */ /* 0x000fe200078e001a */
[----:B0-----:R-:W2:Y:S04]  /*5b040*/  LDL.LU R2, [R1+0x2980] ;  /* 0x0029800001027983 */ /* 0x001ea80000300800 */
[----:B------:R0:W-:Y:S02]  /*5b050*/  STL [R1+0x48c], R27 ;  /* 0x00048c1b01007387 */ /* 0x0001e40000100800 */
[----:B0-----:R-:W-:-:S02]  /*5b060*/  F2FP.F16.E4M3.UNPACK_B R27, R29 ;  /* 0x0000001dff1b723e */ /* 0x001fc400020006ff */
[----:B------:R-:W-:-:S03]  /*5b070*/  F2FP.F16.E4M3.UNPACK_B R29, R29.H1 ;  /* 0x0000001dff1d723e */ /* 0x000fc600030006ff */
[----:B------:R0:W-:Y:S04]  /*5b080*/  STL [R1+0x4d8], R27 ;  /* 0x0004d81b01007387 */ /* 0x0001e80000100800 */
[----:B------:R-:W-:Y:S01]  /*5b090*/  STL [R1+0x580], R29 ;  /* 0x0005801d01007387 */ /* 0x000fe20000100800 */
[----:B-----5:R-:W-:Y:S01]  /*5b0a0*/  HMMA.16816.F32 R4, R4, R20, R8 ;  /* 0x000000140404723c */ /* 0x020fe20000001808 */
[-C--:B0-----:R-:W-:Y:S02]  /*5b0b0*/  F2FP.F16.E4M3.UNPACK_B R27, R25.reuse ;  /* 0x00000019ff1b723e */ /* 0x081fe400020006ff */
[----:B------:R-:W-:-:S03]  /*5b0c0*/  F2FP.F16.E4M3.UNPACK_B R25, R25.H1 ;  /* 0x00000019ff19723e */ /* 0x000fc600030006ff */
[----:B------:R-:W-:Y:S04]  /*5b0d0*/  STL [R1+0x4dc], R27 ;  /* 0x0004dc1b01007387 */ /* 0x000fe80000100800 */
[----:B------:R-:W5:Y:S04]  /*5b0e0*/  LDL.LU.64 R10, [R1+0x2978] ;  /* 0x00297800010a7983 */ /* 0x000f680000300a00 */
[----:B------:R-:W-:Y:S04]  /*5b0f0*/  STL [R1+0x584], R25 ;  /* 0x0005841901007387 */ /* 0x000fe80000100800 */
[----:B------:R-:W5:Y:S04]  /*5b100*/  LDL.LU.64 R8, [R1+0x2970] ;  /* 0x0029700001087983 */ /* 0x000f680000300a00 */
[----:B------:R0:W-:Y:S04]  /*5b110*/  STL.64 [R1+0xf0], R4 ;  /* 0x0000f00401007387 */ /* 0x0001e80000100a00 */
[----:B------:R1:W-:Y:S01]  /*5b120*/  STL.64 [R1+0xf8], R6 ;  /* 0x0000f80601007387 */ /* 0x0003e20000100a00 */
[----:B0-----:R-:W-:-:S02]  /*5b130*/  F2FP.F16.E4M3.UNPACK_B R5, R19 ;  /* 0x00000013ff05723e */ /* 0x001fc400020006ff */
[----:B-1----:R-:W-:Y:S01]  /*5b140*/  F2FP.F16.E4M3.UNPACK_B R6, R19.H1 ;  /* 0x00000013ff06723e */ /* 0x002fe200030006ff */
[----:B------:R-:W-:Y:S02]  /*5b150*/  IMAD.MOV.U32 R4, RZ, RZ, R18 ;  /* 0x000000ffff047224 */ /* 0x000fe400078e0012 */
[----:B------:R-:W-:Y:S01]  /*5b160*/  IMAD.MOV.U32 R7, RZ, RZ, R22 ;  /* 0x000000ffff077224 */ /* 0x000fe200078e0016 */
[----:B------:R0:W-:Y:S04]  /*5b170*/  STL [R1+0x3f8], R5 ;  /* 0x0003f80501007387 */ /* 0x0001e80000100800 */
[----:B------:R1:W-:Y:S01]  /*5b180*/  STL [R1+0x490], R6 ;  /* 0x0004900601007387 */ /* 0x0003e20000100800 */
[----:B0-----:R-:W-:Y:S02]  /*5b190*/  IMAD.MOV.U32 R5, RZ, RZ, R24 ;  /* 0x000000ffff057224 */ /* 0x001fe400078e0018 */
[----:B-1----:R-:W-:Y:S01]  /*5b1a0*/  IMAD.MOV.U32 R6, RZ, RZ, R26 ;  /* 0x000000ffff067224 */ /* 0x002fe200078e001a */
[----:B---3--:R-:W-:-:S02]  /*5b1b0*/  F2FP.F16.E4M3.UNPACK_B R20, R23 ;  /* 0x00000017ff14723e */ /* 0x008fc400020006ff */
[----:B------:R-:W-:Y:S02]  /*5b1c0*/  F2FP.F16.E4M3.UNPACK_B R19, R23.H1 ;  /* 0x00000017ff13723e */ /* 0x000fe400030006ff */
[-C--:B------:R-:W-:Y:S01]  /*5b1d0*/  F2FP.F16.E4M3.UNPACK_B R21, R14.reuse ;  /* 0x0000000eff15723e */ /* 0x080fe200020006ff */
[----:B------:R0:W-:Y:S04]  /*5b1e0*/  STL [R1+0x3fc], R20 ;  /* 0x0003fc1401007387 */ /* 0x0001e80000100800 */
[----:B------:R1:W-:Y:S04]  /*5b1f0*/  STL [R1+0x494], R19 ;  /* 0x0004941301007387 */ /* 0x0003e80000100800 */
[----:B------:R-:W-:Y:S01]  /*5b200*/  STL [R1+0x4e0], R21 ;  /* 0x0004e01501007387 */ /* 0x000fe20000100800 */
[----:B0-----:R-:W-:-:S02]  /*5b210*/  F2FP.F16.E4M3.UNPACK_B R20, R14.H1 ;  /* 0x0000000eff14723e */ /* 0x001fc400030006ff */
[-C--:B-1----:R-:W-:Y:S02]  /*5b220*/  F2FP.F16.E4M3.UNPACK_B R19, R16.reuse ;  /* 0x00000010ff13723e */ /* 0x082fe400020006ff */
[----:B------:R-:W-:Y:S01]  /*5b230*/  F2FP.F16.E4M3.UNPACK_B R14, R16.H1 ;  /* 0x00000010ff0e723e */ /* 0x000fe200030006ff */
[----:B------:R-:W-:Y:S04]  /*5b240*/  STL [R1+0x508], R20 ;  /* 0x0005081401007387 */ /* 0x000fe80000100800 */
[----:B------:R-:W-:Y:S04]  /*5b250*/  STL [R1+0x4e4], R19 ;  /* 0x0004e41301007387 */ /* 0x000fe80000100800 */
[----:B------:R-:W-:Y:S01]  /*5b260*/  STL [R1+0x50c], R14 ;  /* 0x00050c0e01007387 */ /* 0x000fe20000100800 */
[----:B-----5:R-:W-:Y:S03]  /*5b270*/  HMMA.16816.F32 R8, R4, R12, R8 ;  /* 0x0000000c0408723c */ /* 0x020fe60000001808 */
[----:B------:R-:W0:Y:S04]  /*5b280*/  LDS.64 R4, [R17+UR7+0x80] ;  /* 0x0000800711047984 */ /* 0x000e280008000a00 */
[----:B------:R-:W-:-:S12]  /*5b290*/  LDS.64 R6, [R17+UR7+0x1080] ;  /* 0x0010800711067984 */ /* 0x000fd80008000a00 */
[----:B------:R-:W-:Y:S04]  /*5b2a0*/  STL.64 [R1+0x100], R8 ;  /* 0x0001000801007387 */ /* 0x000fe80000100a00 */
[----:B------:R-:W-:Y:S04]  /*5b2b0*/  STL.64 [R1+0x108], R10 ;  /* 0x0001080a01007387 */ /* 0x000fe80000100a00 */
[----:B------:R-:W-:Y:S04]  /*5b2c0*/  LDS.64 R10, [R15+UR7+0x80] ;  /* 0x000080070f0a7984 */ /* 0x000fe80008000a00 */
[----:B------:R-:W-:Y:S04]  /*5b2d0*/  LDS.64 R8, [R17+UR7+0x880] ;  /* 0x0008800711087984 */ /* 0x000fe80008000a00 */
[----:B0-----:R-:W-:Y:S04]  /*5b2e0*/  STL.64 [R1+0x18], R4 ;  /* 0x0000180401007387 */ /* 0x001fe80000100a00 */
[----:B------:R-:W0:Y:S01]  /*5b2f0*/  LDS.64 R4, [R17+UR7+0x1880] ;  /* 0x0018800711047984 */ /* 0x000e220008000a00 */
[----:B--2---:R-:W-:-:S03]  /*5b300*/  IMAD.MOV.U32 R21, RZ, RZ, R2 ;  /* 0x000000ffff157224 */ /* 0x004fc600078e0002 */
[----:B------:R-:W-:Y:S04]  /*5b310*/  LDS.64 R16, [R15+UR7+0x880] ;  /* 0x000880070f107984 */ /* 0x000fe80008000a00 */
[----:B0-----:R0:W-:Y:S04]  /*5b320*/  STL.64 [R1+0x2950], R4 ;  /* 0x0029500401007387 */ /* 0x0011e80000100a00 */
[----:B------:R-:W-:Y:S04]  /*5b330*/  STL.64 [R1+0x28], R6 ;  /* 0x0000280601007387 */ /* 0x000fe80000100a00 */
[----:B------:R-:W-:Y:S04]  /*5b340*/  LDS.64 R6, [R15+UR7+0x1880] ;  /* 0x001880070f067984 */ /* 0x000fe80008000a00 */
[----:B0-----:R-:W2:Y:S04]  /*5b350*/  LDL.LU R4, [R1+0x1f0] ;  /* 0x0001f00001047983 */ /* 0x001ea80000300800 */
[----:B------:R-:W2:Y:S04]  /*5b360*/  LDL.LU R5, [R1+0x1f4] ;  /* 0x0001f40001057983 */ /* 0x000ea80000300800 */
[----:B--2---:R-:W-:Y:S04]  /*5b370*/  STL.64 [R1+0x2968], R4 ;  /* 0x0029680401007387 */ /* 0x004fe80000100a00 */
[----:B------:R-:W0:Y:S04]  /*5b380*/  LDS.64 R4, [R15+UR7+0x1080] ;  /* 0x001080070f047984 */ /* 0x000e280008000a00 */
[----:B------:R-:W2:Y:S04]  /*5b390*/  LDL.LU R27, [R1+0x510] ;  /* 0x00051000011b7983 */ /* 0x000ea80000300800 */
[----:B------:R-:W-:Y:S04]  /*5b3a0*/  STL.64 [R1+0x2940], R10 ;  /* 0x0029400a01007387 */ /* 0x000fe80000100a00 */
[----:B------:R-:W-:Y:S04]  /*5b3b0*/  STL.64 [R1+0x2938], R8 ;  /* 0x0029380801007387 */ /* 0x000fe80000100a00 */
[----:B----4-:R-:W1:Y:S04]  /*5b3c0*/  LDS.64 R8, [R0+UR7+0x80] ;  /* 0x0000800700087984 */ /* 0x010e680008000a00 */
[----:B0-----:R-:W-:Y:S04]  /*5b3d0*/  STL.64 [R1+0x20], R4 ;  /* 0x0000200401007387 */ /* 0x001fe80000100a00 */
[----:B------:R-:W0:Y:S04]  /*5b3e0*/  LDS.64 R4, [R0+UR7+0x880] ;  /* 0x0008800700047984 */ /* 0x000e280008000a00 */
[----:B------:R-:W3:Y:S04]  /*5b3f0*/  LDL.LU R20, [R1+0x1f8] ;  /* 0x0001f80001147983 */ /* 0x000ee80000300800 */
[----:B-1----:R1:W-:Y:S04]  /*5b400*/  STL.64 [R1+0x150], R8 ;  /* 0x0001500801007387 */ /* 0x0023e80000100a00 */
[----:B0-----:R-:W-:Y:S04]  /*5b410*/  STL.64 [R1+0x148], R4 ;  /* 0x0001480401007387 */ /* 0x001fe80000100a00 */
[----:B------:R-:W4:Y:S04]  /*5b420*/  LDL.LU R29, [R1+0x518] ;  /* 0x00051800011d7983 */ /* 0x000f280000300800 */
[----:B------:R-:W5:Y:S04]  /*5b430*/  LDL.LU R19, [R1+0x51c] ;  /* 0x00051c0001137983 */ /* 0x000f680000300800 */
[----:B-1----:R-:W2:Y:S04]  /*5b440*/  LDL.LU R8, [R1+0x240] ;  /* 0x0002400001087983 */ /* 0x002ea80000300800 */
[----:B------:R-:W2:Y:S04]  /*5b450*/  LDL.LU R9, [R1+0x244] ;  /* 0x0002440001097983 */ /* 0x000ea80000300800 */
[----:B------:R-:W2:Y:S04]  /*5b460*/  LDL.LU R10, [R1+0x248] ;  /* 0x00024800010a7983 */ /* 0x000ea80000300800 */
[----:B------:R-:W2:Y:S04]  /*5b470*/  LDL.LU R11, [R1+0x24c] ;  /* 0x00024c00010b7983 */ /* 0x000ea80000300800 */
[----:B------:R-:W0:Y:S04]  /*5b480*/  LDS.64 R4, [R0+UR7+0x1080] ;  /* 0x0010800700047984 */ /* 0x000e280008000a00 */
[----:B--2---:R-:W-:Y:S04]  /*5b490*/  STL.64 [R1+0x2960], R10 ;  /* 0x0029600a01007387 */ /* 0x004fe80000100a00 */
[----:B------:R1:W-:Y:S04]  /*5b4a0*/  STL.64 [R1+0x2958], R8 ;  /* 0x0029580801007387 */ /* 0x0003e80000100a00 */
[----:B-1----:R-:W2:Y:S04]  /*5b4b0*/  LDL.LU R8, [R1+0x260] ;  /* 0x0002600001087983 */ /* 0x002ea80000300800 */
[----:B------:R-:W2:Y:S04]  /*5b4c0*/  LDL.LU R9, [R1+0x264] ;  /* 0x0002640001097983 */ /* 0x000ea80000300800 */
[----:B------:R-:W2:Y:S04]  /*5b4d0*/  LDL.LU R10, [R1+0x268] ;  /* 0x00026800010a7983 */ /* 0x000ea80000300800 */
[----:B------:R-:W2:Y:S04]  /*5b4e0*/  LDL.LU R11, [R1+0x26c] ;  /* 0x00026c00010b7983 */ /* 0x000ea80000300800 */
[----:B0-----:R-:W-:Y:S04]  /*5b4f0*/  STL.64 [R1+0x168], R4 ;  /* 0x0001680401007387 */ /* 0x001fe80000100a00 */
[----:B------:R-:W0:Y:S04]  /*5b500*/  LDS.64 R4, [R0+UR7+0x1880] ;  /* 0x0018800700047984 */ /* 0x000e280008000a00 */
[----:B------:R-:W2:Y:S04]  /*5b510*/  LDL.LU R25, [R1+0x530] ;  /* 0x0005300001197983 */ /* 0x000ea80000300800 */
[----:B0-----:R-:W-:Y:S04]  /*5b520*/  STL.64 [R1+0x140], R4 ;  /* 0x0001400401007387 */ /* 0x001fe80000100a00 */
[----:B------:R-:W0:Y:S04]  /*5b530*/  LDS.64 R4, [R28+UR7+0x80] ;  /* 0x000080071c047984 */ /* 0x000e280008000a00 */
[----:B------:R-:W2:Y:S04]  /*5b540*/  LDL.LU R23, [R1+0x534] ;  /* 0x0005340001177983 */ /* 0x000ea80000300800 */
[----:B0-----:R-:W-:Y:S04]  /*5b550*/  STL.64 [R1+0x158], R4 ;  /* 0x0001580401007387 */ /* 0x001fe80000100a00 */
[----:B------:R-:W0:Y:S04]  /*5b560*/  LDS.64 R4, [R28+UR7+0x880] ;  /* 0x000880071c047984 */ /* 0x000e280008000a00 */
[----:B0-----:R-:W-:Y:S04]  /*5b570*/  STL.64 [R1+0x130], R4 ;  /* 0x0001300401007387 */ /* 0x001fe80000100a00 */
[----:B------:R-:W0:Y:S04]  /*5b580*/  LDS.64 R4, [R28+UR7+0x1080] ;  /* 0x001080071c047984 */ /* 0x000e280008000a00 */
[----:B0-----:R-:W-:Y:S01]  /*5b590*/  STL.64 [R1+0x160], R4 ;  /* 0x0001600401007387 */ /* 0x001fe20000100a00 */
[----:B------:R-:W-:-:S03]  /*5b5a0*/  IMAD.MOV.U32 R2, RZ, RZ, R5 ;  /* 0x000000ffff027224 */ /* 0x000fc600078e0005 */
[----:B------:R-:W0:Y:S04]  /*5b5b0*/  LDS.64 R4, [R28+UR7+0x1880] ;  /* 0x001880071c047984 */ /* 0x000e280008000a00 */
[----:B0-----:R0:W-:Y:S01]  /*5b5c0*/  STL.64 [R1+0x138], R4 ;  /* 0x0001380401007387 */ /* 0x0011e20000100a00 */
[----:B------:R-:W-:-:S03]  /*5b5d0*/  IMAD.MOV.U32 R0, RZ, RZ, R5 ;  /* 0x000000ffff007224 */ /* 0x000fc600078e0005 */
[----:B0-----:R-:W2:Y:S01]  /*5b5e0*/  LDL.LU.64 R4, [R1+0x2968] ;  /* 0x0029680001047983 */ /* 0x001ea20000300a00 */
[----:B------:R-:W-:Y:S02]  /*5b5f0*/  IMAD.MOV.U32 R12, RZ, RZ, R18 ;  /* 0x000000ffff0c7224 */ /* 0x000fe400078e0012 */
[----:B------:R-:W-:Y:S02]  /*5b600*/  IMAD.MOV.U32 R13, RZ, RZ, R24 ;  /* 0x000000ffff0d7224 */ /* 0x000fe400078e0018 */
[----:B------:R-:W-:Y:S02]  /*5b610*/  IMAD.MOV.U32 R14, RZ, RZ, R26 ;  /* 0x000000ffff0e7224 */ /* 0x000fe400078e001a */
[----:B------:R-:W-:Y:S01]  /*5b620*/  IMAD.MOV.U32 R15, RZ, RZ, R22 ;  /* 0x000000ffff0f7224 */ /* 0x000fe200078e0016 */
[----:B------:R-:W3:Y:S06]  /*5b630*/  LDL.LU R28, [R1+0x528] ;  /* 0x00052800011c7983 */ /* 0x000eec0000300800 */
[----:B--2---:R-:W-:Y:S01]  /*5b640*/  HMMA.16816.F32 R12, R12, R4, R8 ;  /* 0x000000040c0c723c */ /* 0x004fe20000001808 */
[----:B------:R-:W3:Y:S04]  /*5b650*/  LDL.LU.64 R10, [R1+0x2960] ;  /* 0x00296000010a7983 */ /* 0x000ee80000300a00 */
[----:B------:R-:W3:Y:S04]  /*5b660*/  LDL.LU.64 R8, [R1+0x2958] ;  /* 0x0029580001087983 */ /* 0x000ee80000300a00 */
[----:B------:R-:W2:Y:S10]  /*5b670*/  LDL.LU.64 R4, [R1+0x2950] ;  /* 0x0029500001047983 */ /* 0x000eb40000300a00 */
[----:B------:R-:W-:Y:S04]  /*5b680*/  STL.64 [R1+0x110], R12 ;  /* 0x0001100c01007387 */ /* 0x000fe80000100a00 */
[----:B------:R0:W-:Y:S02]  /*5b690*/  STL.64 [R1+0x118], R14 ;  /* 0x0001180e01007387 */ /* 0x0001e40000100a00 */
[----:B0-----:R-:W-:Y:S01]  /*5b6a0*/  F2FP.F16.E4M3.UNPACK_B R14, R27 ;  /* 0x0000001bff0e723e */ /* 0x001fe200020006ff */
[----:B------:R-:W-:-:S04]  /*5b6b0*/  IMAD.MOV.U32 R12, RZ, RZ, R18 ;  /* 0x000000ffff0c7224 */ /* 0x000fc800078e0012 */
[----:B------:R0:W-:Y:S04]  /*5b6c0*/  STL [R1+0x3f0], R14 ;  /* 0x0003f00e01007387 */ /* 0x0001e80000100800 */
[----:B------:R-:W2:Y:S01]  /*5b6d0*/  LDL.LU R18, [R1+0x514] ;  /* 0x0005140001127983 */ /* 0x000ea20000300800 */
[----:B------:R-:W-:Y:S01]  /*5b6e0*/  F2FP.F16.E4M3.UNPACK_B R13, R27.H1 ;  /* 0x0000001bff0d723e */ /* 0x000fe200030006ff */
[----:B------:R-:W-:-:S04]  /*5b6f0*/  IMAD.MOV.U32 R15, RZ, RZ, R22 ;  /* 0x000000ffff0f7224 */ /* 0x000fc800078e0016 */
[----:B------:R1:W-:Y:S01]  /*5b700*/  STL [R1+0x460], R13 ;  /* 0x0004600d01007387 */ /* 0x0003e20000100800 */
[----:B0-----:R-:W-:Y:S02]  /*5b710*/  IMAD.MOV.U32 R14, RZ, RZ, R26 ;  /* 0x000000ffff0e7224 */ /* 0x001fe400078e001a */
[----:B-1----:R-:W-:Y:S02]  /*5b720*/  IMAD.MOV.U32 R13, RZ, RZ, R24 ;  /* 0x000000ffff0d7224 */ /* 0x002fe400078e0018 */
[----:B------:R-:W4:Y:S04]  /*5b730*/  LDL.LU R24, [R1+0x52c] ;  /* 0x00052c0001187983 */ /* 0x000f280000300800 */
[----:B------:R-:W4:Y:S04]  /*5b740*/  LDL.LU R26, [R1+0x608] ;  /* 0x00060800011a7983 */ /* 0x000f280000300800 */
[----:B------:R-:W4:Y:S01]  /*5b750*/  LDL.LU R22, [R1+0x60c] ;  /* 0x00060c0001167983 */ /* 0x000f220000300800 */
[----:B---3--:R-:W-:Y:S01]  /*5b760*/  HMMA.16816.F32 R12, R12, R20, R8 ;  /* 0x000000140c0c723c */ /* 0x008fe20000001808 */
[----:B--2---:R-:W-:-:S02]  /*5b770*/  F2FP.F16.E4M3.UNPACK_B R27, R18 ;  /* 0x00000012ff1b723e */ /* 0x004fc400020006ff */
[----:B------:R-:W-:-:S03]  /*5b780*/  F2FP.F16.E4M3.UNPACK_B R18, R18.H1 ;  /* 0x00000012ff12723e */ /* 0x000fc600030006ff */
[----:B------:R0:W-:Y:S04]  /*5b790*/  STL [R1+0x3f4], R27 ;  /* 0x0003f41b01007387 */ /* 0x0001e80000100800 */
[----:B0-----:R-:W2:Y:S04]  /*5b7a0*/  LDL.LU R27, [R1+0x294c] ;  /* 0x00294c00011b7983 */ /* 0x001ea80000300800 */
[----:B------:R4:W-:Y:S02]  /*5b7b0*/  STL [R1+0x464], R18 ;  /* 0x0004641201007387 */ /* 0x0009e40000100800 */
[----:B----4-:R-:W-:-:S02]  /*5b7c0*/  F2FP.F16.E4M3.UNPACK_B R18, R29 ;  /* 0x0000001dff12723e */ /* 0x010fc400020006ff */
[----:B------:R-:W-:-:S05]  /*5b7d0*/  F2FP.F16.E4M3.UNPACK_B R29, R29.H1 ;  /* 0x0000001dff1d723e */ /* 0x000fca00030006ff */
[----:B------:R5:W-:Y:S02]  /*5b7e0*/  STL [R1+0x500], R29 ;  /* 0x0005001d01007387 */ /* 0x000be40000100800 */
[-C--:B-----5:R-:W-:Y:S02]  /*5b7f0*/  F2FP.F16.E4M3.UNPACK_B R29, R19.reuse ;  /* 0x00000013ff1d723e */ /* 0x0a0fe400020006ff */
[----:B------:R-:W-:-:S03]  /*5b800*/  F2FP.F16.E4M3.UNPACK_B R19, R19.H1 ;  /* 0x00000013ff13723e */ /* 0x000fc600030006ff */
[----:B------:R0:W-:Y:S04]  /*5b810*/  STL [R1+0x4ac], R29 ;  /* 0x0004ac1d01007387 */ /* 0x0001e80000100800 */
[----:B0-----:R-:W3:Y:S04]  /*5b820*/  LDL.LU R29, [R1+0x2948] ;  /* 0x00294800011d7983 */ /* 0x001ee80000300800 */
[----:B------:R-:W-:Y:S04]  /*5b830*/  STL [R1+0x504], R19 ;  /* 0x0005041301007387 */ /* 0x000fe80000100800 */
[----:B------:R-:W4:Y:S04]  /*5b840*/  LDL.LU.64 R10, [R1+0x2940] ;  /* 0x00294000010a7983 */ /* 0x000f280000300a00 */
[----:B------:R-:W5:Y:S04]  /*5b850*/  LDL.LU.64 R8, [R1+0x2938] ;  /* 0x0029380001087983 */ /* 0x000f680000300a00 */
[----:B------:R-:W2:Y:S04]  /*5b860*/  LDL.LU.64 R20, [R1+0x2930] ;  /* 0x0029300001147983 */ /* 0x000ea80000300a00 */
[----:B------:R0:W-:Y:S04]  /*5b870*/  STL.64 [R1+0x120], R12 ;  /* 0x0001200c01007387 */ /* 0x0001e80000100a00 */
[----:B------:R1:W-:Y:S04]  /*5b880*/  STL.64 [R1+0x128], R14 ;  /* 0x0001280e01007387 */ /* 0x0003e80000100a00 */
[----:B0-----:R-:W2:Y:S04]  /*5b890*/  LDL.LU R12, [R1+0x538] ;  /* 0x00053800010c7983 */ /* 0x001ea80000300800 */
[----:B------:R-:W3:Y:S04]  /*5b8a0*/  LDL.LU R13, [R1+0x53c] ;  /* 0x00053c00010d7983 */ /* 0x000ee80000300800 */
[----:B-1----:R-:W3:Y:S04]  /*5b8b0*/  LDL.LU R14, [R1+0x520] ;  /* 0x00052000010e7983 */ /* 0x002ee80000300800 */
[----:B------:R-:W3:Y:S01]  /*5b8c0*/  LDL.LU R15, [R1+0x524] ;  /* 0x00052400010f7983 */ /* 0x000ee20000300800 */
[----:B------:R-:W-:-:S02]  /*5b8d0*/  F2FP.F16.E4M3.UNPACK_B R19, R25 ;  /* 0x00000019ff13723e */ /* 0x000fc400020006ff */
[----:B------:R-:W-:-:S03]  /*5b8e0*/  F2FP.F16.E4M3.UNPACK_B R25, R25.H1 ;  /* 0x00000019ff19723e */ /* 0x000fc600030006ff */
[----:B------:R0:W-:Y:S04]  /*5b8f0*/  STL [R1+0x400], R19 ;  /* 0x0004001301007387 */ /* 0x0001e80000100800 */
[----:B0-----:R-:W3:Y:S04]  /*5b900*/  LDL.LU R19, [R1+0x2928] ;  /* 0x0029280001137983 */ /* 0x001ee80000300800 */
[----:B------:R0:W-:Y:S02]  /*5b910*/  STL [R1+0x470], R25 ;  /* 0x0004701901007387 */ /* 0x0001e40000100800 */
[----:B0-----:R-:W-:-:S05]  /*5b920*/  F2FP.F16.E4M3.UNPACK_B R25, R23 ;  /* 0x00000017ff19723e */ /* 0x001fca00020006ff */
[----:B------:R0:W-:Y:S04]  /*5b930*/  STL [R1+0x404], R25 ;  /* 0x0004041901007387 */ /* 0x0001e80000100800 */
[----:B0-----:R-:W4:Y:S01]  /*5b940*/  LDL.LU R25, [R1+0x2924] ;  /* 0x0029240001197983 */ /* 0x001f220000300800 */
[----:B------:R-:W-:-:S05]  /*5b950*/  F2FP.F16.E4M3.UNPACK_B R23, R23.H1 ;  /* 0x00000017ff17723e */ /* 0x000fca00030006ff */
[----:B------:R2:W-:Y:S02]  /*5b960*/  STL [R1+0x474], R23 ;  /* 0x0004741701007387 */ /* 0x0005e40000100800 */
[-C--:B--2---:R-:W-:Y:S02]  /*5b970*/  F2FP.F16.E4M3.UNPACK_B R23, R12.reuse ;  /* 0x0000000cff17723e */ /* 0x084fe400020006ff */
[----:B------:R-:W-:-:S03]  /*5b980*/  F2FP.F16.E4M3.UNPACK_B R12, R12.H1 ;  /* 0x0000000cff0c723e */ /* 0x000fc600030006ff */
[----:B------:R0:W-:Y:S04]  /*5b990*/  STL [R1+0x4b8], R23 ;  /* 0x0004b81701007387 */ /* 0x0001e80000100800 */
[----:B0-----:R-:W2:Y:S04]  /*5b9a0*/  LDL.LU R23, [R1+0x2920] ;  /* 0x0029200001177983 */ /* 0x001ea80000300800 */
[----:B------:R3:W-:Y:S02]  /*5b9b0*/  STL [R1+0x4f8], R12 ;  /* 0x0004f80c01007387 */ /* 0x0007e40000100800 */
[----:B---3--:R-:W-:-:S05]  /*5b9c0*/  F2FP.F16.E4M3.UNPACK_B R12, R13 ;  /* 0x0000000dff0c723e */ /* 0x008fca00020006ff */
[----:B------:R0:W-:Y:S02]  /*5b9d0*/  STL [R1+0x4bc], R12 ;  /* 0x0004bc0c01007387 */ /* 0x0001e40000100800 */
[----:B0-----:R-:W-:Y:S02]  /*5b9e0*/  F2FP.F16.E4M3.UNPACK_B R12, R13.H1 ;  /* 0x0000000dff0c723e */ /* 0x001fe400030006ff */
[----:B------:R-:W-:-:S03]  /*5b9f0*/  F2FP.F16.E4M3.UNPACK_B R13, R14 ;  /* 0x0000000eff0d723e */ /* 0x000fc600020006ff */
[----:B------:R0:W-:Y:S04]  /*5ba00*/  STL [R1+0x4fc], R12 ;  /* 0x0004fc0c01007387 */ /* 0x0001e80000100800 */
[----:B------:R1:W-:Y:S01]  /*5ba10*/  STL [R1+0x408], R13 ;  /* 0x0004080d01007387 */ /* 0x0003e20000100800 */
[----:B0-----:R-:W-:Y:S02]  /*5ba20*/  F2FP.F16.E4M3.UNPACK_B R12, R14.H1 ;  /* 0x0000000eff0c723e */ /* 0x001fe400030006ff */
[-C--:B------:R-:W-:Y:S02]  /*5ba30*/  F2FP.F16.E4M3.UNPACK_B R14, R15.reuse ;  /* 0x0000000fff0e723e */ /* 0x080fe400020006ff */
[----:B-1----:R-:W-:Y:S01]  /*5ba40*/  F2FP.F16.E4M3.UNPACK_B R13, R15.H1 ;  /* 0x0000000fff0d723e */ /* 0x002fe200030006ff */
[----:B------:R0:W-:Y:S04]  /*5ba50*/  STL [R1+0x498], R12 ;  /* 0x0004980c01007387 */ /* 0x0001e80000100800 */
[----:B------:R-:W-:Y:S04]  /*5ba60*/  STL [R1+0x40c], R14 ;  /* 0x00040c0e01007387 */ /* 0x000fe80000100800 */
[----:B------:R1:W-:Y:S01]  /*5ba70*/  STL [R1+0x49c], R13 ;  /* 0x00049c0d01007387 */ /* 0x0003e20000100800 */
[----:B0-----:R-:W-:-:S02]  /*5ba80*/  F2FP.F16.E4M3.UNPACK_B R12, R28 ;  /* 0x0000001cff0c723e */ /* 0x001fc400020006ff */
[----:B-1----:R-:W-:-:S03]  /*5ba90*/  F2FP.F16.E4M3.UNPACK_B R13, R24 ;  /* 0x00000018ff0d723e */ /* 0x002fc600020006ff */
[----:B------:R0:W-:Y:S04]  /*5baa0*/  STL [R1+0x4e8], R12 ;  /* 0x0004e80c01007387 */ /* 0x0001e80000100800 */
[----:B------:R4:W-:Y:S01]  /*5bab0*/  STL [R1+0x4ec], R13 ;  /* 0x0004ec0d01007387 */ /* 0x0009e20000100800 */
[----:B------:R-:W-:Y:S02]  /*5bac0*/  IMAD.MOV.U32 R14, RZ, RZ, R26 ;  /* 0x000000ffff0e7224 */ /* 0x000fe400078e001a */
[----:B------:R-:W-:Y:S01]  /*5bad0*/  IMAD.MOV.U32 R15, RZ, RZ, R22 ;  /* 0x000000ffff0f7224 */ /* 0x000fe200078e0016 */
[----:B0-----:R-:W-:Y:S01]  /*5bae0*/  F2FP.F16.E4M3.UNPACK_B R12, R24.H1 ;  /* 0x00000018ff0c723e */ /* 0x001fe200030006ff */
[----:B------:R-:W-:Y:S02]  /*5baf0*/  IMAD.MOV.U32 R24, RZ, RZ, R27 ;  /* 0x000000ffff187224 */ /* 0x000fe400078e001b */
[----:B----4-:R-:W-:-:S02]  /*5bb00*/  IMAD.MOV.U32 R13, RZ, RZ, R25 ;  /* 0x000000ffff0d7224 */ /* 0x010fc400078e0019 */
[----:B------:R0:W-:Y:S04]  /*5bb10*/  STL [R1+0x4f4], R12 ;  /* 0x0004f40c01007387 */ /* 0x0001e80000100800 */
[----:B------:R-:W3:Y:S04]  /*5bb20*/  LDL.LU R27, [R1+0x291c] ;  /* 0x00291c00011b7983 */ /* 0x000ee80000300800 */
[----:B------:R-:W4:Y:S04]  /*5bb30*/  LDL.LU R25, [R1+0x2918] ;  /* 0x0029180001197983 */ /* 0x000f280000300800 */
[----:B------:R-:W-:Y:S01]  /*5bb40*/  STL.64 [R1+0xa68], R14 ;  /* 0x000a680e01007387 */ /* 0x000fe20000100a00 */
[----:B0-----:R-:W-:-:S03]  /*5bb50*/  IMAD.MOV.U32 R12, RZ, RZ, R19 ;  /* 0x000000ffff0c7224 */ /* 0x001fc600078e0013 */
[----:B------:R-:W2:Y:S04]  /*5bb60*/  LDL.LU R19, [R1+0x2914] ;  /* 0x0029140001137983 */ /* 0x000ea80000300800 */
[----:B------:R-:W-:Y:S01]  /*5bb70*/  STL.64 [R1+0xa78], R12 ;  /* 0x000a780c01007387 */ /* 0x000fe20000100a00 */
[----:B------:R-:W-:-:S05]  /*5bb80*/  F2FP.F16.E4M3.UNPACK_B R28, R28.H1 ;  /* 0x0000001cff1c723e */ /* 0x000fca00030006ff */
[----:B------:R0:W-:Y:S04]  /*5bb90*/  STL.64 [R1+0x3008], R28 ;  /* 0x0030081c01007387 */ /* 0x0001e80000100a00 */
[----:B0-----:R-:W2:Y:S04]  /*5bba0*/  LDL.LU R28, [R1+0x200] ;  /* 0x00020000011c7983 */ /* 0x001ea80000300800 */
[----:B------:R-:W2:Y:S04]  /*5bbb0*/  LDL.LU R29, [R1+0x204] ;  /* 0x00020400011d7983 */ /* 0x000ea80000300800 */
[----:B------:R0:W-:Y:S04]  /*5bbc0*/  STL [R1+0x2f00], R20 ;  /* 0x002f001401007387 */ /* 0x0001e80000100800 */
[----:B------:R1:W-:Y:S04]  /*5bbd0*/  STL [R1+0x3020], R21 ;  /* 0x0030201501007387 */ /* 0x0003e80000100800 */
[----:B0-----:R-:W2:Y:S04]  /*5bbe0*/  LDL.LU R20, [R1+0x228] ;  /* 0x0002280001147983 */ /* 0x001ea80000300800 */
[----:B-1----:R-:W2:Y:S04]  /*5bbf0*/  LDL.LU R21, [R1+0x22c] ;  /* 0x00022c0001157983 */ /* 0x002ea80000300800 */
[----:B-----5:R-:W-:Y:S04]  /*5bc00*/  STL [R1+0x2d30], R9 ;  /* 0x002d300901007387 */ /* 0x020fe80000100800 */
[----:B------:R-:W-:Y:S04]  /*5bc10*/  STL [R1+0x2d1c], R11 ;  /* 0x002d1c0b01007387 */ /* 0x000fe80000100800 */
[----:B------:R-:W-:Y:S04]  /*5bc20*/  STL [R1+0x2f2c], R10 ;  /* 0x002f2c0a01007387 */ /* 0x000fe80000100800 */
[----:B------:R0:W-:Y:S04]  /*5bc30*/  STL [R1+0x2f28], R8 ;  /* 0x002f280801007387 */ /* 0x0001e80000100800 */
[----:B0-----:R-:W5:Y:S04]  /*5bc40*/  LDL.LU R8, [R1+0x220] ;  /* 0x0002200001087983 */ /* 0x001f680000300800 */
[----:B------:R-:W5:Y:S04]  /*5bc50*/  LDL.LU R9, [R1+0x224] ;  /* 0x0002240001097983 */ /* 0x000f680000300800 */
[----:B-----5:R0:W-:Y:S04]  /*5bc60*/  STL.64 [R1+0x3038], R8 ;  /* 0x0030380801007387 */ /* 0x0201e80000100a00 */
[----:B0-----:R-:W5:Y:S04]  /*5bc70*/  LDL.LU R8, [R1+0xa0] ;  /* 0x0000a00001087983 */ /* 0x001f680000300800 */
[----:B------:R-:W5:Y:S04]  /*5bc80*/  LDL.LU R9, [R1+0xa4] ;  /* 0x0000a40001097983 */ /* 0x000f680000300800 */
[----:B------:R-:W5:Y:S04]  /*5bc90*/  LDL.LU R10, [R1+0xa8] ;  /* 0x0000a800010a7983 */ /* 0x000f680000300800 */
[----:B------:R-:W5:Y:S04]  /*5bca0*/  LDL.LU R11, [R1+0xac] ;  /* 0x0000ac00010b7983 */ /* 0x000f680000300800 */
[----:B------:R-:W-:Y:S04]  /*5bcb0*/  STL [R1+0x2d18], R17 ;  /* 0x002d181101007387 */ /* 0x000fe80000100800 */
[----:B------:R-:W-:Y:S04]  /*5bcc0*/  STL [R1+0x2f30], R16 ;  /* 0x002f301001007387 */ /* 0x000fe80000100800 */
[----:B------:R-:W-:Y:S04]  /*5bcd0*/  STL [R1+0x2d04], R5 ;  /* 0x002d040501007387 */ /* 0x000fe80000100800 */
[----:B------:R-:W-:Y:S04]  /*5bce0*/  STL [R1+0x2d00], R7 ;  /* 0x002d000701007387 */ /* 0x000fe80000100800 */
[----:B------:R-:W-:Y:S04]  /*5bcf0*/  STL [R1+0x2ed8], R6 ;  /* 0x002ed80601007387 */ /* 0x000fe80000100800 */
[----:B------:R0:W-:Y:S04]  /*5bd00*/  STL [R1+0x2ed4], R4 ;  /* 0x002ed40401007387 */ /* 0x0001e80000100800 */
[----:B0-----:R-:W5:Y:S04]  /*5bd10*/  LDL.LU R4, [R1+0x80] ;  /* 0x0000800001047983 */ /* 0x001f680000300800 */
[----:B------:R-:W5:Y:S04]  /*5bd20*/  LDL.LU R5, [R1+0x84] ;  /* 0x0000840001057983 */ /* 0x000f680000300800 */
[----:B------:R-:W5:Y:S04]  /*5bd30*/  LDL.LU R6, [R1+0x88] ;  /* 0x0000880001067983 */ /* 0x000f680000300800 */
[----:B------:R-:W5:Y:S01]  /*5bd40*/  LDL.LU R7, [R1+0x8c] ;  /* 0x00008c0001077983 */ /* 0x000f620000300800 */
[----:B--2---:R-:W-:-:S02]  /*5bd50*/  IMAD.MOV.U32 R12, RZ, RZ, R19 ;  /* 0x000000ffff0c7224 */ /* 0x004fc400078e0013 */
[----:B----4-:R-:W-:Y:S02]  /*5bd60*/  IMAD.MOV.U32 R13, RZ, RZ, R25 ;  /* 0x000000ffff0d7224 */ /* 0x010fe400078e0019 */
[----:B---3--:R-:W-:Y:S02]  /*5bd70*/  IMAD.MOV.U32 R14, RZ, RZ, R27 ;  /* 0x000000ffff0e7224 */ /* 0x008fe400078e001b */
[----:B------:R-:W-:Y:S01]  /*5bd80*/  IMAD.MOV.U32 R15, RZ, RZ, R23 ;  /* 0x000000ffff0f7224 */ /* 0x000fe200078e0017 */
[----:B-----5:R-:W-:Y:S04]  /*5bd90*/  STL.64 [R1+0x3030], R6 ;  /* 0x0030300601007387 */ /* 0x020fe80000100a00 */
[----:B------:R0:W-:Y:S04]  /*5bda0*/  STL.64 [R1+0x3028], R4 ;  /* 0x0030280401007387 */ /* 0x0001e80000100a00 */
[----:B0-----:R-:W2:Y:S04]  /*5bdb0*/  LDL.LU R4, [R1+0x90] ;  /* 0x0000900001047983 */ /* 0x001ea80000300800 */
[----:B------:R-:W2:Y:S04]  /*5bdc0*/  LDL.LU R5, [R1+0x94] ;  /* 0x0000940001057983 */ /* 0x000ea80000300800 */
[----:B------:R-:W2:Y:S04]  /*5bdd0*/  LDL.LU R6, [R1+0x98] ;  /* 0x0000980001067983 */ /* 0x000ea80000300800 */
[----:B------:R-:W2:Y:S01]  /*5bde0*/  LDL.LU R7, [R1+0x9c] ;  /* 0x00009c0001077983 */ /* 0x000ea20000300800 */
[----:B------:R-:W-:Y:S03]  /*5bdf0*/  HMMA.16816.F32 R12, R12, R28, R8 ;  /* 0x0000001c0c0c723c */ /* 0x000fe60000001808 */
[----:B------:R-:W-:Y:S04]  /*5be00*/  STL [R1+0x2a34], R2 ;  /* 0x002a340201007387 */ /* 0x000fe80000100800 */
[----:B------:R-:W-:Y:S04]  /*5be10*/  STL [R1+0x2a30], R0 ;  /* 0x002a300001007387 */ /* 0x000fe80000100800 */
[----:B------:R-:W3:Y:S04]  /*5be20*/  LDL.LU.64 R8, [R1+0x3038] ;  /* 0x0030380001087983 */ /* 0x000ee80000300a00 */
[----:B------:R-:W4:Y:S04]  /*5be30*/  LDL.LU R10, [R1+0x208] ;  /* 0x00020800010a7983 */ /* 0x000f280000300800 */
[----:B------:R0:W-:Y:S04]  /*5be40*/  STL.64 [R1+0xa0], R12 ;  /* 0x0000a00c01007387 */ /* 0x0001e80000100a00 */
[----:B------:R1:W-:Y:S04]  /*5be50*/  STL.64 [R1+0xa8], R14 ;  /* 0x0000a80e01007387 */ /* 0x0003e80000100a00 */
[----:B------:R-:W4:Y:S01]  /*5be60*/  LDL.LU R11, [R1+0x20c] ;  /* 0x00020c00010b7983 */ /* 0x000f220000300800 */
[----:B0-----:R-:W-:-:S03]  /*5be70*/  IMAD.MOV.U32 R12, RZ, RZ, R19 ;  /* 0x000000ffff0c7224 */ /* 0x001fc600078e0013 */
[----:B------:R-:W5:Y:S01]  /*5be80*/  LDL.LU R16, [R1+0x210] ;  /* 0x0002100001107983 */ /* 0x000f620000300800 */
[----:B------:R-:W-:Y:S02]  /*5be90*/  IMAD.MOV.U32 R13, RZ, RZ, R25 ;  /* 0x000000ffff0d7224 */ /* 0x000fe400078e0019 */
[----:B-1----:R-:W-:Y:S01]  /*5bea0*/  IMAD.MOV.U32 R14, RZ, RZ, R27 ;  /* 0x000000ffff0e7224 */ /* 0x002fe200078e001b */
[----:B------:R-:W5:Y:S01]  /*5beb0*/  LDL.LU R17, [R1+0x214] ;  /* 0x0002140001117983 */ /* 0x000f620000300800 */
[----:B------:R-:W-:-:S03]  /*5bec0*/  IMAD.MOV.U32 R15, RZ, RZ, R23 ;  /* 0x000000ffff0f7224 */ /* 0x000fc600078e0017 */
[----:B------:R-:W3:Y:S04]  /*5bed0*/  LDL.LU R28, [R1+0x218] ;  /* 0x00021800011c7983 */ /* 0x000ee80000300800 */
[----:B------:R-:W3:Y:S01]  /*5bee0*/  LDL.LU R29, [R1+0x21c] ;  /* 0x00021c00011d7983 */ /* 0x000ee20000300800 */
[----:B--2---:R-:W-:Y:S03]  /*5bef0*/  HMMA.16816.F32 R12, R12, R20, R4 ;  /* 0x000000140c0c723c */ /* 0x004fe60000001804 */
[----:B------:R-:W3:Y:S04]  /*5bf00*/  LDL.LU.64 R6, [R1+0x3030] ;  /* 0x0030300001067983 */ /* 0x000ee80000300a00 */
[----:B------:R-:W3:Y:S04]  /*5bf10*/  LDL.LU.64 R4, [R1+0x3028] ;  /* 0x0030280001047983 */ /* 0x000ee80000300a00 */
[----:B------:R-:W2:Y:S08]  /*5bf20*/  LDL.LU R21, [R1+0x3020] ;  /* 0x0030200001157983 */ /* 0x000eb00000300800 */
[----:B------:R0:W-:Y:S01]  /*5bf30*/  STL.64 [R1+0x170], R12 ;  /* 0x0001700c01007387 */ /* 0x0001e20000100a00 */
[----:B------:R-:W-:-:S02]  /*5bf40*/  IMAD.MOV.U32 R26, RZ, RZ, R15 ;  /* 0x000000ffff1a7224 */ /* 0x000fc400078e000f */
[----:B------:R-:W-:Y:S01]  /*5bf50*/  IMAD.MOV.U32 R15, RZ, RZ, R23 ;  /* 0x000000ffff0f7224 */ /* 0x000fe200078e0017 */
[----:B------:R1:W-:Y:S01]  /*5bf60*/  STL [R1+0x178], R14 ;  /* 0x0001780e01007387 */ /* 0x0003e20000100800 */
[----:B0-----:R-:W-:Y:S02]  /*5bf70*/  IMAD.MOV.U32 R12, RZ, RZ, R19 ;  /* 0x000000ffff0c7224 */ /* 0x001fe400078e0013 */
[----:B------:R-:W-:Y:S02]  /*5bf80*/  IMAD.MOV.U32 R13, RZ, RZ, R25 ;  /* 0x000000ffff0d7224 */ /* 0x000fe400078e0019 */
[----:B-1----:R-:W-:-:S07]  /*5bf90*/  IMAD.MOV.U32 R14, RZ, RZ, R27 ;  /* 0x000000ffff0e7224 */ /* 0x002fce00078e001b */
[----:B---3--:R-:W-:-:S15]  /*5bfa0*/  HMMA.16816.F32 R4, R12, R8, R4 ;  /* 0x000000080c04723c */ /* 0x008fde0000001804 */
[----:B------:R-:W-:-:S04]  /*5bfb0*/  NOP ;  /* 0x0000000000007918 */ /* 0x000fc80000000000 */
[----:B------:R-:W-:Y:S01]  /*5bfc0*/  STL.64 [R1+0x80], R4 ;  /* 0x0000800401007387 */ /* 0x000fe20000100a00 */
[----:B------:R-:W-:-:S03]  /*5bfd0*/  IMAD.MOV.U32 R22, RZ, RZ, R7 ;  /* 0x000000ffff167224 */ /* 0x000fc600078e0007 */
[----:B------:R-:W-:Y:S04]  /*5bfe0*/  STL [R1+0x88], R6 ;  /* 0x0000880601007387 */ /* 0x000fe80000100800 */
[----:B------:R-:W3:Y:S04]  /*5bff0*/  LDL.LU R8, [R1+0x230] ;  /* 0x0002300001087983 */ /* 0x000ee80000300800 */
[----:B------:R-:W3:Y:S04]  /*5c000*/  LDL.LU R9, [R1+0x234] ;  /* 0x0002340001097983 */ /* 0x000ee80000300800 */
        /* <DEDUP_REMOVED lines=10> */
[----:B------:R-:W3:Y:S04]  /*5c0b0*/  LDL.LU R10, [R1+0x78] ;  /* 0x00007800010a7983 */ /* 0x000ee80000300800 */
[----:B------:R-:W3:Y:S04]  /*5c0c0*/  LDL.LU R11, [R1+0x7c] ;  /* 0x00007c00010b7983 */ /* 0x000ee80000300800 */
[----:B------:R-:W4:Y:S04]  /*5c0d0*/  LDL.LU R4, [R1+0x40] ;  /* 0x0000400001047983 */ /* 0x000f280000300800 */
[----:B------:R-:W4:Y:S04]  /*5c0e0*/  LDL.LU R5, [R1+0x44] ;  /* 0x0000440001057983 */ /* 0x000f280000300800 */
[----:B------:R-:W2:Y:S04]  /*5c0f0*/  LDL.LU R6, [R1+0x48] ;  /* 0x0000480001067983 */ /* 0x000ea80000300800 */
[----:B------:R-:W2:Y:S01]  /*5c100*/  LDL.LU R7, [R1+0x4c] ;  /* 0x00004c0001077983 */ /* 0x000ea20000300800 */
[----:B---3--:R-:W-:Y:S03]  /*5c110*/  HMMA.16816.F32 R12, R12, R28, R8 ;  /* 0x0000001c0c0c723c */ /* 0x008fe60000001808 */
[----:B--2---:R-:W-:Y:S04]  /*5c120*/  STL.64 [R1+0x2ff0], R6 ;  /* 0x002ff00601007387 */ /* 0x004fe80000100a00 */
[----:B----4-:R0:W-:Y:S04]  /*5c130*/  STL.64 [R1+0x2fe8], R4 ;  /* 0x002fe80401007387 */ /* 0x0101e80000100a00 */
[----:B0-----:R-:W2:Y:S04]  /*5c140*/  LDL.LU R4, [R1+0x50] ;  /* 0x0000500001047983 */ /* 0x001ea80000300800 */
[----:B------:R-:W2:Y:S04]  /*5c150*/  LDL.LU R5, [R1+0x54] ;  /* 0x0000540001057983 */ /* 0x000ea80000300800 */
[----:B------:R-:W2:Y:S04]  /*5c160*/  LDL.LU R6, [R1+0x58] ;  /* 0x0000580001067983 */ /* 0x000ea80000300800 */
[----:B------:R-:W2:Y:S04]  /*5c170*/  LDL.LU R7, [R1+0x5c] ;  /* 0x00005c0001077983 */ /* 0x000ea80000300800 */
[----:B------:R-:W3:Y:S04]  /*5c180*/  LDL.LU R20, [R1+0x14] ;  /* 0x0000140001147983 */ /* 0x000ee80000300800 */
[----:B------:R-:W5:Y:S04]  /*5c190*/  LDL.LU.64 R10, [R1+0x3018] ;  /* 0x00301800010a7983 */ /* 0x000f680000300a00 */
[----:B------:R-:W5:Y:S04]  /*5c1a0*/  LDL.LU.64 R8, [R1+0x3010] ;  /* 0x0030100001087983 */ /* 0x000f680000300a00 */
[----:B------:R-:W4:Y:S04]  /*5c1b0*/  LDL.LU.64 R28, [R1+0x3008] ;  /* 0x00300800011c7983 */ /* 0x000f280000300a00 */
[----:B------:R0:W-:Y:S04]  /*5c1c0*/  STL.64 [R1+0x180], R12 ;  /* 0x0001800c01007387 */ /* 0x0001e80000100a00 */
[----:B------:R1:W-:Y:S01]  /*5c1d0*/  STL.64 [R1+0x188], R14 ;  /* 0x0001880e01007387 */ /* 0x0003e20000100a00 */
[----:B0-----:R-:W-:-:S02]  /*5c1e0*/  IMAD.MOV.U32 R12, RZ, RZ, R19 ;  /* 0x000000ffff0c7224 */ /* 0x001fc400078e0013 */
[----:B------:R-:W-:Y:S02]  /*5c1f0*/  IMAD.MOV.U32 R13, RZ, RZ, R25 ;  /* 0x000000ffff0d7224 */ /* 0x000fe400078e0019 */
[----:B-1----:R-:W-:Y:S02]  /*5c200*/  IMAD.MOV.U32 R14, RZ, RZ, R27 ;  /* 0x000000ffff0e7224 */ /* 0x002fe400078e001b */
[----:B------:R-:W-:-:S07]  /*5c210*/  IMAD.MOV.U32 R15, RZ, RZ, R23 ;  /* 0x000000ffff0f7224 */ /* 0x000fce00078e0017 */
[----:B-----5:R-:W-:Y:S01]  /*5c220*/  HMMA.16816.F32 R12, R12, R16, R8 ;  /* 0x000000100c0c723c */ /* 0x020fe20000001808 */
[----:B------:R-:W2:Y:S04]  /*5c230*/  LDL.LU.64 R10, [R1+0x3000] ;  /* 0x00300000010a7983 */ /* 0x000ea80000300a00 */
[----:B------:R-:W5:-:S14]  /*5c240*/  LDL.LU.64 R8, [R1+0x2ff8] ;  /* 0x002ff80001087983 */ /* 0x000f5c0000300a00 */
[----:B------:R-:W-:Y:S01]  /*5c250*/  IMAD.MOV.U32 R2, RZ, RZ, R14 ;  /* 0x000000ffff027224 */ /* 0x000fe200078e000e */
[----:B------:R0:W-:Y:S01]  /*5c260*/  STL.64 [R1+0x190], R12 ;  /* 0x0001900c01007387 */ /* 0x0001e20000100a00 */
[----:B------:R-:W-:Y:S02]  /*5c270*/  IMAD.MOV.U32 R0, RZ, RZ, R15 ;  /* 0x000000ffff007224 */ /* 0x000fe400078e000f */
[----:B------:R-:W-:Y:S02]  /*5c280*/  IMAD.MOV.U32 R14, RZ, RZ, R27 ;  /* 0x000000ffff0e7224 */ /* 0x000fe400078e001b */
[----:B------:R-:W-:Y:S02]  /*5c290*/  IMAD.MOV.U32 R15, RZ, RZ, R23 ;  /* 0x000000ffff0f7224 */ /* 0x000fe400078e0017 */
[----:B0-----:R-:W-:Y:S02]  /*5c2a0*/  IMAD.MOV.U32 R12, RZ, RZ, R19 ;  /* 0x000000ffff0c7224 */ /* 0x001fe400078e0013 */
[----:B------:R-:W-:-:S07]  /*5c2b0*/  IMAD.MOV.U32 R13, RZ, RZ, R25 ;  /* 0x000000ffff0d7224 */ /* 0x000fce00078e0019 */
[----:B--2---:R-:W-:Y:S01]  /*5c2c0*/  HMMA.16816.F32 R12, R12, R10, R4 ;  /* 0x0000000a0c0c723c */ /* 0x004fe20000001804 */
[----:B------:R-:W5:Y:S04]  /*5c2d0*/  LDL.LU.64 R6, [R1+0x2ff0] ;  /* 0x002ff00001067983 */ /* 0x000f680000300a00 */
[----:B------:R-:W5:Y:S04]  /*5c2e0*/  LDL.LU.64 R4, [R1+0x2fe8] ;  /* 0x002fe80001047983 */ /* 0x000f680000300a00 */
[----:B------:R-:W2:Y:S10]  /*5c2f0*/  LDL.LU R16, [R1+0x258] ;  /* 0x0002580001107983 */ /* 0x000eb40000300800 */
[----:B------:R0:W-:Y:S04]  /*5c300*/  STL.64 [R1+0x1a0], R12 ;  /* 0x0001a00c01007387 */ /* 0x0001e80000100a00 */
[----:B------:R1:W-:Y:S04]  /*5c310*/  STL.64 [R1+0x1a8], R14 ;  /* 0x0001a80e01007387 */ /* 0x0003e80000100a00 */
[----:B------:R-:W2:Y:S04]  /*5c320*/  LDL.LU R17, [R1+0x25c] ;  /* 0x00025c0001117983 */ /* 0x000ea80000300800 */
[----:B------:R-:W3:Y:S04]  /*5c330*/  LDL.LU R10, [R1+0x238] ;  /* 0x00023800010a7983 */ /* 0x000ee80000300800 */
[----:B------:R-:W3:Y:S01]  /*5c340*/  LDL.LU R11, [R1+0x23c] ;  /* 0x00023c00010b7983 */ /* 0x000ee20000300800 */
[----:B0-----:R-:W-:-:S02]  /*5c350*/  IMAD.MOV.U32 R12, RZ, RZ, R19 ;  /* 0x000000ffff0c7224 */ /* 0x001fc400078e0013 */
[----:B------:R-:W-:Y:S02]  /*5c360*/  IMAD.MOV.U32 R13, RZ, RZ, R25 ;  /* 0x000000ffff0d7224 */ /* 0x000fe400078e0019 */
[----:B-1----:R-:W-:Y:S02]  /*5c370*/  IMAD.MOV.U32 R14, RZ, RZ, R27 ;  /* 0x000000ffff0e7224 */ /* 0x002fe400078e001b */
[----:B------:R-:W-:Y:S01]  /*5c380*/  IMAD.MOV.U32 R15, RZ, RZ, R23 ;  /* 0x000000ffff0f7224 */ /* 0x000fe200078e0017 */
[----:B--2---:R0:W-:Y:S04]  /*5c390*/  STL.64 [R1+0x2fa0], R16 ;  /* 0x002fa01001007387 */ /* 0x0041e80000100a00 */
[----:B0-----:R-:W2:Y:S04]  /*5c3a0*/  LDL.LU R16, [R1+0x250] ;  /* 0x0002500001107983 */ /* 0x001ea80000300800 */
[----:B------:R-:W2:Y:S01]  /*5c3b0*/  LDL.LU R17, [R1+0x254] ;  /* 0x0002540001117983 */ /* 0x000ea20000300800 */
[----:B-----5:R-:W-:Y:S01]  /*5c3c0*/  HMMA.16816.F32 R4, R12, R8, R4 ;  /* 0x000000080c04723c */ /* 0x020fe20000001804 */
[----:B------:R-:W-:-:S02]  /*5c3d0*/  IMAD.MOV.U32 R14, RZ, RZ, R24 ;  /* 0x000000ffff0e7224 */ /* 0x000fc400078e0018 */
[----:B------:R-:W-:Y:S04]  /*5c3e0*/  STL.64 [R1+0x2fe0], R18 ;  /* 0x002fe01201007387 */ /* 0x000fe80000100a00 */
[----:B--2---:R0:W-:Y:S04]  /*5c3f0*/  STL.64 [R1+0x2fd8], R16 ;  /* 0x002fd81001007387 */ /* 0x0041e80000100a00 */
[----:B0-----:R-:W3:Y:S08]  /*5c400*/  LDL.LU R16, [R1+0x270] ;  /* 0x0002700001107983 */ /* 0x001ef00000300800 */
[----:B------:R0:W-:Y:S04]  /*5c410*/  STL.64 [R1+0x1b0], R4 ;  /* 0x0001b00401007387 */ /* 0x0001e80000100a00 */
[----:B------:R1:W-:Y:S04]  /*5c420*/  STL.64 [R1+0x1b8], R6 ;  /* 0x0001b80601007387 */ /* 0x0003e80000100a00 */
[----:B------:R-:W3:Y:S04]  /*5c430*/  LDL.LU R17, [R1+0x274] ;  /* 0x0002740001117983 */ /* 0x000ee80000300800 */
[----:B------:R-:W3:Y:S04]  /*5c440*/  LDL.LU R18, [R1+0x278] ;  /* 0x0002780001127983 */ /* 0x000ee80000300800 */
[----:B------:R-:W3:Y:S04]  /*5c450*/  LDL.LU R19, [R1+0x27c] ;  /* 0x00027c0001137983 */ /* 0x000ee80000300800 */
[----:B0-----:R-:W2:Y:S04]  /*5c460*/  LDL.LU R4, [R1+0xc0] ;  /* 0x0000c00001047983 */ /* 0x001ea80000300800 */
[----:B------:R-:W2:Y:S04]  /*5c470*/  LDL.LU R5, [R1+0xc4] ;  /* 0x0000c40001057983 */ /* 0x000ea80000300800 */
[----:B-1----:R-:W5:Y:S04]  /*5c480*/  LDL.LU R6, [R1+0xc8] ;  /* 0x0000c80001067983 */ /* 0x002f680000300800 */
[----:B------:R-:W5:Y:S04]  /*5c490*/  LDL.LU R7, [R1+0xcc] ;  /* 0x0000cc0001077983 */ /* 0x000f680000300800 */
[----:B-----5:R-:W-:Y:S04]  /*5c4a0*/  STL.64 [R1+0x2f98], R6 ;  /* 0x002f980601007387 */ /* 0x020fe80000100a00 */
[----:B--2---:R0:W-:Y:S04]  /*5c4b0*/  STL.64 [R1+0x2f90], R4 ;  /* 0x002f900401007387 */ /* 0x0041e80000100a00 */
[----:B0-----:R-:W2:Y:S04]  /*5c4c0*/  LDL.LU R4, [R1+0x2a0] ;  /* 0x0002a00001047983 */ /* 0x001ea80000300800 */
        /* <DEDUP_REMOVED lines=15> */
[----:B----4-:R-:W-:-:S02]  /*5c5c0*/  IMAD.MOV.U32 R12, RZ, RZ, R29 ;  /* 0x000000ffff0c7224 */ /* 0x010fc400078e001d */
[----:B------:R-:W-:Y:S02]  /*5c5d0*/  IMAD.MOV.U32 R13, RZ, RZ, R3 ;  /* 0x000000ffff0d7224 */ /* 0x000fe400078e0003 */
[----:B------:R-:W-:-:S07]  /*5c5e0*/  IMAD.MOV.U32 R15, RZ, RZ, R21 ;  /* 0x000000ffff0f7224 */ /* 0x000fce00078e0015 */
[----:B---3--:R-:W-:Y:S01]  /*5c5f0*/  HMMA.16816.F32 R12, R12, R10, R16 ;  /* 0x0000000a0c0c723c */ /* 0x008fe20000001810 */
[----:B-----5:R-:W-:Y:S04]  /*5c600*/  STL.64 [R1+0x2fd0], R6 ;  /* 0x002fd00601007387 */ /* 0x020fe80000100a00 */
[----:B--2---:R0:W-:Y:S04]  /*5c610*/  STL.64 [R1+0x2fc8], R4 ;  /* 0x002fc80401007387 */ /* 0x0041e80000100a00 */
[----:B0-----:R-:W2:Y:S04]  /*5c620*/  LDL.LU R4, [R1+0x30] ;  /* 0x0000300001047983 */ /* 0x001ea80000300800 */
[----:B------:R-:W2:Y:S04]  /*5c630*/  LDL.LU R5, [R1+0x34] ;  /* 0x0000340001057983 */ /* 0x000ea80000300800 */
[----:B------:R-:W2:Y:S04]  /*5c640*/  LDL.LU R6, [R1+0x38] ;  /* 0x0000380001067983 */ /* 0x000ea80000300800 */
[----:B------:R-:W2:Y:S04]  /*5c650*/  LDL.LU R7, [R1+0x3c] ;  /* 0x00003c0001077983 */ /* 0x000ea80000300800 */
[----:B------:R-:W3:Y:S04]  /*5c660*/  LDL.LU.64 R18, [R1+0x2fe0] ;  /* 0x002fe00001127983 */ /* 0x000ee80000300a00 */
[----:B------:R-:W4:Y:S04]  /*5c670*/  LDL.LU.64 R16, [R1+0x2fd8] ;  /* 0x002fd80001107983 */ /* 0x000f280000300a00 */
[----:B------:R0:W-:Y:S04]  /*5c680*/  STL.64 [R1+0x1d0], R12 ;  /* 0x0001d00c01007387 */ /* 0x0001e80000100a00 */
[----:B------:R1:W-:Y:S01]  /*5c690*/  STL.64 [R1+0x1d8], R14 ;  /* 0x0001d80e01007387 */ /* 0x0003e20000100a00 */
[----:B0-----:R-:W-:-:S02]  /*5c6a0*/  IMAD.MOV.U32 R13, RZ, RZ, R25 ;  /* 0x000000ffff0d7224 */ /* 0x001fc400078e0019 */
[----:B-1----:R-:W-:Y:S02]  /*5c6b0*/  IMAD.MOV.U32 R14, RZ, RZ, R27 ;  /* 0x000000ffff0e7224 */ /* 0x002fe400078e001b */
[----:B------:R-:W-:Y:S02]  /*5c6c0*/  IMAD.MOV.U32 R15, RZ, RZ, R23 ;  /* 0x000000ffff0f7224 */ /* 0x000fe400078e0017 */
[----:B---3--:R-:W-:-:S07]  /*5c6d0*/  IMAD.MOV.U32 R12, RZ, RZ, R19 ;  /* 0x000000ffff0c7224 */ /* 0x008fce00078e0013 */
[----:B--2---:R-:W-:Y:S01]  /*5c6e0*/  HMMA.16816.F32 R12, R12, R10, R4 ;  /* 0x0000000a0c0c723c */ /* 0x004fe20000001804 */
[----:B------:R-:W4:Y:S04]  /*5c6f0*/  LDL.LU.64 R6, [R1+0x2fd0] ;  /* 0x002fd00001067983 */ /* 0x000f280000300a00 */
[----:B------:R-:W4:Y:S04]  /*5c700*/  LDL.LU.64 R4, [R1+0x2fc8] ;  /* 0x002fc80001047983 */ /* 0x000f280000300a00 */
[----:B------:R-:W2:Y:S10]  /*5c710*/  LDL.LU R8, [R1+0x2b0] ;  /* 0x0002b00001087983 */ /* 0x000eb40000300800 */
        /* <DEDUP_REMOVED lines=10> */
[----:B------:R-:W3:Y:S04]  /*5c7c0*/  LDL.LU.64 R6, [R1+0x2fc0] ;  /* 0x002fc00001067983 */ /* 0x000ee80000300a00 */
[----:B------:R-:W3:-:S14]  /*5c7d0*/  LDL.LU.64 R4, [R1+0x2fb8] ;  /* 0x002fb80001047983 */ /* 0x000edc0000300a00 */
[----:B------:R0:W-:Y:S04]  /*5c7e0*/  STL.64 [R1+0x1f0], R12 ;  /* 0x0001f00c01007387 */ /* 0x0001e80000100a00 */
[----:B------:R1:W-:Y:S01]  /*5c7f0*/  STL.64 [R1+0x1f8], R14 ;  /* 0x0001f80e01007387 */ /* 0x0003e20000100a00 */
[----:B0-----:R-:W-:Y:S02]  /*5c800*/  IMAD.MOV.U32 R12, RZ, RZ, R19 ;  /* 0x000000ffff0c7224 */ /* 0x001fe400078e0013 */
[----:B------:R-:W-:Y:S02]  /*5c810*/  IMAD.MOV.U32 R13, RZ, RZ, R25 ;  /* 0x000000ffff0d7224 */ /* 0x000fe400078e0019 */
[----:B-1----:R-:W-:Y:S02]  /*5c820*/  IMAD.MOV.U32 R14, RZ, RZ, R27 ;  /* 0x000000ffff0e7224 */ /* 0x002fe400078e001b */
[----:B------:R-:W-:-:S07]  /*5c830*/  IMAD.MOV.U32 R15, RZ, RZ, R23 ;  /* 0x000000ffff0f7224 */ /* 0x000fce00078e0017 */
[----:B---3--:R-:W-:Y:S01]  /*5c840*/  HMMA.16816.F32 R12, R12, R16, R4 ;  /* 0x000000100c0c723c */ /* 0x008fe20000001804 */
[----:B------:R-:W3:Y:S04]  /*5c850*/  LDL.LU.64 R6, [R1+0x2fb0] ;  /* 0x002fb00001067983 */ /* 0x000ee80000300a00 */
[----:B------:R-:W3:Y:S04]  /*5c860*/  LDL.LU.64 R4, [R1+0x2fa8] ;  /* 0x002fa80001047983 */ /* 0x000ee80000300a00 */
[----:B------:R-:W3:Y:S10]  /*5c870*/  LDL.LU.64 R16, [R1+0x2fa0] ;  /* 0x002fa00001107983 */ /* 0x000ef40000300a00 */
[----:B------:R0:W-:Y:S04]  /*5c880*/  STL.64 [R1+0x1e0], R12 ;  /* 0x0001e00c01007387 */ /* 0x0001e80000100a00 */
[----:B------:R1:W-:Y:S01]  /*5c890*/  STL.64 [R1+0x1e8], R14 ;  /* 0x0001e80e01007387 */ /* 0x0003e20000100a00 */
[----:B0-----:R-:W-:-:S02]  /*5c8a0*/  IMAD.MOV.U32 R12, RZ, RZ, R29 ;  /* 0x000000ffff0c7224 */ /* 0x001fc400078e001d */
[----:B------:R-:W-:Y:S02]  /*5c8b0*/  IMAD.MOV.U32 R13, RZ, RZ, R3 ;  /* 0x000000ffff0d7224 */ /* 0x000fe400078e0003 */
[----:B-1----:R-:W-:Y:S02]  /*5c8c0*/  IMAD.MOV.U32 R14, RZ, RZ, R20 ;  /* 0x000000ffff0e7224 */ /* 0x002fe400078e0014 */
[----:B------:R-:W-:-:S07]  /*5c8d0*/  IMAD.MOV.U32 R15, RZ, RZ, R21 ;  /* 0x000000ffff0f7224 */ /* 0x000fce00078e0015 */
[----:B---3--:R-:W-:Y:S01]  /*5c8e0*/  HMMA.16816.F32 R12, R12, R16, R4 ;  /* 0x000000100c0c723c */ /* 0x008fe20000001804 */
        /* <DEDUP_REMOVED lines=9> */
[----:B------:R-:W3:-:S15]  /*5c980*/  LDL.LU R16, [R1+0x2d0] ;  /* 0x0002d00001107983 */ /* 0x000ede0000300800 */
[----:B------:R-:W-:-:S03]  /*5c990*/  NOP ;  /* 0x0000000000007918 */ /* 0x000fc60000000000 */
[----:B------:R-:W-:Y:S04]  /*5c9a0*/  STL.64 [R1+0x200], R4 ;  /* 0x0002000401007387 */ /* 0x000fe80000100a00 */
[----:B------:R-:W-:Y:S04]  /*5c9b0*/  STL.64 [R1+0x208], R6 ;  /* 0x0002080601007387 */ /* 0x000fe80000100a00 */
[----:B------:R-:W3:Y:S01]  /*5c9c0*/  LDL.LU R17, [R1+0x2d4] ;  /* 0x0002d40001117983 */ /* 0x000ee20000300800 */
[----:B------:R-:W-:Y:S02]  /*5c9d0*/  IMAD.MOV.U32 R12, RZ, RZ, R29 ;  /* 0x000000ffff0c7224 */ /* 0x000fe400078e001d */
[----:B------:R-:W-:-:S02]  /*5c9e0*/  IMAD.MOV.U32 R13, RZ, RZ, R3 ;  /* 0x000000ffff0d7224 */ /* 0x000fc400078e0003 */
[----:B------:R-:W-:Y:S01]  /*5c9f0*/  IMAD.MOV.U32 R14, RZ, RZ, R20 ;  /* 0x000000ffff0e7224 */ /* 0x000fe200078e0014 */
[----:B---3--:R0:W-:Y:S04]  /*5ca00*/  STL.64 [R1+0x2f78], R16 ;  /* 0x002f781001007387 */ /* 0x0081e80000100a00 */
[----:B0-----:R-:W2:Y:S04]  /*5ca10*/  LDL.LU R16, [R1+0x280] ;  /* 0x0002800001107983 */ /* 0x001ea80000300800 */
[----:B------:R-:W2:Y:S01]  /*5ca20*/  LDL.LU R17, [R1+0x284] ;  /* 0x0002840001117983 */ /* 0x000ea20000300800 */
[----:B------:R-:W-:-:S03]  /*5ca30*/  IMAD.MOV.U32 R15, RZ, RZ, R21 ;  /* 0x000000ffff0f7224 */ /* 0x000fc600078e0015 */
[----:B------:R-:W3:Y:S04]  /*5ca40*/  LDL.LU R6, [R1+0x288] ;  /* 0x0002880001067983 */ /* 0x000ee80000300800 */
[----:B------:R-:W3:Y:S04]  /*5ca50*/  LDL.LU R7, [R1+0x28c] ;  /* 0x00028c0001077983 */ /* 0x000ee80000300800 */
[----:B------:R-:W4:Y:S01]  /*5ca60*/  LDL.LU R4, [R1+0x2d8] ;  /* 0x0002d80001047983 */ /* 0x000f220000300800 */
[----:B--2---:R-:W-:-:S15]  /*5ca70*/  HMMA.16816.F32 R8, R12, R16, R8 ;  /* 0x000000100c08723c */ /* 0x004fde0000001808 */
[----:B------:R-:W-:-:S04]  /*5ca80*/  NOP ;  /* 0x0000000000007918 */ /* 0x000fc80000000000 */
[----:B------:R-:W-:Y:S04]  /*5ca90*/  STL.64 [R1+0x230], R8 ;  /* 0x0002300801007387 */ /* 0x000fe80000100a00 */
[----:B------:R-:W-:Y:S04]  /*5caa0*/  STL.64 [R1+0x238], R10 ;  /* 0x0002380a01007387 */ /* 0x000fe80000100a00 */
[----:B------:R-:W4:Y:S04]  /*5cab0*/  LDL.LU R5, [R1+0x2dc] ;  /* 0x0002dc0001057983 */ /* 0x000f280000300800 */
[----:B---3--:R-:W-:Y:S04]  /*5cac0*/  STL.64 [R1+0x2f88], R6 ;  /* 0x002f880601007387 */ /* 0x008fe80000100a00 */
[----:B----4-:R0:W-:Y:S04]  /*5cad0*/  STL.64 [R1+0x2f80], R4 ;  /* 0x002f800401007387 */ /* 0x0101e80000100a00 */
[----:B0-----:R-:W2:Y:S04]  /*5cae0*/  LDL.LU R4, [R1+0xd0] ;  /* 0x0000d00001047983 */ /* 0x001ea80000300800 */
[----:B------:R-:W2:Y:S04]  /*5caf0*/  LDL.LU R5, [R1+0xd4] ;  /* 0x0000d40001057983 */ /* 0x000ea80000300800 */
[----:B------:R-:W2:Y:S04]  /*5cb00*/  LDL.LU R6, [R1+0xd8] ;  /* 0x0000d80001067983 */ /* 0x000ea80000300800 */
[----:B------:R-:W2:Y:S04]  /*5cb10*/  LDL.LU R7, [R1+0xdc] ;  /* 0x0000dc0001077983 */ /* 0x000ea80000300800 */
[----:B------:R-:W3:Y:S04]  /*5cb20*/  LDL.LU R8, [R1+0x2f0] ;  /* 0x0002f00001087983 */ /* 0x000ee80000300800 */
        /* <DEDUP_REMOVED lines=32> */
[----:B------:R-:W2:Y:S04]  /*5cd30*/  LDL.LU.64 R6, [R1+0x2f88] ;  /* 0x002f880001067983 */ /* 0x000ea80000300a00 */
[----:B------:R-:W3:Y:S04]  /*5cd40*/  LDL.LU.64 R4, [R1+0x2f80] ;  /* 0x002f800001047983 */ /* 0x000ee80000300a00 */
[----:B------:R-:W4:Y:S04]  /*5cd50*/  LDL.LU.64 R16, [R1+0x2f78] ;  /* 0x002f780001107983 */ /* 0x000f280000300a00 */
        /* <DEDUP_REMOVED lines=16> */
[----:B------:R-:W4:Y:S04]  /*5ce60*/  LDL.LU.64 R10, [R1+0x2f60] ;  /* 0x002f6000010a7983 */ /* 0x000f280000300a00 */
[----:B------:R-:W4:Y:S04]  /*5ce70*/  LDL.LU.64 R8, [R1+0x2f58] ;  /* 0x002f580001087983 */ /* 0x000f280000300a00 */
[----:B------:R-:W2:Y:S10]  /*5ce80*/  LDL.LU R6, [R1+0x300] ;  /* 0x0003000001067983 */ /* 0x000eb40000300800 */
[----:B------:R0:W-:Y:S04]  /*5ce90*/  STL.64 [R1+0x240], R12 ;  /* 0x0002400c01007387 */ /* 0x0001e80000100a00 */
[----:B------:R1:W-:Y:S04]  /*5cea0*/  STL.64 [R1+0x248], R14 ;  /* 0x0002480e01007387 */ /* 0x0003e80000100a00 */
[----:B------:R-:W2:Y:S01]  /*5ceb0*/  LDL.LU R7, [R1+0x304] ;  /* 0x0003040001077983 */ /* 0x000ea20000300800 */
[----:B0-----:R-:W-:-:S02]  /*5cec0*/  IMAD.MOV.U32 R12, RZ, RZ, R29 ;  /* 0x000000ffff0c7224 */ /* 0x001fc400078e001d */
[----:B------:R-:W-:Y:S02]  /*5ced0*/  IMAD.MOV.U32 R13, RZ, RZ, R3 ;  /* 0x000000ffff0d7224 */ /* 0x000fe400078e0003 */
[----:B-1----:R-:W-:Y:S02]  /*5cee0*/  IMAD.MOV.U32 R14, RZ, RZ, R20 ;  /* 0x000000ffff0e7224 */ /* 0x002fe400078e0014 */
[----:B------:R-:W-:-:S07]  /*5cef0*/  IMAD.MOV.U32 R15, RZ, RZ, R21 ;  /* 0x000000ffff0f7224 */ /* 0x000fce00078e0015 */
[----:B----4-:R-:W-:Y:S01]  /*5cf00*/  HMMA.16816.F32 R12, R12, R16, R8 ;  /* 0x000000100c0c723c */ /* 0x010fe20000001808 */
[----:B------:R-:W4:Y:S04]  /*5cf10*/  LDL.LU.64 R10, [R1+0x2f50] ;  /* 0x002f5000010a7983 */ /* 0x000f280000300a00 */
[----:B------:R-:W4:-:S14]  /*5cf20*/  LDL.LU.64 R8, [R1+0x2f48] ;  /* 0x002f480001087983 */ /* 0x000f1c0000300a00 */
[----:B------:R0:W-:Y:S04]  /*5cf30*/  STL.64 [R1+0x260], R12 ;  /* 0x0002600c01007387 */ /* 0x0001e80000100a00 */
[----:B------:R1:W-:Y:S01]  /*5cf40*/  STL.64 [R1+0x268], R14 ;  /* 0x0002680e01007387 */ /* 0x0003e20000100a00 */
[----:B0-----:R-:W-:Y:S02]  /*5cf50*/  IMAD.MOV.U32 R12, RZ, RZ, R19 ;  /* 0x000000ffff0c7224 */ /* 0x001fe400078e0013 */
[----:B------:R-:W-:Y:S02]  /*5cf60*/  IMAD.MOV.U32 R13, RZ, RZ, R25 ;  /* 0x000000ffff0d7224 */ /* 0x000fe400078e0019 */
[----:B-1----:R-:W-:Y:S02]  /*5cf70*/  IMAD.MOV.U32 R14, RZ, RZ, R27 ;  /* 0x000000ffff0e7224 */ /* 0x002fe400078e001b */
[----:B------:R-:W-:-:S07]  /*5cf80*/  IMAD.MOV.U32 R15, RZ, RZ, R23 ;  /* 0x000000ffff0f7224 */ /* 0x000fce00078e0017 */
[----:B----4-:R-:W-:Y:S01]  /*5cf90*/  HMMA.16816.F32 R12, R12, R16, R8 ;  /* 0x000000100c0c723c */ /* 0x010fe20000001808 */
[----:B------:R-:W3:Y:S04]  /*5cfa0*/  LDL.LU.64 R10, [R1+0x2f40] ;  /* 0x002f4000010a7983 */ /* 0x000ee80000300a00 */
[----:B------:R-:W3:Y:S04]  /*5cfb0*/  LDL.LU.64 R8, [R1+0x2f38] ;  /* 0x002f380001087983 */ /* 0x000ee80000300a00 */
[----:B------:R-:W4:Y:S10]  /*5cfc0*/  LDL.LU R16, [R1+0x2f30] ;  /* 0x002f300001107983 */ /* 0x000f340000300800 */
[----:B------:R0:W-:Y:S04]  /*5cfd0*/  STL.64 [R1+0x270], R12 ;  /* 0x0002700c01007387 */ /* 0x0001e80000100a00 */
[----:B------:R1:W-:Y:S01]  /*5cfe0*/  STL.64 [R1+0x278], R14 ;  /* 0x0002780e01007387 */ /* 0x0003e20000100a00 */
[----:B0-----:R-:W-:-:S02]  /*5cff0*/  IMAD.MOV.U32 R12, RZ, RZ, R29 ;  /* 0x000000ffff0c7224 */ /* 0x001fc400078e001d */
[----:B------:R-:W-:Y:S02]  /*5d000*/  IMAD.MOV.U32 R13, RZ, RZ, R3 ;  /* 0x000000ffff0d7224 */ /* 0x000fe400078e0003 */
[----:B-1----:R-:W-:Y:S02]  /*5d010*/  IMAD.MOV.U32 R14, RZ, RZ, R20 ;  /* 0x000000ffff0e7224 */ /* 0x002fe400078e0014 */
[----:B------:R-:W-:-:S07]  /*5d020*/  IMAD.MOV.U32 R15, RZ, RZ, R21 ;  /* 0x000000ffff0f7224 */ /* 0x000fce00078e0015 */
[----:B---3--:R-:W-:Y:S01]  /*5d030*/  HMMA.16816.F32 R12, R12, R4, R8 ;  /* 0x000000040c0c723c */ /* 0x008fe20000001808 */
[----:B------:R-:W3:Y:S04]  /*5d040*/  LDL.LU R10, [R1+0x2f2c] ;  /* 0x002f2c00010a7983 */ /* 0x000ee80000300800 */
[----:B------:R-:W5:Y:S04]  /*5d050*/  LDL.LU R8, [R1+0x2f28] ;  /* 0x002f280001087983 */ /* 0x000f680000300800 */
[----:B------:R-:W3:Y:S04]  /*5d060*/  LDL.LU R11, [R1+0x28] ;  /* 0x00002800010b7983 */ /* 0x000ee80000300800 */
[----:B---3--:R-:W-:Y:S06]  /*5d070*/  STL.64 [R1+0x2ee0], R10 ;  /* 0x002ee00a01007387 */ /* 0x008fec0000100a00 */
[----:B------:R-:W-:Y:S04]  /*5d080*/  STL.64 [R1+0x280], R12 ;  /* 0x0002800c01007387 */ /* 0x000fe80000100a00 */
[----:B------:R-:W-:Y:S04]  /*5d090*/  STL.64 [R1+0x288], R14 ;  /* 0x0002880e01007387 */ /* 0x000fe80000100a00 */
[----:B-----5:R0:W-:Y:S04]  /*5d0a0*/  STL [R1+0x2edc], R8 ;  /* 0x002edc0801007387 */ /* 0x0201e80000100800 */
[----:B0-----:R-:W3:Y:S04]  /*5d0b0*/  LDL.LU R8, [R1+0x110] ;  /* 0x0001100001087983 */ /* 0x001ee80000300800 */
[----:B------:R-:W3:Y:S04]  /*5d0c0*/  LDL.LU R9, [R1+0x114] ;  /* 0x0001140001097983 */ /* 0x000ee80000300800 */
[----:B------:R-:W5:Y:S04]  /*5d0d0*/  LDL.LU R10, [R1+0x118] ;  /* 0x00011800010a7983 */ /* 0x000f680000300800 */
[----:B------:R-:W5:Y:S04]  /*5d0e0*/  LDL.LU R11, [R1+0x11c] ;  /* 0x00011c00010b7983 */ /* 0x000f680000300800 */
[----:B-----5:R-:W-:Y:S04]  /*5d0f0*/  STL.64 [R1+0x2f10], R10 ;  /* 0x002f100a01007387 */ /* 0x020fe80000100a00 */
[----:B---3--:R0:W-:Y:S04]  /*5d100*/  STL.64 [R1+0x2f08], R8 ;  /* 0x002f080801007387 */ /* 0x0081e80000100a00 */
        /* <DEDUP_REMOVED lines=8> */
[----:B------:R-:W3:Y:S04]  /*5d190*/  LDL.LU R10, [R1+0x108] ;  /* 0x00010800010a7983 */ /* 0x000ee80000300800 */
[----:B------:R-:W3:Y:S04]  /*5d1a0*/  LDL.LU R11, [R1+0x10c] ;  /* 0x00010c00010b7983 */ /* 0x000ee80000300800 */
[----:B------:R-:W4:Y:S01]  /*5d1b0*/  LDL.LU R17, [R1+0x20] ;  /* 0x0000200001117983 */ /* 0x000f220000300800 */
[----:B------:R-:W-:-:S02]  /*5d1c0*/  IMAD.MOV.U32 R12, RZ, RZ, R19 ;  /* 0x000000ffff0c7224 */ /* 0x000fc400078e0013 */
[----:B------:R-:W-:Y:S02]  /*5d1d0*/  IMAD.MOV.U32 R13, RZ, RZ, R25 ;  /* 0x000000ffff0d7224 */ /* 0x000fe400078e0019 */
[----:B------:R-:W-:Y:S02]  /*5d1e0*/  IMAD.MOV.U32 R14, RZ, RZ, R27 ;  /* 0x000000ffff0e7224 */ /* 0x000fe400078e001b */
[----:B------:R-:W-:-:S07]  /*5d1f0*/  IMAD.MOV.U32 R15, RZ, RZ, R23 ;  /* 0x000000ffff0f7224 */ /* 0x000fce00078e0017 */
[----:B---3--:R-:W-:Y:S01]  /*5d200*/  HMMA.16816.F32 R12, R12, R4, R8 ;  /* 0x000000040c0c723c */ /* 0x008fe20000001808 */
[----:B----4-:R0:W-:Y:S04]  /*5d210*/  STL.64 [R1+0x2ee8], R16 ;  /* 0x002ee81001007387 */ /* 0x0101e80000100a00 */
[----:B0-----:R-:W3:Y:S04]  /*5d220*/  LDL.LU.64 R16, [R1+0x308] ;  /* 0x0003080001107983 */ /* 0x001ee80000300a00 */
[----:B------:R-:W2:Y:S04]  /*5d230*/  LDL.LU.64 R10, [R1+0x2f20] ;  /* 0x002f2000010a7983 */ /* 0x000ea80000300a00 */
[----:B------:R-:W2:Y:S06]  /*5d240*/  LDL.LU.64 R8, [R1+0x2f18] ;  /* 0x002f180001087983 */ /* 0x000eac0000300a00 */
        /* <DEDUP_REMOVED lines=10> */
[----:B------:R1:W-:Y:S04]  /*5d2f0*/  STL.64 [R1+0x2a8], R14 ;  /* 0x0002a80e01007387 */ /* 0x0003e80000100a00 */
[----:B------:R-:W-:Y:S04]  /*5d300*/  STL.64 [R1+0x2ef8], R26 ;  /* 0x002ef81a01007387 */ /* 0x000fe80000100a00 */
[----:B------:R4:W-:Y:S01]  /*5d310*/  STL [R1+0x2ef0], R25 ;  /* 0x002ef01901007387 */ /* 0x0009e20000100800 */
[----:B0-----:R-:W-:-:S03]  /*5d320*/  IMAD.MOV.U32 R13, RZ, RZ, R25 ;  /* 0x000000ffff0d7224 */ /* 0x001fc600078e0019 */
[----:B------:R-:W3:Y:S01]  /*5d330*/  LDL.LU R24, [R1+0x330] ;  /* 0x0003300001187983 */ /* 0x000ee20000300800 */
[----:B-1----:R-:W-:-:S03]  /*5d340*/  IMAD.MOV.U32 R14, RZ, RZ, R27 ;  /* 0x000000ffff0e7224 */ /* 0x002fc600078e001b */
[----:B----4-:R-:W3:Y:S04]  /*5d350*/  LDL.LU R25, [R1+0x334] ;  /* 0x0003340001197983 */ /* 0x010ee80000300800 */
[----:B------:R-:W3:Y:S04]  /*5d360*/  LDL.LU R26, [R1+0x338] ;  /* 0x00033800011a7983 */ /* 0x000ee80000300800 */
[----:B------:R-:W3:Y:S01]  /*5d370*/  LDL.LU R27, [R1+0x33c] ;  /* 0x00033c00011b7983 */ /* 0x000ee20000300800 */
[----:B------:R-:W-:Y:S02]  /*5d380*/  IMAD.MOV.U32 R12, RZ, RZ, R19 ;  /* 0x000000ffff0c7224 */ /* 0x000fe400078e0013 */
[----:B------:R-:W-:Y:S01]  /*5d390*/  IMAD.MOV.U32 R15, RZ, RZ, R23 ;  /* 0x000000ffff0f7224 */ /* 0x000fe200078e0017 */
[----:B------:R0:W-:Y:S06]  /*5d3a0*/  STL [R1+0x2968], R28 ;  /* 0x0029681c01007387 */ /* 0x0001ec0000100800 */
[----:B--2---:R-:W-:Y:S01]  /*5d3b0*/  HMMA.16816.F32 R4, R12, R6, R8 ;  /* 0x000000060c04723c */ /* 0x004fe20000001808 */
[----:B------:R-:W-:-:S02]  /*5d3c0*/  IMAD.MOV.U32 R12, RZ, RZ, R29 ;  /* 0x000000ffff0c7224 */ /* 0x000fc400078e001d */
[----:B------:R-:W-:Y:S02]  /*5d3d0*/  IMAD.MOV.U32 R13, RZ, RZ, R3 ;  /* 0x000000ffff0d7224 */ /* 0x000fe400078e0003 */
[----:B------:R-:W-:Y:S02]  /*5d3e0*/  IMAD.MOV.U32 R14, RZ, RZ, R20 ;  /* 0x000000ffff0e7224 */ /* 0x000fe400078e0014 */
[----:B------:R-:W-:-:S12]  /*5d3f0*/  IMAD.MOV.U32 R15, RZ, RZ, R21 ;  /* 0x000000ffff0f7224 */ /* 0x000fd800078e0015 */
[----:B------:R1:W-:Y:S04]  /*5d400*/  STL.64 [R1+0xb0], R4 ;  /* 0x0000b00401007387 */ /* 0x0003e80000100a00 */
[----:B------:R2:W-:Y:S04]  /*5d410*/  STL.64 [R1+0xb8], R6 ;  /* 0x0000b80601007387 */ /* 0x0005e80000100a00 */
[----:B0-----:R-:W4:Y:S04]  /*5d420*/  LDL.LU R28, [R1+0x310] ;  /* 0x00031000011c7983 */ /* 0x001f280000300800 */
[----:B------:R-:W4:Y:S04]  /*5d430*/  LDL.LU R29, [R1+0x314] ;  /* 0x00031400011d7983 */ /* 0x000f280000300800 */
[----:B------:R-:W5:Y:S04]  /*5d440*/  LDL.LU R8, [R1+0x120] ;  /* 0x0001200001087983 */ /* 0x000f680000300800 */
[----:B------:R-:W5:Y:S04]  /*5d450*/  LDL.LU R9, [R1+0x124] ;  /* 0x0001240001097983 */ /* 0x000f680000300800 */
[----:B------:R-:W5:Y:S04]  /*5d460*/  LDL.LU R10, [R1+0x128] ;  /* 0x00012800010a7983 */ /* 0x000f680000300800 */
[----:B------:R-:W5:Y:S04]  /*5d470*/  LDL.LU R11, [R1+0x12c] ;  /* 0x00012c00010b7983 */ /* 0x000f680000300800 */
[----:B-1----:R-:W4:Y:S01]  /*5d480*/  LDL.LU R4, [R1+0x340] ;  /* 0x0003400001047983 */ /* 0x002f220000300800 */
[----:B---3--:R-:W-:Y:S03]  /*5d490*/  HMMA.16816.F32 R12, R12, R16, R24 ;  /* 0x000000100c0c723c */ /* 0x008fe60000001818 */
[----:B------:R-:W4:Y:S04]  /*5d4a0*/  LDL.LU R5, [R1+0x344] ;  /* 0x0003440001057983 */ /* 0x000f280000300800 */
[----:B--2---:R-:W4:Y:S04]  /*5d4b0*/  LDL.LU R6, [R1+0x348] ;  /* 0x0003480001067983 */ /* 0x004f280000300800 */
[----:B------:R-:W4:Y:S04]  /*5d4c0*/  LDL.LU R7, [R1+0x34c] ;  /* 0x00034c0001077983 */ /* 0x000f280000300800 */
[----:B------:R-:W2:Y:S04]  /*5d4d0*/  LDL.LU R20, [R1+0x2f00] ;  /* 0x002f000001147983 */ /* 0x000ea80000300800 */
[----:B------:R-:W3:Y:S04]  /*5d4e0*/  LDL.LU.64 R26, [R1+0x2ef8] ;  /* 0x002ef800011a7983 */ /* 0x000ee80000300a00 */
[----:B------:R-:W2:Y:S01]  /*5d4f0*/  LDL.LU R25, [R1+0x2ef0] ;  /* 0x002ef00001197983 */ /* 0x000ea20000300800 */
[----:B------:R-:W-:-:S02]  /*5d500*/  IMAD.MOV.U32 R24, RZ, RZ, R16 ;  /* 0x000000ffff187224 */ /* 0x000fc400078e0010 */
[----:B------:R-:W-:Y:S02]  /*5d510*/  IMAD.MOV.U32 R21, RZ, RZ, R17 ;  /* 0x000000ffff157224 */ /* 0x000fe400078e0011 */
[----:B------:R-:W3:Y:S04]  /*5d520*/  LDL.LU.64 R16, [R1+0x2ee8] ;  /* 0x002ee80001107983 */ /* 0x000ee80000300a00 */
[----:B------:R-:W-:Y:S04]  /*5d530*/  STL.64 [R1+0x90], R12 ;  /* 0x0000900c01007387 */ /* 0x000fe80000100a00 */
[----:B------:R-:W-:Y:S04]  /*5d540*/  STL [R1+0x98], R14 ;  /* 0x0000980e01007387 */ /* 0x000fe80000100800 */
[----:B------:R0:W-:Y:S02]  /*5d550*/  STL [R1+0x2af0], R18 ;  /* 0x002af01201007387 */ /* 0x0001e40000100800 */
[----:B0-----:R-:W-:-:S02]  /*5d560*/  IMAD.MOV.U32 R18, RZ, RZ, R24 ;  /* 0x000000ffff127224 */ /* 0x001fc400078e0018 */
[----:B------:R-:W4:Y:S01]  /*5d570*/  LDL.LU R24, [R1+0x318] ;  /* 0x0003180001187983 */ /* 0x000f220000300800 */
[----:B--2---:R-:W-:-:S03]  /*5d580*/  IMAD.MOV.U32 R13, RZ, RZ, R25 ;  /* 0x000000ffff0d7224 */ /* 0x004fc600078e0019 */
[----:B------:R-:W4:Y:S01]  /*5d590*/  LDL.LU R25, [R1+0x31c] ;  /* 0x00031c0001197983 */ /* 0x000f220000300800 */
[----:B------:R-:W-:Y:S02]  /*5d5a0*/  IMAD.MOV.U32 R3, RZ, RZ, R15 ;  /* 0x000000ffff037224 */ /* 0x000fe400078e000f */
[----:B------:R-:W-:Y:S02]  /*5d5b0*/  IMAD.MOV.U32 R12, RZ, RZ, R19 ;  /* 0x000000ffff0c7224 */ /* 0x000fe400078e0013 */
[----:B------:R-:W-:Y:S02]  /*5d5c0*/  IMAD.MOV.U32 R19, RZ, RZ, R21 ;  /* 0x000000ffff137224 */ /* 0x000fe400078e0015 */
[----:B---3--:R-:W-:Y:S02]  /*5d5d0*/  IMAD.MOV.U32 R14, RZ, RZ, R27 ;  /* 0x000000ffff0e7224 */ /* 0x008fe400078e001b */
[----:B------:R-:W-:Y:S01]  /*5d5e0*/  IMAD.MOV.U32 R15, RZ, RZ, R23 ;  /* 0x000000ffff0f7224 */ /* 0x000fe200078e0017 */
[----:B------:R-:W-:Y:S06]  /*5d5f0*/  STL [R1+0x2ed0], R26 ;  /* 0x002ed01a01007387 */ /* 0x000fec0000100800 */
[----:B-----5:R-:W-:-:S15]  /*5d600*/  HMMA.16816.F32 R12, R12, R18, R8 ;  /* 0x000000120c0c723c */ /* 0x020fde0000001808 */
[----:B------:R-:W-:-:S04]  /*5d610*/  NOP ;  /* 0x0000000000007918 */ /* 0x000fc80000000000 */
[----:B------:R-:W-:Y:S01]  /*5d620*/  IMAD.MOV.U32 R9, RZ, RZ, R15 ;  /* 0x000000ffff097224 */ /* 0x000fe200078e000f */
[----:B----4-:R0:W-:Y:S04]  /*5d630*/  STL.64 [R1+0x2ec8], R24 ;  /* 0x002ec81801007387 */ /* 0x0101e80000100a00 */
[----:B0-----:R-:W2:Y:S04]  /*5d640*/  LDL.LU R24, [R1+0xa0] ;  /* 0x0000a00001187983 */ /* 0x001ea80000300800 */
[----:B------:R-:W2:Y:S04]  /*5d650*/  LDL.LU R25, [R1+0xa4] ;  /* 0x0000a40001197983 */ /* 0x000ea80000300800 */
[----:B------:R-:W2:Y:S04]  /*5d660*/  LDL.LU R26, [R1+0xa8] ;  /* 0x0000a800011a7983 */ /* 0x000ea80000300800 */
[----:B------:R-:W2:Y:S04]  /*5d670*/  LDL.LU R27, [R1+0xac] ;  /* 0x0000ac00011b7983 */ /* 0x000ea80000300800 */
[----:B------:R-:W-:Y:S04]  /*5d680*/  STL [R1+0x2ec0], R22 ;  /* 0x002ec01601007387 */ /* 0x000fe80000100800 */
[----:B------:R0:W-:Y:S04]  /*5d690*/  STL [R1+0x2ebc], R20 ;  /* 0x002ebc1401007387 */ /* 0x0001e80000100800 */
[----:B0-----:R-:W3:Y:S04]  /*5d6a0*/  LDL.LU R20, [R1+0x350] ;  /* 0x0003500001147983 */ /* 0x001ee80000300800 */
[----:B------:R-:W3:Y:S04]  /*5d6b0*/  LDL.LU R21, [R1+0x354] ;  /* 0x0003540001157983 */ /* 0x000ee80000300800 */
[----:B------:R-:W3:Y:S04]  /*5d6c0*/  LDL.LU R22, [R1+0x358] ;  /* 0x0003580001167983 */ /* 0x000ee80000300800 */
[----:B------:R-:W3:Y:S04]  /*5d6d0*/  LDL.LU R23, [R1+0x35c] ;  /* 0x00035c0001177983 */ /* 0x000ee80000300800 */
[----:B------:R-:W4:Y:S04]  /*5d6e0*/  LDL.LU.64 R10, [R1+0x2ee0] ;  /* 0x002ee000010a7983 */ /* 0x000f280000300a00 */
[----:B------:R-:W5:Y:S04]  /*5d6f0*/  LDL.LU R8, [R1+0x2edc] ;  /* 0x002edc0001087983 */ /* 0x000f680000300800 */
[----:B------:R0:W-:Y:S04]  /*5d700*/  STL.64 [R1+0x70], R12 ;  /* 0x0000700c01007387 */ /* 0x0001e80000100a00 */
[----:B------:R4:W-:Y:S04]  /*5d710*/  STL [R1+0x78], R14 ;  /* 0x0000780e01007387 */ /* 0x0009e80000100800 */
[----:B------:R1:W-:Y:S04]  /*5d720*/  STL [R1+0x2d34], R9 ;  /* 0x002d340901007387 */ /* 0x0003e80000100800 */
[----:B0-----:R-:W2:Y:S01]  /*5d730*/  LDL R12, [R1+0x18] ;  /* 0x00001800010c7983 */ /* 0x001ea20000100800 */
[----:B------:R-:W-:-:S02]  /*5d740*/  IMAD.MOV.U32 R15, RZ, RZ, R16 ;  /* 0x000000ffff0f7224 */ /* 0x000fc400078e0010 */
[----:B----4-:R-:W-:Y:S02]  /*5d750*/  IMAD.MOV.U32 R14, RZ, RZ, R10 ;  /* 0x000000ffff0e7224 */ /* 0x010fe400078e000a */
[----:B-----5:R-:W-:-:S07]  /*5d760*/  IMAD.MOV.U32 R13, RZ, RZ, R8 ;  /* 0x000000ffff0d7224 */ /* 0x020fce00078e0008 */
[----:B--2---:R-:W-:Y:S01]  /*5d770*/  HMMA.16816.F32 R12, R12, R28, R4 ;  /* 0x0000001c0c0c723c */ /* 0x004fe20000001804 */
[----:B------:R-:W2:Y:S04]  /*5d780*/  LDL.LU R6, [R1+0x2ed8] ;  /* 0x002ed80001067983 */ /* 0x000ea80000300800 */
[----:B------:R-:W4:-:S14]  /*5d790*/  LDL.LU R4, [R1+0x2ed4] ;  /* 0x002ed40001047983 */ /* 0x000f1c0000300800 */
[----:B-1----:R-:W-:Y:S01]  /*5d7a0*/  IMAD.MOV.U32 R9, RZ, RZ, R14 ;  /* 0x000000ffff097224 */ /* 0x002fe200078e000e */
[----:B------:R0:W-:Y:S01]  /*5d7b0*/  STL.64 [R1+0x60], R12 ;  /* 0x0000600c01007387 */ /* 0x0001e20000100a00 */
[----:B------:R-:W-:-:S03]  /*5d7c0*/  IMAD.MOV.U32 R14, RZ, RZ, R17 ;  /* 0x000000ffff0e7224 */ /* 0x000fc600078e0011 */
[----:B------:R-:W-:Y:S04]  /*5d7d0*/  STL [R1+0x6c], R15 ;  /* 0x00006c0f01007387 */ /* 0x000fe80000100800 */
[----:B------:R1:W-:Y:S01]  /*5d7e0*/  STL [R1+0x2d38], R9 ;  /* 0x002d380901007387 */ /* 0x0003e20000100800 */
[----:B0-----:R-:W-:-:S03]  /*5d7f0*/  IMAD.MOV.U32 R12, RZ, RZ, R11 ;  /* 0x000000ffff0c7224 */ /* 0x001fc600078e000b */
[----:B-1----:R-:W5:Y:S01]  /*5d800*/  LDL.LU R9, [R1+0x18] ;  /* 0x0000180001097983 */ /* 0x002f620000300800 */
[----:B--2---:R-:W-:Y:S02]  /*5d810*/  IMAD.MOV.U32 R15, RZ, RZ, R6 ;  /* 0x000000ffff0f7224 */ /* 0x004fe400078e0006 */
[----:B----4-:R-:W-:-:S07]  /*5d820*/  IMAD.MOV.U32 R13, RZ, RZ, R4 ;  /* 0x000000ffff0d7224 */ /* 0x010fce00078e0004 */
[----:B------:R-:W-:Y:S01]  /*5d830*/  HMMA.16816.F32 R12, R12, R28, R24 ;  /* 0x0000001c0c0c723c */ /* 0x000fe20000001818 */
[----:B------:R-:W2:Y:S04]  /*5d840*/  LDL.LU R26, [R1+0x2ed0] ;  /* 0x002ed000011a7983 */ /* 0x000ea80000300800 */
[----:B------:R-:W3:-:S14]  /*5d850*/  LDL.LU.64 R24, [R1+0x2ec8] ;  /* 0x002ec80001187983 */ /* 0x000edc0000300a00 */
[----:B------:R5:W-:Y:S04]  /*5d860*/  STL.64 [R1], R12 ;  /* 0x0000000c01007387 */ /* 0x000be80000100a00 */
[----:B------:R0:W-:Y:S01]  /*5d870*/  STL.64 [R1+0x8], R14 ;  /* 0x0000080e01007387 */ /* 0x0001e20000100a00 */
[----:B-----5:R-:W-:Y:S02]  /*5d880*/  IMAD.MOV.U32 R12, RZ, RZ, R9 ;  /* 0x000000ffff0c7224 */ /* 0x020fe400078e0009 */
[----:B------:R-:W-:Y:S02]  /*5d890*/  IMAD.MOV.U32 R13, RZ, RZ, R8 ;  /* 0x000000ffff0d7224 */ /* 0x000fe400078e0008 */
[----:B0-----:R-:W-:Y:S02]  /*5d8a0*/  IMAD.MOV.U32 R14, RZ, RZ, R10 ;  /* 0x000000ffff0e7224 */ /* 0x001fe400078e000a */
[----:B------:R-:W-:-:S07]  /*5d8b0*/  IMAD.MOV.U32 R15, RZ, RZ, R16 ;  /* 0x000000ffff0f7224 */ /* 0x000fce00078e0010 */
[----:B---3--:R-:W-:Y:S01]  /*5d8c0*/  HMMA.16816.F32 R12, R12, R24, R20 ;  /* 0x000000180c0c723c */ /* 0x008fe20000001814 */
[----:B------:R-:W3:Y:S04]  /*5d8d0*/  LDL.LU R22, [R1+0x2ec0] ;  /* 0x002ec00001167983 */ /* 0x000ee80000300800 */
[----:B------:R-:W4:-:S14]  /*5d8e0*/  LDL.LU R20, [R1+0x2ebc] ;  /* 0x002ebc0001147983 */ /* 0x000f1c0000300800 */
[----:B------:R-:W-:Y:S04]  /*5d8f0*/  STL.64 [R1+0x50], R12 ;  /* 0x0000500c01007387 */ /* 0x000fe80000100a00 */
[----:B------:R-:W4:Y:S04]  /*5d900*/  LDL.LU R21, [R1+0x364] ;  /* 0x0003640001157983 */ /* 0x000f280000300800 */
[----:B---3--:R-:W-:Y:S04]  /*5d910*/  STL [R1+0x2eb8], R22 ;  /* 0x002eb81601007387 */ /* 0x008fe80000100800 */
[----:B----4-:R0:W-:Y:S04]  /*5d920*/  STL.64 [R1+0x2eb0], R20 ;  /* 0x002eb01401007387 */ /* 0x0101e80000100a00 */
[----:B0-----:R-:W3:Y:S04]  /*5d930*/  LDL.LU R20, [R1+0x170] ;  /* 0x0001700001147983 */ /* 0x001ee80000300800 */
[----:B------:R-:W3:Y:S04]  /*5d940*/  LDL.LU R21, [R1+0x174] ;  /* 0x0001740001157983 */ /* 0x000ee80000300800 */
[----:B------:R-:W3:Y:S01]  /*5d950*/  LDL.LU R22, [R1+0x178] ;  /* 0x0001780001167983 */ /* 0x000ee20000300800 */
[----:B------:R-:W-:-:S02]  /*5d960*/  IMAD.MOV.U32 R5, RZ, RZ, R14 ;  /* 0x000000ffff057224 */ /* 0x000fc400078e000e */
[----:B------:R-:W-:Y:S01]  /*5d970*/  IMAD.MOV.U32 R7, RZ, RZ, R15 ;  /* 0x000000ffff077224 */ /* 0x000fe200078e000f */
[----:B------:R-:W4:Y:S01]  /*5d980*/  LDL.LU R28, [R1+0x3a0] ;  /* 0x0003a000011c7983 */ /* 0x000f220000300800 */
[----:B--2---:R-:W-:Y:S02]  /*5d990*/  IMAD.MOV.U32 R23, RZ, RZ, R26 ;  /* 0x000000ffff177224 */ /* 0x004fe400078e001a */
[----:B------:R-:W-:Y:S01]  /*5d9a0*/  IMAD.MOV.U32 R12, RZ, RZ, R11 ;  /* 0x000000ffff0c7224 */ /* 0x000fe200078e000b */
[----:B------:R-:W4:Y:S01]  /*5d9b0*/  LDL.LU R29, [R1+0x3a4] ;  /* 0x0003a400011d7983 */ /* 0x000f220000300800 */
[----:B------:R-:W-:Y:S02]  /*5d9c0*/  IMAD.MOV.U32 R13, RZ, RZ, R4 ;  /* 0x000000ffff0d7224 */ /* 0x000fe400078e0004 */
[----:B------:R-:W-:Y:S01]  /*5d9d0*/  IMAD.MOV.U32 R14, RZ, RZ, R17 ;  /* 0x000000ffff0e7224 */ /* 0x000fe200078e0011 */
[----:B------:R-:W2:Y:S01]  /*5d9e0*/  LDL.LU R18, [R1+0x368] ;  /* 0x0003680001127983 */ /* 0x000ea20000300800 */
[----:B------:R-:W-:-:S03]  /*5d9f0*/  IMAD.MOV.U32 R15, RZ, RZ, R6 ;  /* 0x000000ffff0f7224 */ /* 0x000fc600078e0006 */
[----:B------:R-:W2:Y:S04]  /*5da00*/  LDL.LU R19, [R1+0x36c] ;  /* 0x00036c0001137983 */ /* 0x000ea80000300800 */
[----:B------:R-:W-:Y:S04]  /*5da10*/  STL.64 [R1+0x2ea8], R6 ;  /* 0x002ea80601007387 */ /* 0x000fe80000100a00 */
[----:B------:R0:W-:Y:S04]  /*5da20*/  STL.64 [R1+0x2ea0], R4 ;  /* 0x002ea00401007387 */ /* 0x0001e80000100a00 */
[----:B0-----:R-:W5:Y:S04]  /*5da30*/  LDL.LU R4, [R1+0x3d0] ;  /* 0x0003d00001047983 */ /* 0x001f680000300800 */
[----:B------:R-:W5:Y:S04]  /*5da40*/  LDL.LU R5, [R1+0x3d4] ;  /* 0x0003d40001057983 */ /* 0x000f680000300800 */
[----:B------:R-:W5:Y:S04]  /*5da50*/  LDL.LU R6, [R1+0x3d8] ;  /* 0x0003d80001067983 */ /* 0x000f680000300800 */
[----:B------:R-:W5:Y:S01]  /*5da60*/  LDL.LU R7, [R1+0x3dc] ;  /* 0x0003dc0001077983 */ /* 0x000f620000300800 */
[----:B---3--:R-:W-:Y:S03]  /*5da70*/  HMMA.16816.F32 R24, R12, R24, R20 ;  /* 0x000000180c18723c */ /* 0x008fe60000001814 */
[----:B------:R-:W3:Y:S04]  /*5da80*/  LDL.LU R22, [R1+0x2eb8] ;  /* 0x002eb80001167983 */ /* 0x000ee80000300800 */
[----:B------:R-:W5:-:S12]  /*5da90*/  LDL.LU.64 R20, [R1+0x2eb0] ;  /* 0x002eb00001147983 */ /* 0x000f580000300a00 */
[----:B------:R0:W-:Y:S04]  /*5daa0*/  STL.64 [R1+0x2dd0], R24 ;  /* 0x002dd01801007387 */ /* 0x0001e80000100a00 */
[----:B------:R1:W-:Y:S04]  /*5dab0*/  STL.64 [R1+0x2cc0], R26 ;  /* 0x002cc01a01007387 */ /* 0x0003e80000100a00 */
[----:B0-----:R-:W2:Y:S04]  /*5dac0*/  LDL.LU R24, [R1+0x380] ;  /* 0x0003800001187983 */ /* 0x001ea80000300800 */
[----:B------:R-:W2:Y:S04]  /*5dad0*/  LDL.LU R25, [R1+0x384] ;  /* 0x0003840001197983 */ /* 0x000ea80000300800 */
[----:B-1----:R-:W2:Y:S04]  /*5dae0*/  LDL.LU R26, [R1+0x388] ;  /* 0x00038800011a7983 */ /* 0x002ea80000300800 */
        /* <DEDUP_REMOVED lines=16> */
[----:B------:R-:W-:-:S07]  /*5dbf0*/  IMAD.MOV.U32 R15, RZ, RZ, R16 ;  /* 0x000000ffff0f7224 */ /* 0x000fce00078e0010 */
[----:B-----5:R-:W-:Y:S01]  /*5dc00*/  HMMA.16816.F32 R12, R12, R20, R4 ;  /* 0x000000140c0c723c */ /* 0x020fe20000001804 */
[----:B--2---:R-:W-:Y:S04]  /*5dc10*/  STL.64 [R1+0x2e98], R26 ;  /* 0x002e981a01007387 */ /* 0x004fe80000100a00 */
[----:B------:R0:W-:Y:S04]  /*5dc20*/  STL.64 [R1+0x2e90], R24 ;  /* 0x002e901801007387 */ /* 0x0001e80000100a00 */
[----:B0-----:R-:W2:Y:S04]  /*5dc30*/  LDL.LU R24, [R1+0x80] ;  /* 0x0000800001187983 */ /* 0x001ea80000300800 */
[----:B------:R-:W2:Y:S04]  /*5dc40*/  LDL.LU R25, [R1+0x84] ;  /* 0x0000840001197983 */ /* 0x000ea80000300800 */
[----:B------:R-:W2:Y:S04]  /*5dc50*/  LDL.LU R26, [R1+0x88] ;  /* 0x00008800011a7983 */ /* 0x000ea80000300800 */
[----:B------:R-:W5:Y:S04]  /*5dc60*/  LDL.LU.64 R6, [R1+0x2ea8] ;  /* 0x002ea80001067983 */ /* 0x000f680000300a00 */
[----:B------:R-:W2:Y:S01]  /*5dc70*/  LDL.LU.64 R4, [R1+0x2ea0] ;  /* 0x002ea00001047983 */ /* 0x000ea20000300a00 */
[----:B---3--:R-:W-:-:S03]  /*5dc80*/  IMAD.MOV.U32 R27, RZ, RZ, R22 ;  /* 0x000000ffff1b7224 */ /* 0x008fc600078e0016 */
[----:B------:R0:W-:Y:S04]  /*5dc90*/  STL.64 [R1+0x40], R12 ;  /* 0x0000400c01007387 */ /* 0x0001e80000100a00 */
[----:B------:R1:W-:Y:S01]  /*5dca0*/  STL.64 [R1+0x48], R14 ;  /* 0x0000480e01007387 */ /* 0x0003e20000100a00 */
[----:B0-----:R-:W-:Y:S02]  /*5dcb0*/  IMAD.MOV.U32 R12, RZ, RZ, R11 ;  /* 0x000000ffff0c7224 */ /* 0x001fe400078e000b */
[----:B-1----:R-:W-:Y:S02]  /*5dcc0*/  IMAD.MOV.U32 R14, RZ, RZ, R17 ;  /* 0x000000ffff0e7224 */ /* 0x002fe400078e0011 */
[----:B-----5:R-:W-:Y:S02]  /*5dcd0*/  IMAD.MOV.U32 R15, RZ, RZ, R6 ;  /* 0x000000ffff0f7224 */ /* 0x020fe400078e0006 */
[----:B--2---:R-:W-:-:S07]  /*5dce0*/  IMAD.MOV.U32 R13, RZ, RZ, R4 ;  /* 0x000000ffff0d7224 */ /* 0x004fce00078e0004 */
[----:B------:R-:W-:Y:S01]  /*5dcf0*/  HMMA.16816.F32 R20, R12, R20, R24 ;  /* 0x000000140c14723c */ /* 0x000fe20000001818 */
[----:B------:R-:W2:Y:S04]  /*5dd00*/  LDL.LU.64 R26, [R1+0x2e98] ;  /* 0x002e9800011a7983 */ /* 0x000ea80000300a00 */
[----:B------:R-:W2:Y:S01]  /*5dd10*/  LDL.LU.64 R24, [R1+0x2e90] ;  /* 0x002e900001187983 */ /* 0x000ea20000300a00 */
[----:B------:R-:W-:Y:S02]  /*5dd20*/  IMAD.MOV.U32 R12, RZ, RZ, R9 ;  /* 0x000000ffff0c7224 */ /* 0x000fe400078e0009 */
[----:B------:R-:W-:Y:S02]  /*5dd30*/  IMAD.MOV.U32 R13, RZ, RZ, R8 ;  /* 0x000000ffff0d7224 */ /* 0x000fe400078e0008 */
[----:B------:R-:W-:-:S02]  /*5dd40*/  IMAD.MOV.U32 R14, RZ, RZ, R10 ;  /* 0x000000ffff0e7224 */ /* 0x000fc400078e000a */
[----:B------:R-:W-:-:S07]  /*5dd50*/  IMAD.MOV.U32 R15, RZ, RZ, R16 ;  /* 0x000000ffff0f7224 */ /* 0x000fce00078e0010 */
[----:B------:R0:W-:Y:S04]  /*5dd60*/  STL.64 [R1+0x2d80], R20 ;  /* 0x002d801401007387 */ /* 0x0001e80000100a00 */
[----:B------:R-:W-:Y:S04]  /*5dd70*/  STL.64 [R1+0x2cb0], R22 ;  /* 0x002cb01601007387 */ /* 0x000fe80000100a00 */
[----:B0-----:R-:W3:Y:S04]  /*5dd80*/  LDL.LU R20, [R1+0x190] ;  /* 0x0001900001147983 */ /* 0x001ee80000300800 */
[----:B------:R-:W3:Y:S01]  /*5dd90*/  LDL.LU R21, [R1+0x194] ;  /* 0x0001940001157983 */ /* 0x000ee20000300800 */
[----:B--2---:R-:W-:Y:S03]  /*5dda0*/  HMMA.16816.F32 R12, R12, R18, R24 ;  /* 0x000000120c0c723c */ /* 0x004fe60000001818 */
[----:B------:R-:W2:Y:S04]  /*5ddb0*/  LDL.LU.64 R26, [R1+0x2e88] ;  /* 0x002e8800011a7983 */ /* 0x000ea80000300a00 */
[----:B------:R-:W2:-:S12]  /*5ddc0*/  LDL.LU.64 R24, [R1+0x2e80] ;  /* 0x002e800001187983 */ /* 0x000e980000300a00 */
        /* <DEDUP_REMOVED lines=8> */
[----:B------:R-:W4:-:S14]  /*5de50*/  LDL.LU.64 R24, [R1+0x2e70] ;  /* 0x002e700001187983 */ /* 0x000f1c0000300a00 */
[----:B------:R0:W-:Y:S04]  /*5de60*/  STL.64 [R1+0x80], R12 ;  /* 0x0000800c01007387 */ /* 0x0001e80000100a00 */
[----:B------:R1:W-:Y:S01]  /*5de70*/  STL.64 [R1+0x88], R14 ;  /* 0x0000880e01007387 */ /* 0x0003e20000100a00 */
[----:B0-----:R-:W-:Y:S02]  /*5de80*/  IMAD.MOV.U32 R12, RZ, RZ, R9 ;  /* 0x000000ffff0c7224 */ /* 0x001fe400078e0009 */
[----:B------:R-:W-:Y:S02]  /*5de90*/  IMAD.MOV.U32 R13, RZ, RZ, R8 ;  /* 0x000000ffff0d7224 */ /* 0x000fe400078e0008 */
[----:B-1----:R-:W-:Y:S02]  /*5dea0*/  IMAD.MOV.U32 R14, RZ, RZ, R10 ;  /* 0x000000ffff0e7224 */ /* 0x002fe400078e000a */
[----:B------:R-:W-:-:S02]  /*5deb0*/  IMAD.MOV.U32 R15, RZ, RZ, R16 ;  /* 0x000000ffff0f7224 */ /* 0x000fc400078e0010 */
[----:B------:R-:W-:Y:S02]  /*5dec0*/  IMAD.MOV.U32 R22, RZ, RZ, R2 ;  /* 0x000000ffff167224 */ /* 0x000fe400078e0002 */
[----:B------:R-:W-:-:S03]  /*5ded0*/  IMAD.MOV.U32 R23, RZ, RZ, R0 ;  /* 0x000000ffff177224 */ /* 0x000fc600078e0000 */
[----:B----4-:R-:W-:Y:S01]  /*5dee0*/  HMMA.16816.F32 R12, R12, R28, R24 ;  /* 0x0000001c0c0c723c */ /* 0x010fe20000001818 */
[----:B------:R-:W2:-:S15]  /*5def0*/  LDL.LU R24, [R1+0x3b0] ;  /* 0x0003b00001187983 */ /* 0x000e9e0000300800 */
[----:B------:R-:W-:-:S03]  /*5df00*/  NOP ;  /* 0x0000000000007918 */ /* 0x000fc60000000000 */
[----:B------:R0:W-:Y:S04]  /*5df10*/  STL.64 [R1+0xa0], R12 ;  /* 0x0000a00c01007387 */ /* 0x0001e80000100a00 */
[----:B------:R1:W-:Y:S04]  /*5df20*/  STL.64 [R1+0xa8], R14 ;  /* 0x0000a80e01007387 */ /* 0x0003e80000100a00 */
[----:B------:R-:W2:Y:S01]  /*5df30*/  LDL.LU R25, [R1+0x3b4] ;  /* 0x0003b40001197983 */ /* 0x000ea20000300800 */
[----:B0-----:R-:W-:-:S03]  /*5df40*/  IMAD.MOV.U32 R12, RZ, RZ, R11 ;  /* 0x000000ffff0c7224 */ /* 0x001fc600078e000b */
[----:B------:R-:W4:Y:S01]  /*5df50*/  LDL.LU R26, [R1+0x3a8] ;  /* 0x0003a800011a7983 */ /* 0x000f220000300800 */
[----:B------:R-:W-:Y:S02]  /*5df60*/  IMAD.MOV.U32 R13, RZ, RZ, R4 ;  /* 0x000000ffff0d7224 */ /* 0x000fe400078e0004 */
[----:B-1----:R-:W-:Y:S01]  /*5df70*/  IMAD.MOV.U32 R14, RZ, RZ, R17 ;  /* 0x000000ffff0e7224 */ /* 0x002fe200078e0011 */
[----:B------:R-:W4:Y:S01]  /*5df80*/  LDL.LU R27, [R1+0x3ac] ;  /* 0x0003ac00011b7983 */ /* 0x000f220000300800 */
[----:B------:R-:W-:-:S07]  /*5df90*/  IMAD.MOV.U32 R15, RZ, RZ, R6 ;  /* 0x000000ffff0f7224 */ /* 0x000fce00078e0006 */
[----:B---3--:R-:W-:Y:S01]  /*5dfa0*/  HMMA.16816.F32 R20, R12, R28, R20 ;  /* 0x0000001c0c14723c */ /* 0x008fe20000001814 */
[----:B------:R-:W-:Y:S04]  /*5dfb0*/  STL.64 [R1+0x2e68], R6 ;  /* 0x002e680601007387 */ /* 0x000fe80000100a00 */
[----:B------:R0:W-:-:S14]  /*5dfc0*/  STL.64 [R1+0x2e60], R4 ;  /* 0x002e600401007387 */ /* 0x0001dc0000100a00 */
[----:B------:R1:W-:Y:S04]  /*5dfd0*/  STL.64 [R1+0xc0], R20 ;  /* 0x0000c01401007387 */ /* 0x0003e80000100a00 */
[----:B0-----:R-:W4:Y:S04]  /*5dfe0*/  LDL.LU R4, [R1+0x370] ;  /* 0x0003700001047983 */ /* 0x001f280000300800 */
[----:B------:R-:W4:Y:S04]  /*5dff0*/  LDL.LU R5, [R1+0x374] ;  /* 0x0003740001057983 */ /* 0x000f280000300800 */
[----:B------:R-:W4:Y:S04]  /*5e000*/  LDL.LU R6, [R1+0x378] ;  /* 0x0003780001067983 */ /* 0x000f280000300800 */
[----:B------:R-:W4:Y:S01]  /*5e010*/  LDL.LU R7, [R1+0x37c] ;  /* 0x00037c0001077983 */ /* 0x000f220000300800 */
[----:B------:R-:W-:-:S03]  /*5e020*/  IMAD.MOV.U32 R2, RZ, RZ, R22 ;  /* 0x000000ffff027224 */ /* 0x000fc600078e0016 */
[----:B------:R-:W3:Y:S01]  /*5e030*/  LDL.LU R18, [R1+0x3b8] ;  /* 0x0003b80001127983 */ /* 0x000ee20000300800 */
[----:B------:R-:W-:-:S03]  /*5e040*/  IMAD.MOV.U32 R0, RZ, RZ, R23 ;  /* 0x000000ffff007224 */ /* 0x000fc600078e0017 */
[----:B------:R-:W3:Y:S04]  /*5e050*/  LDL.LU R19, [R1+0x3bc] ;  /* 0x0003bc0001137983 */ /* 0x000ee80000300800 */
[----:B-1----:R-:W5:Y:S04]  /*5e060*/  LDL.LU R20, [R1+0x1d0] ;  /* 0x0001d00001147983 */ /* 0x002f680000300800 */
[----:B------:R-:W5:Y:S04]  /*5e070*/  LDL.LU R21, [R1+0x1d4] ;  /* 0x0001d40001157983 */ /* 0x000f680000300800 */
[----:B------:R-:W2:Y:S04]  /*5e080*/  LDL.LU R22, [R1+0x1d8] ;  /* 0x0001d80001167983 */ /* 0x000ea80000300800 */
[----:B------:R-:W2:Y:S04]  /*5e090*/  LDL.LU R23, [R1+0x1dc] ;  /* 0x0001dc0001177983 */ /* 0x000ea80000300800 */
[----:B--2---:R-:W-:Y:S04]  /*5e0a0*/  STL.64 [R1+0x2e38], R22 ;  /* 0x002e381601007387 */ /* 0x004fe80000100a00 */
[----:B-----5:R0:W-:Y:S04]  /*5e0b0*/  STL.64 [R1+0x2e30], R20 ;  /* 0x002e301401007387 */ /* 0x0201e80000100a00 */
        /* <DEDUP_REMOVED lines=19> */
[----:B------:R-:W2:Y:S04]  /*5e1f0*/  LDL.LU R22, [R1+0x1a8] ;  /* 0x0001a80001167983 */ /* 0x000ea80000300800 */
[----:B------:R-:W2:Y:S04]  /*5e200*/  LDL.LU R23, [R1+0x1ac] ;  /* 0x0001ac0001177983 */ /* 0x000ea80000300800 */
[----:B------:R-:W-:Y:S04]  /*5e210*/  STL [R1+0x2ce8], R2 ;  /* 0x002ce80201007387 */ /* 0x000fe80000100800 */
[----:B------:R-:W-:Y:S04]  /*5e220*/  STL [R1+0x2da8], R3 ;  /* 0x002da80301007387 */ /* 0x000fe80000100800 */
[----:B------:R-:W4:Y:S04]  /*5e230*/  LDL.LU.64 R6, [R1+0x2e68] ;  /* 0x002e680001067983 */ /* 0x000f280000300a00 */
[----:B------:R-:W5:Y:S01]  /*5e240*/  LDL.LU.64 R4, [R1+0x2e60] ;  /* 0x002e600001047983 */ /* 0x000f620000300a00 */
[----:B------:R-:W-:-:S02]  /*5e250*/  IMAD.MOV.U32 R29, RZ, RZ, R14 ;  /* 0x000000ffff1d7224 */ /* 0x000fc400078e000e */
[----:B------:R-:W-:Y:S01]  /*5e260*/  IMAD.MOV.U32 R28, RZ, RZ, R15 ;  /* 0x000000ffff1c7224 */ /* 0x000fe200078e000f */
[----:B------:R0:W-:Y:S01]  /*5e270*/  STL.64 [R1+0xe0], R12 ;  /* 0x0000e00c01007387 */ /* 0x0001e20000100a00 */
[----:B------:R-:W-:-:S03]  /*5e280*/  IMAD.MOV.U32 R14, RZ, RZ, R17 ;  /* 0x000000ffff0e7224 */ /* 0x000fc600078e0011 */
[----:B------:R-:W-:Y:S01]  /*5e290*/  STL.64 [R1+0x2df8], R28 ;  /* 0x002df81c01007387 */ /* 0x000fe20000100a00 */
[----:B0-----:R-:W-:Y:S02]  /*5e2a0*/  IMAD.MOV.U32 R12, RZ, RZ, R11 ;  /* 0x000000ffff0c7224 */ /* 0x001fe400078e000b */
[----:B----4-:R-:W-:Y:S02]  /*5e2b0*/  IMAD.MOV.U32 R15, RZ, RZ, R6 ;  /* 0x000000ffff0f7224 */ /* 0x010fe400078e0006 */
[----:B-----5:R-:W-:-:S07]  /*5e2c0*/  IMAD.MOV.U32 R13, RZ, RZ, R4 ;  /* 0x000000ffff0d7224 */ /* 0x020fce00078e0004 */
        /* <DEDUP_REMOVED lines=19> */
[----:B------:R-:W3:Y:S04]  /*5e400*/  LDL.LU.64 R22, [R1+0x2e38] ;  /* 0x002e380001167983 */ /* 0x000ee80000300a00 */
[----:B------:R-:W3:Y:S04]  /*5e410*/  LDL.LU.64 R20, [R1+0x2e30] ;  /* 0x002e300001147983 */ /* 0x000ee80000300a00 */
[----:B------:R-:W2:Y:S10]  /*5e420*/  LDL.LU R24, [R1+0x3c8] ;  /* 0x0003c80001187983 */ /* 0x000eb40000300800 */
        /* <DEDUP_REMOVED lines=8> */
[----:B------:R-:W-:-:S03]  /*5e4b0*/  IMAD.MOV.U32 R15, RZ, RZ, R16 ;  /* 0x000000ffff0f7224 */ /* 0x000fc600078e0010 */
[----:B------:R-:W5:Y:S04]  /*5e4c0*/  LDL.LU R26, [R1+0x3e0] ;  /* 0x0003e000011a7983 */ /* 0x000f680000300800 */
[----:B---3--:R-:W-:-:S15]  /*5e4d0*/  HMMA.16816.F32 R12, R12, R18, R20 ;  /* 0x000000120c0c723c */ /* 0x008fde0000001814 */
[----:B------:R-:W-:-:S04]  /*5e4e0*/  NOP ;  /* 0x0000000000007918 */ /* 0x000fc80000000000 */
[----:B------:R-:W-:Y:S04]  /*5e4f0*/  STL.64 [R1+0x170], R12 ;  /* 0x0001700c01007387 */ /* 0x000fe80000100a00 */
[----:B------:R-:W-:Y:S04]  /*5e500*/  STL.64 [R1+0x178], R14 ;  /* 0x0001780e01007387 */ /* 0x000fe80000100a00 */
[----:B------:R-:W5:Y:S04]  /*5e510*/  LDL.LU R27, [R1+0x3e4] ;  /* 0x0003e400011b7983 */ /* 0x000f680000300800 */
[----:B-----5:R-:W-:Y:S04]  /*5e520*/  STL.64 [R1+0x2e08], R26 ;  /* 0x002e081a01007387 */ /* 0x020fe80000100a00 */
[----:B--2---:R0:W-:Y:S04]  /*5e530*/  STL.64 [R1+0x2e00], R24 ;  /* 0x002e001801007387 */ /* 0x0041e80000100a00 */
[----:B------:R-:W2:Y:S04]  /*5e540*/  LDL.LU R20, [R1+0x230] ;  /* 0x0002300001147983 */ /* 0x000ea80000300800 */
[----:B------:R-:W2:Y:S04]  /*5e550*/  LDL.LU R21, [R1+0x234] ;  /* 0x0002340001157983 */ /* 0x000ea80000300800 */
[----:B------:R-:W3:Y:S04]  /*5e560*/  LDL.LU R22, [R1+0x238] ;  /* 0x0002380001167983 */ /* 0x000ee80000300800 */
[----:B------:R-:W3:Y:S04]  /*5e570*/  LDL.LU R23, [R1+0x23c] ;  /* 0x00023c0001177983 */ /* 0x000ee80000300800 */
[----:B0-----:R-:W5:Y:S04]  /*5e580*/  LDL.LU R24, [R1+0x1e0] ;  /* 0x0001e00001187983 */ /* 0x001f680000300800 */
        /* <DEDUP_REMOVED lines=13> */
[----:B------:R-:W2:Y:S04]  /*5e660*/  LDL.LU R26, [R1+0x1c8] ;  /* 0x0001c800011a7983 */ /* 0x000ea80000300800 */
[----:B------:R-:W2:Y:S04]  /*5e670*/  LDL.LU R27, [R1+0x1cc] ;  /* 0x0001cc00011b7983 */ /* 0x000ea80000300800 */
[----:B---3--:R-:W-:Y:S04]  /*5e680*/  STL.64 [R1+0x2de0], R22 ;  /* 0x002de01601007387 */ /* 0x008fe80000100a00 */
[----:B------:R0:W-:Y:S04]  /*5e690*/  STL.64 [R1+0x2dd8], R20 ;  /* 0x002dd81401007387 */ /* 0x0001e80000100a00 */
[----:B0-----:R-:W3:Y:S04]  /*5e6a0*/  LDL.LU R20, [R1+0x200] ;  /* 0x0002000001147983 */ /* 0x001ee80000300800 */
[----:B------:R-:W3:Y:S04]  /*5e6b0*/  LDL.LU R21, [R1+0x204] ;  /* 0x0002040001157983 */ /* 0x000ee80000300800 */
[----:B------:R-:W5:Y:S04]  /*5e6c0*/  LDL.LU R22, [R1+0x208] ;  /* 0x0002080001167983 */ /* 0x000f680000300800 */
[----:B------:R-:W5:Y:S01]  /*5e6d0*/  LDL.LU R23, [R1+0x20c] ;  /* 0x00020c0001177983 */ /* 0x000f620000300800 */
[----:B------:R-:W-:-:S02]  /*5e6e0*/  IMAD.MOV.U32 R12, RZ, RZ, R11 ;  /* 0x000000ffff0c7224 */ /* 0x000fc400078e000b */
[----:B------:R-:W-:Y:S02]  /*5e6f0*/  IMAD.MOV.U32 R13, RZ, RZ, R4 ;  /* 0x000000ffff0d7224 */ /* 0x000fe400078e0004 */
[----:B------:R-:W-:Y:S02]  /*5e700*/  IMAD.MOV.U32 R14, RZ, RZ, R17 ;  /* 0x000000ffff0e7224 */ /* 0x000fe400078e0011 */
[----:B------:R-:W-:-:S07]  /*5e710*/  IMAD.MOV.U32 R15, RZ, RZ, R6 ;  /* 0x000000ffff0f7224 */ /* 0x000fce00078e0006 */
[----:B--2---:R-:W-:Y:S01]  /*5e720*/  HMMA.16816.F32 R12, R12, R18, R24 ;  /* 0x000000120c0c723c */ /* 0x004fe20000001818 */
[----:B-----5:R-:W-:Y:S04]  /*5e730*/  STL.64 [R1+0x2df0], R22 ;  /* 0x002df01601007387 */ /* 0x020fe80000100a00 */
[----:B---3--:R0:W-:Y:S04]  /*5e740*/  STL.64 [R1+0x2de8], R20 ;  /* 0x002de81401007387 */ /* 0x0081e80000100a00 */
[----:B0-----:R-:W2:Y:S04]  /*5e750*/  LDL.LU R20, [R1+0x210] ;  /* 0x0002100001147983 */ /* 0x001ea80000300800 */
[----:B------:R-:W2:Y:S04]  /*5e760*/  LDL.LU R21, [R1+0x214] ;  /* 0x0002140001157983 */ /* 0x000ea80000300800 */
[----:B------:R-:W2:Y:S04]  /*5e770*/  LDL.LU R22, [R1+0x218] ;  /* 0x0002180001167983 */ /* 0x000ea80000300800 */
[----:B------:R-:W2:Y:S04]  /*5e780*/  LDL.LU R23, [R1+0x21c] ;  /* 0x00021c0001177983 */ /* 0x000ea80000300800 */
[----:B------:R-:W4:Y:S04]  /*5e790*/  LDL.LU.64 R26, [R1+0x2e28] ;  /* 0x002e2800011a7983 */ /* 0x000f280000300a00 */
[----:B------:R-:W4:Y:S04]  /*5e7a0*/  LDL.LU.64 R24, [R1+0x2e20] ;  /* 0x002e200001187983 */ /* 0x000f280000300a00 */
[----:B------:R0:W-:Y:S04]  /*5e7b0*/  STL.64 [R1+0x190], R12 ;  /* 0x0001900c01007387 */ /* 0x0001e80000100a00 */
[----:B------:R1:W-:Y:S01]  /*5e7c0*/  STL.64 [R1+0x198], R14 ;  /* 0x0001980e01007387 */ /* 0x0003e20000100a00 */
[----:B0-----:R-:W-:-:S02]  /*5e7d0*/  IMAD.MOV.U32 R12, RZ, RZ, R9 ;  /* 0x000000ffff0c7224 */ /* 0x001fc400078e0009 */
[----:B------:R-:W-:Y:S02]  /*5e7e0*/  IMAD.MOV.U32 R13, RZ, RZ, R8 ;  /* 0x000000ffff0d7224 */ /* 0x000fe400078e0008 */
[----:B-1----:R-:W-:Y:S02]  /*5e7f0*/  IMAD.MOV.U32 R14, RZ, RZ, R10 ;  /* 0x000000ffff0e7224 */ /* 0x002fe400078e000a */
[----:B------:R-:W-:-:S07]  /*5e800*/  IMAD.MOV.U32 R15, RZ, RZ, R16 ;  /* 0x000000ffff0f7224 */ /* 0x000fce00078e0010 */
[----:B----4-:R-:W-:Y:S01]  /*5e810*/  HMMA.16816.F32 R12, R12, R28, R24 ;  /* 0x0000001c0c0c723c */ /* 0x010fe20000001818 */
[----:B------:R-:W3:Y:S04]  /*5e820*/  LDL.LU.64 R26, [R1+0x2e18] ;  /* 0x002e1800011a7983 */ /* 0x000ee80000300a00 */
[----:B------:R-:W3:-:S14]  /*5e830*/  LDL.LU.64 R24, [R1+0x2e10] ;  /* 0x002e100001187983 */ /* 0x000edc0000300a00 */
[----:B------:R-:W-:Y:S01]  /*5e840*/  IMAD.MOV.U32 R19, RZ, RZ, R14 ;  /* 0x000000ffff137224 */ /* 0x000fe200078e000e */
[----:B------:R0:W-:Y:S01]  /*5e850*/  STL.64 [R1+0x1b0], R12 ;  /* 0x0001b00c01007387 */ /* 0x0001e20000100a00 */
[----:B------:R-:W-:Y:S02]  /*5e860*/  IMAD.MOV.U32 R18, RZ, RZ, R15 ;  /* 0x000000ffff127224 */ /* 0x000fe400078e000f */
[----:B------:R-:W-:Y:S01]  /*5e870*/  IMAD.MOV.U32 R14, RZ, RZ, R17 ;  /* 0x000000ffff0e7224 */ /* 0x000fe200078e0011 */
[----:B------:R-:W4:Y:S01]  /*5e880*/  LDL.LU R2, [R1+0x3e8] ;  /* 0x0003e80001027983 */ /* 0x000f220000300800 */
[----:B------:R-:W-:-:S03]  /*5e890*/  IMAD.MOV.U32 R15, RZ, RZ, R6 ;  /* 0x000000ffff0f7224 */ /* 0x000fc600078e0006 */
[----:B------:R-:W4:Y:S01]  /*5e8a0*/  LDL.LU R3, [R1+0x3ec] ;  /* 0x0003ec0001037983 */ /* 0x000f220000300800 */
[----:B0-----:R-:W-:Y:S02]  /*5e8b0*/  IMAD.MOV.U32 R12, RZ, RZ, R11 ;  /* 0x000000ffff0c7224 */ /* 0x001fe400078e000b */
[----:B------:R-:W-:-:S07]  /*5e8c0*/  IMAD.MOV.U32 R13, RZ, RZ, R4 ;  /* 0x000000ffff0d7224 */ /* 0x000fce00078e0004 */
[----:B---3--:R-:W-:Y:S01]  /*5e8d0*/  HMMA.16816.F32 R12, R12, R28, R24 ;  /* 0x0000001c0c0c723c */ /* 0x008fe20000001818 */
[----:B------:R-:W3:Y:S04]  /*5e8e0*/  LDL.LU.64 R26, [R1+0x2e08] ;  /* 0x002e0800011a7983 */ /* 0x000ee80000300a00 */
[----:B------:R-:W2:Y:S04]  /*5e8f0*/  LDL.LU.64 R24, [R1+0x2e00] ;  /* 0x002e000001187983 */ /* 0x000ea80000300a00 */
[----:B------:R-:W5:Y:S10]  /*5e900*/  LDL.LU.64 R28, [R1+0x2df8] ;  /* 0x002df800011c7983 */ /* 0x000f740000300a00 */
        /* <DEDUP_REMOVED lines=18> */
[----:B------:R-:W2:Y:S10]  /*5ea30*/  LDL.LU.64 R24, [R1+0x2dd0] ;  /* 0x002dd00001187983 */ /* 0x000eb40000300a00 */
[----:B------:R0:W-:Y:S04]  /*5ea40*/  STL.64 [R1+0x1f0], R12 ;  /* 0x0001f00c01007387 */ /* 0x0001e80000100a00 */
[----:B------:R1:W-:Y:S01]  /*5ea50*/  STL.64 [R1+0x1f8], R14 ;  /* 0x0001f80e01007387 */ /* 0x0003e20000100a00 */
[----:B0-----:R-:W-:-:S02]  /*5ea60*/  IMAD.MOV.U32 R12, RZ, RZ, R9 ;  /* 0x000000ffff0c7224 */ /* 0x001fc400078e0009 */
        /* <DEDUP_REMOVED lines=8> */
[----:B------:R-:W3:Y:S04]  /*5eaf0*/  LDL.LU R23, [R1+0x3f4] ;  /* 0x0003f40001177983 */ /* 0x000ee80000300800 */
[----:B------:R-:W2:Y:S04]  /*5eb00*/  LDL.LU R20, [R1+0x3f8] ;  /* 0x0003f80001147983 */ /* 0x000ea80000300800 */
[----:B------:R-:W2:Y:S04]  /*5eb10*/  LDL.LU R21, [R1+0x3fc] ;  /* 0x0003fc0001157983 */ /* 0x000ea80000300800 */
[----:B---3--:R-:W-:Y:S04]  /*5eb20*/  STL.64 [R1+0x2db8], R22 ;  /* 0x002db81601007387 */ /* 0x008fe80000100a00 */
[----:B--2---:R0:W-:Y:S04]  /*5eb30*/  STL.64 [R1+0x2db0], R20 ;  /* 0x002db01401007387 */ /* 0x0041e80000100a00 */
[----:B0-----:R-:W2:Y:S04]  /*5eb40*/  LDL.LU R20, [R1+0x250] ;  /* 0x0002500001147983 */ /* 0x001ea80000300800 */
[----:B------:R-:W2:Y:S04]  /*5eb50*/  LDL.LU R21, [R1+0x254] ;  /* 0x0002540001157983 */ /* 0x000ea80000300800 */
[----:B------:R-:W3:Y:S04]  /*5eb60*/  LDL.LU R22, [R1+0x258] ;  /* 0x0002580001167983 */ /* 0x000ee80000300800 */
[----:B------:R-:W3:Y:S01]  /*5eb70*/  LDL.LU R23, [R1+0x25c] ;  /* 0x00025c0001177983 */ /* 0x000ee20000300800 */
[----:B------:R-:W-:-:S03]  /*5eb80*/  IMAD.MOV.U32 R12, RZ, RZ, R11 ;  /* 0x000000ffff0c7224 */ /* 0x000fc600078e000b */
[----:B---3--:R-:W-:Y:S04]  /*5eb90*/  STL.64 [R1+0x2dc8], R22 ;  /* 0x002dc81601007387 */ /* 0x008fe80000100a00 */
[----:B--2---:R0:W-:Y:S04]  /*5eba0*/  STL.64 [R1+0x2dc0], R20 ;  /* 0x002dc01401007387 */ /* 0x0041e80000100a00 */
[----:B0-----:R-:W2:Y:S04]  /*5ebb0*/  LDL.LU R20, [R1+0x220] ;  /* 0x0002200001147983 */ /* 0x001ea80000300800 */
[----:B------:R-:W2:Y:S04]  /*5ebc0*/  LDL.LU R21, [R1+0x224] ;  /* 0x0002240001157983 */ /* 0x000ea80000300800 */
[----:B------:R-:W2:Y:S04]  /*5ebd0*/  LDL.LU R22, [R1+0x228] ;  /* 0x0002280001167983 */ /* 0x000ea80000300800 */
[----:B------:R-:W2:Y:S01]  /*5ebe0*/  LDL.LU R23, [R1+0x22c] ;  /* 0x00022c0001177983 */ /* 0x000ea20000300800 */
[----:B------:R-:W-:-:S02]  /*5ebf0*/  IMAD.MOV.U32 R13, RZ, RZ, R4 ;  /* 0x000000ffff0d7224 */ /* 0x000fc400078e0004 */
[----:B------:R-:W-:Y:S02]  /*5ec00*/  IMAD.MOV.U32 R14, RZ, RZ, R17 ;  /* 0x000000ffff0e7224 */ /* 0x000fe400078e0011 */
        /* <DEDUP_REMOVED lines=11> */
[----:B------:R-:W2:-:S15]  /*5ecc0*/  LDL.LU R20, [R1+0x240] ;  /* 0x0002400001147983 */ /* 0x000e9e0000300800 */
[----:B------:R-:W-:-:S03]  /*5ecd0*/  NOP ;  /* 0x0000000000007918 */ /* 0x000fc60000000000 */
[----:B------:R-:W-:Y:S04]  /*5ece0*/  STL.64 [R1+0x220], R12 ;  /* 0x0002200c01007387 */ /* 0x000fe80000100a00 */
[----:B------:R-:W-:Y:S04]  /*5ecf0*/  STL.64 [R1+0x228], R14 ;  /* 0x0002280e01007387 */ /* 0x000fe80000100a00 */
[----:B------:R-:W2:Y:S04]  /*5ed00*/  LDL.LU R21, [R1+0x244] ;  /* 0x0002440001157983 */ /* 0x000ea80000300800 */
[----:B------:R-:W2:Y:S04]  /*5ed10*/  LDL.LU R22, [R1+0x248] ;  /* 0x0002480001167983 */ /* 0x000ea80000300800 */
[----:B------:R-:W2:Y:S04]  /*5ed20*/  LDL.LU R23, [R1+0x24c] ;  /* 0x00024c0001177983 */ /* 0x000ea80000300800 */
[----:B------:R-:W3:Y:S04]  /*5ed30*/  LDL.LU R26, [R1+0x400] ;  /* 0x00040000011a7983 */ /* 0x000ee80000300800 */
[----:B------:R-:W3:Y:S04]  /*5ed40*/  LDL.LU R27, [R1+0x404] ;  /* 0x00040400011b7983 */ /* 0x000ee80000300800 */
[----:B---3--:R-:W-:Y:S04]  /*5ed50*/  STL.64 [R1+0x2d68], R26 ;  /* 0x002d681a01007387 */ /* 0x008fe80000100a00 */
[----:B------:R0:W-:Y:S04]  /*5ed60*/  STL.64 [R1+0x2d60], R24 ;  /* 0x002d601801007387 */ /* 0x0001e80000100a00 */
        /* <DEDUP_REMOVED lines=27> */
[----:B------:R-:W3:Y:S04]  /*5ef20*/  LDL.LU.64 R22, [R1+0x2db8] ;  /* 0x002db80001167983 */ /* 0x000ee80000300a00 */
[----:B------:R-:W2:Y:S04]  /*5ef30*/  LDL.LU.64 R20, [R1+0x2db0] ;  /* 0x002db00001147983 */ /* 0x000ea80000300a00 */
[----:B------:R-:W4:Y:S04]  /*5ef40*/  LDL.LU R3, [R1+0x2da8] ;  /* 0x002da80001037983 */ /* 0x000f280000300800 */
        /* <DEDUP_REMOVED lines=33> */
[----:B------:R-:W-:Y:S01]  /*5f160*/  IMAD.MOV.U32 R15, RZ, RZ, R6 ;  /* 0x000000ffff0f7224 */ /* 0x000fe200078e0006 */
[----:B------:R-:W-:Y:S04]  /*5f170*/  STL.64 [R1+0x2d58], R6 ;  /* 0x002d580601007387 */ /* 0x000fe80000100a00 */
[----:B------:R0:W-:Y:S04]  /*5f180*/  STL.64 [R1+0x2d50], R4 ;  /* 0x002d500401007387 */ /* 0x0001e80000100a00 */
[----:B0-----:R-:W2:Y:S04]  /*5f190*/  LDL.LU R4, [R1+0x2a0] ;  /* 0x0002a00001047983 */ /* 0x001ea80000300800 */
[----:B------:R-:W2:Y:S04]  /*5f1a0*/  LDL.LU R5, [R1+0x2a4] ;  /* 0x0002a40001057983 */ /* 0x000ea80000300800 */
[----:B------:R-:W2:Y:S04]  /*5f1b0*/  LDL.LU R6, [R1+0x2a8] ;  /* 0x0002a80001067983 */ /* 0x000ea80000300800 */
[----:B------:R-:W2:Y:S01]  /*5f1c0*/  LDL.LU R7, [R1+0x2ac] ;  /* 0x0002ac0001077983 */ /* 0x000ea20000300800 */
[----:B---3--:R-:W-:Y:S03]  /*5f1d0*/  HMMA.16816.F32 R12, R12, R22, R24 ;  /* 0x000000160c0c723c */ /* 0x008fe60000001818 */
[----:B------:R-:W2:Y:S04]  /*5f1e0*/  LDL.LU.64 R26, [R1+0x2d68] ;  /* 0x002d6800011a7983 */ /* 0x000ea80000300a00 */
[----:B------:R-:W3:Y:S04]  /*5f1f0*/  LDL.LU.64 R24, [R1+0x2d60] ;  /* 0x002d600001187983 */ /* 0x000ee80000300a00 */
[----:B------:R-:W3:Y:S08]  /*5f200*/  LDL.LU R22, [R1+0x408] ;  /* 0x0004080001167983 */ /* 0x000ef00000300800 */
        /* <DEDUP_REMOVED lines=8> */
[----:B---3--:R-:W-:Y:S04]  /*5f290*/  STL.64 [R1+0x2d48], R22 ;  /* 0x002d481601007387 */ /* 0x008fe80000100a00 */
[----:B------:R0:W-:Y:S04]  /*5f2a0*/  STL.64 [R1+0x2d40], R20 ;  /* 0x002d401401007387 */ /* 0x0001e80000100a00 */
[----:B0-----:R-:W2:Y:S04]  /*5f2b0*/  LDL.LU R20, [R1+0xb0] ;  /* 0x0000b00001147983 */ /* 0x001ea80000300800 */
[----:B------:R-:W2:Y:S04]  /*5f2c0*/  LDL.LU R21, [R1+0xb4] ;  /* 0x0000b40001157983 */ /* 0x000ea80000300800 */
[----:B------:R-:W2:Y:S04]  /*5f2d0*/  LDL.LU R22, [R1+0xb8] ;  /* 0x0000b80001167983 */ /* 0x000ea80000300800 */
[----:B------:R-:W2:Y:S04]  /*5f2e0*/  LDL.LU R23, [R1+0xbc] ;  /* 0x0000bc0001177983 */ /* 0x000ea80000300800 */
[----:B------:R-:W3:Y:S04]  /*5f2f0*/  LDL.LU.64 R6, [R1+0x2d58] ;  /* 0x002d580001067983 */ /* 0x000ee80000300a00 */
[----:B------:R-:W2:Y:S04]  /*5f300*/  LDL.LU.64 R4, [R1+0x2d50] ;  /* 0x002d500001047983 */ /* 0x000ea80000300a00 */
[----:B------:R0:W-:Y:S04]  /*5f310*/  STL.64 [R1+0x2a0], R12 ;  /* 0x0002a00c01007387 */ /* 0x0001e80000100a00 */
[----:B------:R1:W-:Y:S01]  /*5f320*/  STL.64 [R1+0x2a8], R14 ;  /* 0x0002a80e01007387 */ /* 0x0003e20000100a00 */
[----:B0-----:R-:W-:-:S02]  /*5f330*/  IMAD.MOV.U32 R12, RZ, RZ, R11 ;  /* 0x000000ffff0c7224 */ /* 0x001fc400078e000b */
[----:B-1----:R-:W-:Y:S02]  /*5f340*/  IMAD.MOV.U32 R14, RZ, RZ, R17 ;  /* 0x000000ffff0e7224 */ /* 0x002fe400078e0011 */
[----:B---3--:R-:W-:Y:S02]  /*5f350*/  IMAD.MOV.U32 R15, RZ, RZ, R6 ;  /* 0x000000ffff0f7224 */ /* 0x008fe400078e0006 */
[----:B--2---:R-:W-:-:S07]  /*5f360*/  IMAD.MOV.U32 R13, RZ, RZ, R4 ;  /* 0x000000ffff0d7224 */ /* 0x004fce00078e0004 */
[----:B------:R-:W-:Y:S01]  /*5f370*/  HMMA.16816.F32 R12, R12, R26, R20 ;  /* 0x0000001a0c0c723c */ /* 0x000fe20000001814 */
[----:B------:R4:W-:Y:S04]  /*5f380*/  STL.64 [R1+0x2d28], R6 ;  /* 0x002d280601007387 */ /* 0x0009e80000100a00 */
[----:B------:R0:W-:Y:S01]  /*5f390*/  STL.64 [R1+0x2d20], R4 ;  /* 0x002d200401007387 */ /* 0x0001e20000100a00 */
[----:B----4-:R-:W-:-:S03]  /*5f3a0*/  IMAD.MOV.U32 R7, RZ, RZ, R3 ;  /* 0x000000ffff077224 */ /* 0x010fc600078e0003 */
[----:B0-----:R-:W2:Y:S04]  /*5f3b0*/  LDL.LU R4, [R1+0x90] ;  /* 0x0000900001047983 */ /* 0x001ea80000300800 */
[----:B------:R-:W2:Y:S04]  /*5f3c0*/  LDL.LU R5, [R1+0x94] ;  /* 0x0000940001057983 */ /* 0x000ea80000300800 */
[----:B------:R-:W2:Y:S04]  /*5f3d0*/  LDL.LU R6, [R1+0x98] ;  /* 0x0000980001067983 */ /* 0x000ea80000300800 */
[----:B------:R-:W2:Y:S04]  /*5f3e0*/  LDL.LU.64 R22, [R1+0x2d48] ;  /* 0x002d480001167983 */ /* 0x000ea80000300a00 */
[----:B------:R-:W3:Y:S04]  /*5f3f0*/  LDL.LU.64 R20, [R1+0x2d40] ;  /* 0x002d400001147983 */ /* 0x000ee80000300a00 */
[----:B------:R-:W4:Y:S04]  /*5f400*/  LDL.LU.64 R2, [R1+0x410] ;  /* 0x0004100001027983 */ /* 0x000f280000300a00 */
[----:B------:R0:W-:Y:S04]  /*5f410*/  STL.64 [R1+0x250], R12 ;  /* 0x0002500c01007387 */ /* 0x0001e80000100a00 */
[----:B------:R-:W-:Y:S01]  /*5f420*/  STL.64 [R1+0x258], R14 ;  /* 0x0002580e01007387 */ /* 0x000fe20000100a00 */
[----:B0-----:R-:W-:-:S03]  /*5f430*/  IMAD.MOV.U32 R12, RZ, RZ, R9 ;  /* 0x000000ffff0c7224 */ /* 0x001fc600078e0009 */
[----:B------:R-:W2:Y:S04]  /*5f440*/  LDL.LU R9, [R1+0x2d38] ;  /* 0x002d380001097983 */ /* 0x000ea80000300800 */
[----:B------:R-:W2:Y:S04]  /*5f450*/  LDL.LU.64 R26, [R1+0x418] ;  /* 0x00041800011a7983 */ /* 0x000ea80000300a00 */
[----:B--2---:R-:W-:Y:S04]  /*5f460*/  STL.64 [R1+0x2ce0], R26 ;  /* 0x002ce01a01007387 */ /* 0x004fe80000100a00 */
[----:B------:R0:W-:Y:S04]  /*5f470*/  STL.64 [R1+0x2cd8], R24 ;  /* 0x002cd81801007387 */ /* 0x0001e80000100a00 */
[----:B0-----:R-:W2:Y:S04]  /*5f480*/  LDL.LU R24, [R1] ;  /* 0x0000000001187983 */ /* 0x001ea80000300800 */
[----:B------:R-:W2:Y:S04]  /*5f490*/  LDL.LU R25, [R1+0x4] ;  /* 0x0000040001197983 */ /* 0x000ea80000300800 */
[----:B------:R-:W2:Y:S04]  /*5f4a0*/  LDL.LU R26, [R1+0x8] ;  /* 0x00000800011a7983 */ /* 0x000ea80000300800 */
[----:B------:R-:W2:Y:S04]  /*5f4b0*/  LDL.LU R27, [R1+0xc] ;  /* 0x00000c00011b7983 */ /* 0x000ea80000300800 */
[----:B--2---:R0:W-:Y:S04]  /*5f4c0*/  STL.64 [R1+0x2cf8], R26 ;  /* 0x002cf81a01007387 */ /* 0x0041e80000100a00 */
[----:B------:R1:W-:Y:S01]  /*5f4d0*/  STL.64 [R1+0x2cf0], R24 ;  /* 0x002cf01801007387 */ /* 0x0003e20000100a00 */
[----:B0-----:R-:W-:-:S03]  /*5f4e0*/  IMAD.MOV.U32 R26, RZ, RZ, R9 ;  /* 0x000000ffff1a7224 */ /* 0x001fc600078e0009 */
[----:B-1----:R-:W2:Y:S04]  /*5f4f0*/  LDL.LU R24, [R1+0x60] ;  /* 0x0000600001187983 */ /* 0x002ea80000300800 */
[----:B------:R-:W2:Y:S04]  /*5f500*/  LDL.LU R25, [R1+0x64] ;  /* 0x0000640001197983 */ /* 0x000ea80000300800 */
[----:B------:R-:W2:Y:S04]  /*5f510*/  LDL.LU R9, [R1+0x2d34] ;  /* 0x002d340001097983 */ /* 0x000ea80000300800 */
[----:B------:R-:W2:Y:S01]  /*5f520*/  LDL.LU R27, [R1+0x6c] ;  /* 0x00006c00011b7983 */ /* 0x000ea20000300800 */
[----:B------:R-:W-:-:S02]  /*5f530*/  IMAD.MOV.U32 R13, RZ, RZ, R8 ;  /* 0x000000ffff0d7224 */ /* 0x000fc400078e0008 */
[----:B------:R-:W-:Y:S02]  /*5f540*/  IMAD.MOV.U32 R14, RZ, RZ, R10 ;  /* 0x000000ffff0e7224 */ /* 0x000fe400078e000a */
[----:B------:R-:W-:-:S07]  /*5f550*/  IMAD.MOV.U32 R15, RZ, RZ, R16 ;  /* 0x000000ffff0f7224 */ /* 0x000fce00078e0010 */
[----:B------:R-:W-:Y:S01]  /*5f560*/  HMMA.16816.F32 R12, R12, R22, R4 ;  /* 0x000000160c0c723c */ /* 0x000fe20000001804 */
[----:B--2---:R0:W-:Y:S04]  /*5f570*/  STL.64 [R1+0x2d10], R26 ;  /* 0x002d101a01007387 */ /* 0x0041e80000100a00 */
[----:B------:R1:W-:Y:S01]  /*5f580*/  STL.64 [R1+0x2d08], R24 ;  /* 0x002d081801007387 */ /* 0x0003e20000100a00 */
[----:B0-----:R-:W-:-:S03]  /*5f590*/  IMAD.MOV.U32 R27, RZ, RZ, R9 ;  /* 0x000000ffff1b7224 */ /* 0x001fc600078e0009 */
[----:B-1----:R-:W2:Y:S04]  /*5f5a0*/  LDL.LU R24, [R1+0x70] ;  /* 0x0000700001187983 */ /* 0x002ea80000300800 */
[----:B------:R-:W2:Y:S04]  /*5f5b0*/  LDL.LU R25, [R1+0x74] ;  /* 0x0000740001197983 */ /* 0x000ea80000300800 */
[----:B------:R-:W2:Y:S04]  /*5f5c0*/  LDL.LU R26, [R1+0x78] ;  /* 0x00007800011a7983 */ /* 0x000ea80000300800 */
[----:B------:R-:W2:Y:S04]  /*5f5d0*/  LDL.LU R9, [R1+0x2d30] ;  /* 0x002d300001097983 */ /* 0x000ea80000300800 */
[----:B------:R-:W2:Y:S04]  /*5f5e0*/  LDL.LU R8, [R1+0x1c] ;  /* 0x00001c0001087983 */ /* 0x000ea80000300800 */
[----:B------:R-:W2:Y:S04]  /*5f5f0*/  LDL R16, [R1+0x2c] ;  /* 0x00002c0001107983 */ /* 0x000ea80000100800 */
[----:B------:R-:W2:Y:S04]  /*5f600*/  LDL.LU.64 R6, [R1+0x2d28] ;  /* 0x002d280001067983 */ /* 0x000ea80000300a00 */
[----:B------:R-:W3:Y:S04]  /*5f610*/  LDL.LU.64 R4, [R1+0x2d20] ;  /* 0x002d200001047983 */ /* 0x000ee80000300a00 */
[----:B------:R0:W-:Y:S04]  /*5f620*/  STL.64 [R1+0x230], R12 ;  /* 0x0002300c01007387 */ /* 0x0001e80000100a00 */
[----:B------:R1:W-:Y:S01]  /*5f630*/  STL.64 [R1+0x238], R14 ;  /* 0x0002380e01007387 */ /* 0x0003e20000100a00 */
[----:B0-----:R-:W-:-:S03]  /*5f640*/  IMAD.MOV.U32 R12, RZ, RZ, R11 ;  /* 0x000000ffff0c7224 */ /* 0x001fc600078e000b */
[----:B------:R-:W5:Y:S01]  /*5f650*/  LDL.LU R11, [R1+0x2d1c] ;  /* 0x002d1c00010b7983 */ /* 0x000f620000300800 */
[----:B-1----:R-:W-:-:S03]  /*5f660*/  IMAD.MOV.U32 R14, RZ, RZ, R17 ;  /* 0x000000ffff0e7224 */ /* 0x002fc600078e0011 */
[----:B------:R-:W5:Y:S01]  /*5f670*/  LDL.LU R17, [R1+0x2d18] ;  /* 0x002d180001117983 */ /* 0x000f620000300800 */
[----:B--2---:R-:W-:Y:S02]  /*5f680*/  IMAD.MOV.U32 R15, RZ, RZ, R6 ;  /* 0x000000ffff0f7224 */ /* 0x004fe400078e0006 */
[----:B---3--:R-:W-:-:S07]  /*5f690*/  IMAD.MOV.U32 R13, RZ, RZ, R4 ;  /* 0x000000ffff0d7224 */ /* 0x008fce00078e0004 */
[----:B------:R-:W-:Y:S01]  /*5f6a0*/  HMMA.16816.F32 R12, R12, R22, R24 ;  /* 0x000000160c0c723c */ /* 0x000fe20000001818 */
[----:B------:R-:W2:Y:S04]  /*5f6b0*/  LDL.LU.64 R26, [R1+0x2d10] ;  /* 0x002d1000011a7983 */ /* 0x000ea80000300a00 */
[----:B------:R-:W2:Y:S04]  /*5f6c0*/  LDL.LU.64 R24, [R1+0x2d08] ;  /* 0x002d080001187983 */ /* 0x000ea80000300a00 */
[----:B------:R-:W3:Y:S01]  /*5f6d0*/  LDL.LU.64 R22, [R1+0x420] ;  /* 0x0004200001167983 */ /* 0x000ee20000300a00 */
[----:B----4-:R-:W-:-:S03]  /*5f6e0*/  IMAD.MOV.U32 R4, RZ, RZ, R2 ;  /* 0x000000ffff047224 */ /* 0x010fc600078e0002 */
[----:B---3--:R-:W-:Y:S06]  /*5f6f0*/  STL.64 [R1+0x2cd0], R22 ;  /* 0x002cd01601007387 */ /* 0x008fec0000100a00 */
[----:B------:R0:W-:Y:S04]  /*5f700*/  STL.64 [R1+0x1e0], R12 ;  /* 0x0001e00c01007387 */ /* 0x0001e80000100a00 */
[----:B------:R5:W-:Y:S01]  /*5f710*/  STL.64 [R1+0x1e8], R14 ;  /* 0x0001e80e01007387 */ /* 0x000be20000100a00 */
[----:B0-----:R-:W-:-:S02]  /*5f720*/  IMAD.MOV.U32 R12, RZ, RZ, R8 ;  /* 0x000000ffff0c7224 */ /* 0x001fc400078e0008 */
[----:B------:R-:W-:Y:S02]  /*5f730*/  IMAD.MOV.U32 R13, RZ, RZ, R9 ;  /* 0x000000ffff0d7224 */ /* 0x000fe400078e0009 */
[----:B-----5:R-:W-:Y:S02]  /*5f740*/  IMAD.MOV.U32 R14, RZ, RZ, R11 ;  /* 0x000000ffff0e7224 */ /* 0x020fe400078e000b */
[----:B------:R-:W-:-:S07]  /*5f750*/  IMAD.MOV.U32 R15, RZ, RZ, R17 ;  /* 0x000000ffff0f7224 */ /* 0x000fce00078e0011 */
[----:B--2---:R-:W-:Y:S01]  /*5f760*/  HMMA.16816.F32 R12, R12, R2, R24 ;  /* 0x000000020c0c723c */ /* 0x004fe20000001818 */
[----:B------:R0:W-:Y:S01]  /*5f770*/  STL.64 [R1+0x2cc8], R20 ;  /* 0x002cc81401007387 */ /* 0x0001e20000100a00 */
[----:B------:R-:W-:Y:S02]  /*5f780*/  IMAD.MOV.U32 R22, RZ, RZ, R5 ;  /* 0x000000ffff167224 */ /* 0x000fe400078e0005 */
[----:B------:R-:W-:Y:S01]  /*5f790*/  IMAD.MOV.U32 R23, RZ, RZ, R7 ;  /* 0x000000ffff177224 */ /* 0x000fe200078e0007 */
[----:B0-----:R-:W2:Y:S04]  /*5f7a0*/  LDL.LU R20, [R1+0x50] ;  /* 0x0000500001147983 */ /* 0x001ea80000300800 */
[----:B------:R-:W2:Y:S04]  /*5f7b0*/  LDL.LU R21, [R1+0x54] ;  /* 0x0000540001157983 */ /* 0x000ea80000300800 */
[----:B------:R-:W3:Y:S04]  /*5f7c0*/  LDL.LU R5, [R1+0x2d04] ;  /* 0x002d040001057983 */ /* 0x000ee80000300800 */
[----:B------:R-:W3:Y:S04]  /*5f7d0*/  LDL.LU R7, [R1+0x2d00] ;  /* 0x002d000001077983 */ /* 0x000ee80000300800 */
[----:B------:R-:W3:Y:S04]  /*5f7e0*/  LDL.LU.64 R26, [R1+0x2cf8] ;  /* 0x002cf800011a7983 */ /* 0x000ee80000300a00 */
[----:B------:R-:W3:Y:S04]  /*5f7f0*/  LDL.LU.64 R24, [R1+0x2cf0] ;  /* 0x002cf00001187983 */ /* 0x000ee80000300a00 */
[----:B------:R-:W4:Y:S04]  /*5f800*/  LDL.LU R2, [R1+0x2ce8] ;  /* 0x002ce80001027983 */ /* 0x000f280000300800 */
[----:B------:R-:W-:Y:S04]  /*5f810*/  STL.64 [R1+0x1a0], R12 ;  /* 0x0001a00c01007387 */ /* 0x000fe80000100a00 */
[----:B------:R0:W-:Y:S04]  /*5f820*/  STL [R1+0x1a8], R14 ;  /* 0x0001a80e01007387 */ /* 0x0001e80000100800 */
[----:B------:R-:W3:Y:S01]  /*5f830*/  LDL R6, [R1+0x24] ;  /* 0x0000240001067983 */ /* 0x000ee20000100800 */
[----:B------:R-:W-:-:S02]  /*5f840*/  IMAD.MOV.U32 R10, RZ, RZ, R15 ;  /* 0x000000ffff0a7224 */ /* 0x000fc400078e000f */
[----:B------:R-:W-:Y:S02]  /*5f850*/  IMAD.MOV.U32 R15, RZ, RZ, R3 ;  /* 0x000000ffff0f7224 */ /* 0x000fe400078e0003 */
[----:B0-----:R-:W-:Y:S02]  /*5f860*/  IMAD.MOV.U32 R14, RZ, RZ, R4 ;  /* 0x000000ffff0e7224 */ /* 0x001fe400078e0004 */
[----:B------:R-:W-:-:S07]  /*5f870*/  IMAD.MOV.U32 R4, RZ, RZ, R16 ;  /* 0x000000ffff047224 */ /* 0x000fce00078e0010 */
[----:B---3--:R-:W-:Y:S01]  /*5f880*/  HMMA.16816.F32 R12, R4, R14, R24 ;  /* 0x0000000e040c723c */ /* 0x008fe20000001818 */
[----:B------:R-:W2:Y:S04]  /*5f890*/  LDL.LU.64 R26, [R1+0x2ce0] ;  /* 0x002ce000011a7983 */ /* 0x000ea80000300a00 */
[----:B------:R-:W3:-:S14]  /*5f8a0*/  LDL.LU.64 R24, [R1+0x2cd8] ;  /* 0x002cd80001187983 */ /* 0x000edc0000300a00 */
[----:B------:R0:W-:Y:S01]  /*5f8b0*/  STL.64 [R1+0x180], R12 ;  /* 0x0001800c01007387 */ /* 0x0001e20000100a00 */
[----:B------:R-:W-:Y:S02]  /*5f8c0*/  IMAD.MOV.U32 R3, RZ, RZ, R15 ;  /* 0x000000ffff037224 */ /* 0x000fe400078e000f */
[----:B------:R-:W-:Y:S01]  /*5f8d0*/  IMAD.MOV.U32 R15, RZ, RZ, R17 ;  /* 0x000000ffff0f7224 */ /* 0x000fe200078e0011 */
[----:B------:R1:W-:Y:S01]  /*5f8e0*/  STL [R1+0x188], R14 ;  /* 0x0001880e01007387 */ /* 0x0003e20000100800 */
[----:B0-----:R-:W-:Y:S02]  /*5f8f0*/  IMAD.MOV.U32 R12, RZ, RZ, R8 ;  /* 0x000000ffff0c7224 */ /* 0x001fe400078e0008 */
[----:B------:R-:W-:Y:S02]  /*5f900*/  IMAD.MOV.U32 R13, RZ, RZ, R9 ;  /* 0x000000ffff0d7224 */ /* 0x000fe400078e0009 */
[----:B-1----:R-:W-:Y:S01]  /*5f910*/  IMAD.MOV.U32 R14, RZ, RZ, R11 ;  /* 0x000000ffff0e7224 */ /* 0x002fe200078e000b */
[----:B------:R0:W-:Y:S04]  /*5f920*/  STL [R1+0x2c00], R3 ;  /* 0x002c000301007387 */ /* 0x0001e80000100800 */
[----:B0-----:R-:W5:Y:S02]  /*5f930*/  LDL.LU R3, [R1+0x24] ;  /* 0x0000240001037983 */ /* 0x001f640000300800 */
[----:B--2---:R-:W-:Y:S02]  /*5f940*/  HMMA.16816.F32 R12, R12, R26, R20 ;  /* 0x0000001a0c0c723c */ /* 0x004fe40000001814 */
[----:B------:R-:W2:Y:S01]  /*5f950*/  LDL.LU.64 R22, [R1+0x2cd0] ;  /* 0x002cd00001167983 */ /* 0x000ea20000300a00 */
[----:B------:R-:W-:-:S03]  /*5f960*/  IMAD.MOV.U32 R6, RZ, RZ, R26 ;  /* 0x000000ffff067224 */ /* 0x000fc600078e001a */
[----:B------:R-:W2:Y:S01]  /*5f970*/  LDL.LU.64 R20, [R1+0x2cc8] ;  /* 0x002cc80001147983 */ /* 0x000ea20000300a00 */
[----:B------:R-:W-:-:S12]  /*5f980*/  IMAD.MOV.U32 R4, RZ, RZ, R27 ;  /* 0x000000ffff047224 */ /* 0x000fd800078e001b */
[----:B------:R-:W-:Y:S04]  /*5f990*/  STL.64 [R1+0x120], R12 ;  /* 0x0001200c01007387 */ /* 0x000fe80000100a00 */
[----:B------:R0:W-:Y:S04]  /*5f9a0*/  STL.64 [R1+0x128], R14 ;  /* 0x0001280e01007387 */ /* 0x0001e80000100a00 */
[----:B------:R-:W3:Y:S01]  /*5f9b0*/  LDL.LU.64 R26, [R1+0x2cc0] ;  /* 0x002cc000011a7983 */ /* 0x000ee20000300a00 */
[----:B0-----:R-:W-:Y:S02]  /*5f9c0*/  IMAD.MOV.U32 R14, RZ, RZ, R6 ;  /* 0x000000ffff0e7224 */ /* 0x001fe400078e0006 */
[----:B------:R-:W-:-:S02]  /*5f9d0*/  IMAD.MOV.U32 R15, RZ, RZ, R4 ;  /* 0x000000ffff0f7224 */ /* 0x000fc400078e0004 */
[----:B------:R-:W-:Y:S02]  /*5f9e0*/  IMAD.MOV.U32 R4, RZ, RZ, R16 ;  /* 0x000000ffff047224 */ /* 0x000fe400078e0010 */
[----:B-----5:R-:W-:Y:S01]  /*5f9f0*/  IMAD.MOV.U32 R6, RZ, RZ, R3 ;  /* 0x000000ffff067224 */ /* 0x020fe200078e0003 */
[----:B------:R-:W-:Y:S04]  /*5fa00*/  STL [R1+0x2cbc], R7 ;  /* 0x002cbc0701007387 */ /* 0x000fe80000100800 */
[----:B------:R0:W-:Y:S02]  /*5fa10*/  STL [R1+0x2cb8], R5 ;  /* 0x002cb80501007387 */ /* 0x0001e40000100800 */
[----:B---3--:R-:W-:-:S15]  /*5fa20*/  HMMA.16816.F32 R12, R4, R14, R24 ;  /* 0x0000000e040c723c */ /* 0x008fde0000001818 */
[----:B------:R-:W-:-:S04]  /*5fa30*/  NOP ;  /* 0x0000000000007918 */ /* 0x000fc80000000000 */
[----:B------:R1:W-:Y:S04]  /*5fa40*/  STL.64 [R1+0xd0], R12 ;  /* 0x0000d00c01007387 */ /* 0x0003e80000100a00 */
[----:B------:R3:W-:Y:S04]  /*5fa50*/  STL.64 [R1+0xd8], R14 ;  /* 0x0000d80e01007387 */ /* 0x0007e80000100a00 */
[----:B------:R-:W2:Y:S04]  /*5fa60*/  LDL.LU R4, [R1+0x40] ;  /* 0x0000400001047983 */ /* 0x000ea80000300800 */
[----:B0-----:R-:W2:Y:S04]  /*5fa70*/  LDL.LU R5, [R1+0x44] ;  /* 0x0000440001057983 */ /* 0x001ea80000300800 */
[----:B------:R-:W2:Y:S04]  /*5fa80*/  LDL.LU R6, [R1+0x48] ;  /* 0x0000480001067983 */ /* 0x000ea80000300800 */
[----:B------:R-:W2:Y:S01]  /*5fa90*/  LDL.LU R7, [R1+0x4c] ;  /* 0x00004c0001077983 */ /* 0x000ea20000300800 */
[----:B-1----:R-:W-:-:S02]  /*5faa0*/  IMAD.MOV.U32 R12, RZ, RZ, R8 ;  /* 0x000000ffff0c7224 */ /* 0x002fc400078e0008 */
[----:B------:R-:W-:Y:S01]  /*5fab0*/  IMAD.MOV.U32 R13, RZ, RZ, R9 ;  /* 0x000000ffff0d7224 */ /* 0x000fe200078e0009 */
[----:B------:R-:W5:Y:S01]  /*5fac0*/  LDL.LU R24, [R1+0x428] ;  /* 0x0004280001187983 */ /* 0x000f620000300800 */
[----:B---3--:R-:W-:Y:S02]  /*5fad0*/  IMAD.MOV.U32 R14, RZ, RZ, R11 ;  /* 0x000000ffff0e7224 */ /* 0x008fe400078e000b */
[----:B------:R-:W-:Y:S01]  /*5fae0*/  IMAD.MOV.U32 R15, RZ, RZ, R17 ;  /* 0x000000ffff0f7224 */ /* 0x000fe200078e0011 */
[----:B------:R-:W5:Y:S04]  /*5faf0*/  LDL.LU R25, [R1+0x42c] ;  /* 0x00042c0001197983 */ /* 0x000f680000300800 */
[----:B------:R-:W3:Y:S04]  /*5fb00*/  LDL.LU R26, [R1+0x430] ;  /* 0x00043000011a7983 */ /* 0x000ee80000300800 */
[----:B------:R-:W3:Y:S01]  /*5fb10*/  LDL.LU R27, [R1+0x434] ;  /* 0x00043400011b7983 */ /* 0x000ee20000300800 */
[----:B--2---:R-:W-:Y:S03]  /*5fb20*/  HMMA.16816.F32 R12, R12, R22, R4 ;  /* 0x000000160c0c723c */ /* 0x004fe60000001804 */
[----:B------:R-:W2:Y:S01]  /*5fb30*/  LDL.LU R7, [R1+0x2cbc] ;  /* 0x002cbc0001077983 */ /* 0x000ea20000300800 */
[----:B------:R-:W-:-:S03]  /*5fb40*/  IMAD.MOV.U32 R6, RZ, RZ, R22 ;  /* 0x000000ffff067224 */ /* 0x000fc600078e0016 */
[----:B------:R-:W3:Y:S01]  /*5fb50*/  LDL.LU R5, [R1+0x2cb8] ;  /* 0x002cb80001057983 */ /* 0x000ee20000300800 */
[----:B------:R-:W-:-:S11]  /*5fb60*/  IMAD.MOV.U32 R4, RZ, RZ, R23 ;  /* 0x000000ffff047224 */ /* 0x000fd600078e0017 */
[----:B------:R-:W-:Y:S04]  /*5fb70*/  STL.64 [R1+0xb0], R12 ;  /* 0x0000b00c01007387 */ /* 0x000fe80000100a00 */
[----:B------:R0:W-:Y:S04]  /*5fb80*/  STL.64 [R1+0xb8], R14 ;  /* 0x0000b80e01007387 */ /* 0x0001e80000100a00 */
[----:B------:R-:W4:Y:S01]  /*5fb90*/  LDL.LU.64 R22, [R1+0x2cb0] ;  /* 0x002cb00001167983 */ /* 0x000f220000300a00 */
[----:B0-----:R-:W-:Y:S02]  /*5fba0*/  IMAD.MOV.U32 R14, RZ, RZ, R6 ;  /* 0x000000ffff0e7224 */ /* 0x001fe400078e0006 */
[----:B------:R-:W-:-:S02]  /*5fbb0*/  IMAD.MOV.U32 R15, RZ, RZ, R4 ;  /* 0x000000ffff0f7224 */ /* 0x000fc400078e0004 */
[----:B------:R-:W-:Y:S02]  /*5fbc0*/  IMAD.MOV.U32 R4, RZ, RZ, R16 ;  /* 0x000000ffff047224 */ /* 0x000fe400078e0010 */
[----:B------:R-:W-:Y:S01]  /*5fbd0*/  IMAD.MOV.U32 R6, RZ, RZ, R3 ;  /* 0x000000ffff067224 */ /* 0x000fe200078e0003 */
[----:B--2---:R-:W-:Y:S04]  /*5fbe0*/  STL [R1+0x2cac], R7 ;  /* 0x002cac0701007387 */ /* 0x004fe80000100800 */
[----:B---3--:R0:W-:Y:S02]  /*5fbf0*/  STL [R1+0x2ca8], R5 ;  /* 0x002ca80501007387 */ /* 0x0081e40000100800 */
[----:B----4-:R-:W-:-:S15]  /*5fc00*/  HMMA.16816.F32 R12, R4, R14, R20 ;  /* 0x0000000e040c723c */ /* 0x010fde0000001814 */
[----:B------:R-:W-:-:S04]  /*5fc10*/  NOP ;  /* 0x0000000000007918 */ /* 0x000fc80000000000 */
[----:B------:R1:W-:Y:S04]  /*5fc20*/  STL.64 [R1+0x90], R12 ;  /* 0x0000900c01007387 */ /* 0x0003e80000100a00 */
[----:B------:R2:W-:Y:S04]  /*5fc30*/  STL.64 [R1+0x98], R14 ;  /* 0x0000980e01007387 */ /* 0x0005e80000100a00 */
[----:B------:R-:W5:Y:S04]  /*5fc40*/  LDL.LU R4, [R1+0x30] ;  /* 0x0000300001047983 */ /* 0x000f680000300800 */
[----:B0-----:R-:W5:Y:S04]  /*5fc50*/  LDL.LU R5, [R1+0x34] ;  /* 0x0000340001057983 */ /* 0x001f680000300800 */
[----:B------:R-:W5:Y:S04]  /*5fc60*/  LDL.LU R6, [R1+0x38] ;  /* 0x0000380001067983 */ /* 0x000f680000300800 */
[----:B------:R-:W5:Y:S01]  /*5fc70*/  LDL.LU R7, [R1+0x3c] ;  /* 0x00003c0001077983 */ /* 0x000f620000300800 */
[----:B-1----:R-:W-:-:S02]  /*5fc80*/  IMAD.MOV.U32 R12, RZ, RZ, R8 ;  /* 0x000000ffff0c7224 */ /* 0x002fc400078e0008 */
[----:B------:R-:W-:Y:S01]  /*5fc90*/  IMAD.MOV.U32 R13, RZ, RZ, R9 ;  /* 0x000000ffff0d7224 */ /* 0x000fe200078e0009 */
[----:B------:R-:W3:Y:S01]  /*5fca0*/  LDL.LU R20, [R1+0x80] ;  /* 0x0000800001147983 */ /* 0x000ee20000300800 */
[----:B--2---:R-:W-:Y:S02]  /*5fcb0*/  IMAD.MOV.U32 R14, RZ, RZ, R11 ;  /* 0x000000ffff0e7224 */ /* 0x004fe400078e000b */
[----:B------:R-:W-:Y:S01]  /*5fcc0*/  IMAD.MOV.U32 R15, RZ, RZ, R17 ;  /* 0x000000ffff0f7224 */ /* 0x000fe200078e0011 */
[----:B------:R-:W3:Y:S04]  /*5fcd0*/  LDL.LU R21, [R1+0x84] ;  /* 0x0000840001157983 */ /* 0x000ee80000300800 */
[----:B------:R-:W3:Y:S04]  /*5fce0*/  LDL.LU R22, [R1+0x88] ;  /* 0x0000880001167983 */ /* 0x000ee80000300800 */
[----:B------:R-:W3:Y:S01]  /*5fcf0*/  LDL.LU R23, [R1+0x8c] ;  /* 0x00008c0001177983 */ /* 0x000ee20000300800 */
[----:B-----5:R-:W-:Y:S03]  /*5fd00*/  HMMA.16816.F32 R12, R12, R24, R4 ;  /* 0x000000180c0c723c */ /* 0x020fe60000001804 */
[----:B------:R-:W3:Y:S04]  /*5fd10*/  LDL.LU R7, [R1+0x2cac] ;  /* 0x002cac0001077983 */ /* 0x000ee80000300800 */
[----:B------:R-:W3:Y:S01]  /*5fd20*/  LDL.LU R5, [R1+0x2ca8] ;  /* 0x002ca80001057983 */ /* 0x000ee20000300800 */
[----:B------:R-:W-:-:S02]  /*5fd30*/  IMAD.MOV.U32 R4, RZ, RZ, R16 ;  /* 0x000000ffff047224 */ /* 0x000fc400078e0010 */
[----:B------:R-:W-:-:S09]  /*5fd40*/  IMAD.MOV.U32 R6, RZ, RZ, R3 ;  /* 0x000000ffff067224 */ /* 0x000fd200078e0003 */
[----:B------:R-:W-:Y:S04]  /*5fd50*/  STL.64 [R1+0x60], R12 ;  /* 0x0000600c01007387 */ /* 0x000fe80000100a00 */
[----:B------:R3:W-:Y:S02]  /*5fd60*/  STL.64 [R1+0x68], R14 ;  /* 0x0000680e01007387 */ /* 0x0007e40000100a00 */
[----:B---3--:R-:W-:Y:S02]  /*5fd70*/  HMMA.16816.F32 R12, R4, R24, R20 ;  /* 0x00000018040c723c */ /* 0x008fe40000001814 */
[----:B------:R-:W-:Y:S04]  /*5fd80*/  STL [R1+0x2ca4], R7 ;  /* 0x002ca40701007387 */ /* 0x000fe80000100800 */
[----:B------:R0:W-:-:S13]  /*5fd90*/  STL [R1+0x2ca0], R5 ;  /* 0x002ca00501007387 */ /* 0x0001da0000100800 */
[----:B------:R1:W-:Y:S04]  /*5fda0*/  STL.64 [R1+0x50], R12 ;  /* 0x0000500c01007387 */ /* 0x0003e80000100a00 */
[----:B------:R2:W-:Y:S04]  /*5fdb0*/  STL.64 [R1+0x58], R14 ;  /* 0x0000580e01007387 */ /* 0x0005e80000100a00 */
[----:B------:R-:W3:Y:S04]  /*5fdc0*/  LDL.LU R4, [R1+0xa0] ;  /* 0x0000a00001047983 */ /* 0x000ee80000300800 */
[----:B0-----:R-:W3:Y:S04]  /*5fdd0*/  LDL.LU R5, [R1+0xa4] ;  /* 0x0000a40001057983 */ /* 0x001ee80000300800 */
[----:B------:R-:W3:Y:S04]  /*5fde0*/  LDL.LU R6, [R1+0xa8] ;  /* 0x0000a80001067983 */ /* 0x000ee80000300800 */
[----:B------:R-:W3:Y:S01]  /*5fdf0*/  LDL.LU R7, [R1+0xac] ;  /* 0x0000ac0001077983 */ /* 0x000ee20000300800 */
[----:B-1----:R-:W-:-:S02]  /*5fe00*/  IMAD.MOV.U32 R12, RZ, RZ, R8 ;  /* 0x000000ffff0c7224 */ /* 0x002fc400078e0008 */
[----:B------:R-:W-:Y:S01]  /*5fe10*/  IMAD.MOV.U32 R13, RZ, RZ, R9 ;  /* 0x000000ffff0d7224 */ /* 0x000fe200078e0009 */
[----:B------:R-:W4:Y:S01]  /*5fe20*/  LDL.LU R20, [R1+0x438] ;  /* 0x0004380001147983 */ /* 0x000f220000300800 */
[----:B--2---:R-:W-:Y:S02]  /*5fe30*/  IMAD.MOV.U32 R14, RZ, RZ, R11 ;  /* 0x000000ffff0e7224 */ /* 0x004fe400078e000b */
[----:B------:R-:W-:Y:S01]  /*5fe40*/  IMAD.MOV.U32 R15, RZ, RZ, R17 ;  /* 0x000000ffff0f7224 */ /* 0x000fe200078e0011 */
[----:B------:R-:W4:Y:S06]  /*5fe50*/  LDL.LU R21, [R1+0x43c] ;  /* 0x00043c0001157983 */ /* 0x000f2c0000300800 */
[----:B---3--:R-:W-:Y:S01]  /*5fe60*/  HMMA.16816.F32 R12, R12, R26, R4 ;  /* 0x0000001a0c0c723c */ /* 0x008fe20000001804 */
[----:B------:R-:W2:Y:S04]  /*5fe70*/  LDL.LU R7, [R1+0x2ca4] ;  /* 0x002ca40001077983 */ /* 0x000ea80000300800 */
[----:B------:R-:W2:-:S14]  /*5fe80*/  LDL.LU R5, [R1+0x2ca0] ;  /* 0x002ca00001057983 */ /* 0x000e9c0000300800 */
[----:B------:R0:W-:Y:S04]  /*5fe90*/  STL.64 [R1], R12 ;  /* 0x0000000c01007387 */ /* 0x0001e80000100a00 */
[----:B------:R1:W-:Y:S04]  /*5fea0*/  STL.64 [R1+0x8], R14 ;  /* 0x0000080e01007387 */ /* 0x0003e80000100a00 */
[----:B0-----:R-:W2:Y:S04]  /*5feb0*/  LDL.LU R12, [R1+0xc0] ;  /* 0x0000c000010c7983 */ /* 0x001ea80000300800 */
[----:B------:R-:W2:Y:S01]  /*5fec0*/  LDL.LU R13, [R1+0xc4] ;  /* 0x0000c400010d7983 */ /* 0x000ea20000300800 */
[----:B-1----:R-:W-:-:S02]  /*5fed0*/  IMAD.MOV.U32 R14, RZ, RZ, R2 ;  /* 0x000000ffff0e7224 */ /* 0x002fc400078e0002 */
[----:B------:R-:W-:Y:S01]  /*5fee0*/  IMAD.MOV.U32 R15, RZ, RZ, R0 ;  /* 0x000000ffff0f7224 */ /* 0x000fe200078e0000 */
[----:B------:R-:W3:Y:S01]  /*5fef0*/  LDL.LU R22, [R1+0x450] ;  /* 0x0004500001167983 */ /* 0x000ee20000300800 */
[----:B------:R-:W-:Y:S02]  /*5ff00*/  IMAD.MOV.U32 R4, RZ, RZ, R16 ;  /* 0x000000ffff047224 */ /* 0x000fe400078e0010 */
[----:B------:R-:W-:Y:S01]  /*5ff10*/  IMAD.MOV.U32 R6, RZ, RZ, R3 ;  /* 0x000000ffff067224 */ /* 0x000fe200078e0003 */
[----:B------:R-:W3:Y:S06]  /*5ff20*/  LDL.LU R23, [R1+0x454] ;  /* 0x0004540001177983 */ /* 0x000eec0000300800 */
[----:B--2---:R-:W-:Y:S01]  /*5ff30*/  HMMA.16816.F32 R12, R4, R26, R12 ;  /* 0x0000001a040c723c */ /* 0x004fe2000000180c */
[----:B------:R-:W-:-:S15]  /*5ff40*/  IMAD.MOV.U32 R6, RZ, RZ, R29 ;  /* 0x000000ffff067224 */ /* 0x000fde00078e001d */
[----:B------:R-:W-:-:S03]  /*5ff50*/  NOP ;  /* 0x0000000000007918 */ /* 0x000fc60000000000 */
[----:B------:R-:W-:Y:S04]  /*5ff60*/  STL.64 [R1+0x70], R12 ;  /* 0x0000700c01007387 */ /* 0x000fe80000100a00 */
[----:B------:R0:W-:Y:S04]  /*5ff70*/  STL [R1+0x2c9c], R7 ;  /* 0x002c9c0701007387 */ /* 0x0001e80000100800 */
[----:B------:R1:W-:Y:S04]  /*5ff80*/  STL [R1+0x2c98], R5 ;  /* 0x002c980501007387 */ /* 0x0003e80000100800 */
[----:B------:R-:W4:Y:S01]  /*5ff90*/  LDL.LU R4, [R1+0xe0] ;  /* 0x0000e00001047983 */ /* 0x000f220000300800 */
[----:B0-----:R-:W-:-:S03]  /*5ffa0*/  IMAD.MOV.U32 R7, RZ, RZ, R28 ;  /* 0x000000ffff077224 */ /* 0x001fc600078e001c */
[----:B-1----:R-:W4:Y:S04]  /*5ffb0*/  LDL.LU R5, [R1+0xe4] ;  /* 0x0000e40001057983 */ /* 0x002f280000300800 */
[----:B------:R-:W2:Y:S04]  /*5ffc0*/  LDL.LU R28, [R1+0x458] ;  /* 0x00045800011c7983 */ /* 0x000ea80000300800 */
[----:B------:R-:W2:Y:S04]  /*5ffd0*/  LDL.LU R29, [R1+0x45c] ;  /* 0x00045c00011d7983 */ /* 0x000ea80000300800 */
[----:B------:R-:W5:Y:S04]  /*5ffe0*/  LDL.LU R24, [R1+0x170] ;  /* 0x0001700001187983 */ /* 0x000f680000300800 */
[----:B------:R-:W5:Y:S04]  /*5fff0*/  LDL.LU R25, [R1+0x174] ;  /* 0x0001740001197983 */ /* 0x000f680000300800 */
[----:B------:R-:W2:Y:S04]  /*60000*/  LDL.LU R26, [R1+0x178] ;  /* 0x00017800011a7983 */ /* 0x000ea80000300800 */
[----:B------:R-:W2:Y:S01]  /*60010*/  LDL.LU R27, [R1+0x17c] ;  /* 0x00017c00011b7983 */ /* 0x000ea20000300800 */
[----:B------:R-:W-:-:S02]  /*60020*/  IMAD.MOV.U32 R2, RZ, RZ, R14 ;  /* 0x000000ffff027224 */ /* 0x000fc400078e000e */
[----:B------:R-:W-:Y:S02]  /*60030*/  IMAD.MOV.U32 R0, RZ, RZ, R15 ;  /* 0x000000ffff007224 */ /* 0x000fe400078e000f */
[----:B------:R-:W-:Y:S02]  /*60040*/  IMAD.MOV.U32 R12, RZ, RZ, R8 ;  /* 0x000000ffff0c7224 */ /* 0x000fe400078e0008 */
[----:B------:R-:W-:Y:S02]  /*60050*/  IMAD.MOV.U32 R13, RZ, RZ, R9 ;  /* 0x000000ffff0d7224 */ /* 0x000fe400078e0009 */
[----:B------:R-:W-:Y:S02]  /*60060*/  IMAD.MOV.U32 R14, RZ, RZ, R11 ;  /* 0x000000ffff0e7224 */ /* 0x000fe400078e000b */
[----:B------:R-:W-:-:S07]  /*60070*/  IMAD.MOV.U32 R15, RZ, RZ, R17 ;  /* 0x000000ffff0f7224 */ /* 0x000fce00078e0011 */
[----:B----4-:R-:W-:Y:S01]  /*60080*/  HMMA.16816.F32 R12, R12, R20, R4 ;  /* 0x000000140c0c723c */ /* 0x010fe20000001804 */
[----:B--2---:R-:W-:Y:S04]  /*60090*/  STL.64 [R1+0x2c90], R26 ;  /* 0x002c901a01007387 */ /* 0x004fe80000100a00 */
[----:B-----5:R0:W-:Y:S04]  /*600a0*/  STL.64 [R1+0x2c88], R24 ;  /* 0x002c881801007387 */ /* 0x0201e80000100a00 */
[----:B0-----:R-:W3:Y:S04]  /*600b0*/  LDL.LU R24, [R1+0x100] ;  /* 0x0001000001187983 */ /* 0x001ee80000300800 */
[----:B------:R-:W3:Y:S04]  /*600c0*/  LDL.LU R25, [R1+0x104] ;  /* 0x0001040001197983 */ /* 0x000ee80000300800 */
[----:B------:R-:W3:Y:S04]  /*600d0*/  LDL.LU R26, [R1+0x108] ;  /* 0x00010800011a7983 */ /* 0x000ee80000300800 */
[----:B------:R-:W3:Y:S04]  /*600e0*/  LDL.LU R27, [R1+0x10c] ;  /* 0x00010c00011b7983 */ /* 0x000ee80000300800 */
[----:B------:R-:W-:Y:S04]  /*600f0*/  STL [R1+0x2b9c], R0 ;  /* 0x002b9c0001007387 */ /* 0x000fe80000100800 */
[----:B------:R-:W-:Y:S04]  /*60100*/  STL [R1+0x2b98], R2 ;  /* 0x002b980201007387 */ /* 0x000fe80000100800 */
[----:B------:R-:W2:Y:S04]  /*60110*/  LDL.LU R7, [R1+0x2c9c] ;  /* 0x002c9c0001077983 */ /* 0x000ea80000300800 */
[----:B------:R-:W2:Y:S04]  /*60120*/  LDL.LU R5, [R1+0x2c98] ;  /* 0x002c980001057983 */ /* 0x000ea80000300800 */
[----:B------:R0:W-:Y:S04]  /*60130*/  STL.64 [R1+0x40], R12 ;  /* 0x0000400c01007387 */ /* 0x0001e80000100a00 */
[----:B------:R1:W-:Y:S04]  /*60140*/  STL.64 [R1+0x48], R14 ;  /* 0x0000480e01007387 */ /* 0x0003e80000100a00 */
[----:B0-----:R-:W2:Y:S04]  /*60150*/  LDL.LU R12, [R1+0xf0] ;  /* 0x0000f000010c7983 */ /* 0x001ea80000300800 */
[----:B------:R-:W2:Y:S04]  /*60160*/  LDL.LU R13, [R1+0xf4] ;  /* 0x0000f400010d7983 */ /* 0x000ea80000300800 */
[----:B-1----:R-:W2:Y:S04]  /*60170*/  LDL.LU R14, [R1+0xf8] ;  /* 0x0000f800010e7983 */ /* 0x002ea80000300800 */
[----:B------:R-:W2:Y:S01]  /*60180*/  LDL.LU R15, [R1+0xfc] ;  /* 0x0000fc00010f7983 */ /* 0x000ea20000300800 */
[----:B------:R-:W-:-:S02]  /*60190*/  IMAD.MOV.U32 R4, RZ, RZ, R16 ;  /* 0x000000ffff047224 */ /* 0x000fc400078e0010 */
[----:B------:R-:W-:-:S07]  /*601a0*/  IMAD.MOV.U32 R6, RZ, RZ, R3 ;  /* 0x000000ffff067224 */ /* 0x000fce00078e0003 */
[----:B--2---:R-:W-:-:S15]  /*601b0*/  HMMA.16816.F32 R12, R4, R20, R12 ;  /* 0x00000014040c723c */ /* 0x004fde000000180c */
[----:B------:R-:W-:-:S04]  /*601c0*/  NOP ;  /* 0x0000000000007918 */ /* 0x000fc80000000000 */
[----:B------:R-:W-:Y:S01]  /*601d0*/  IMAD.MOV.U32 R0, RZ, RZ, R14 ;  /* 0x000000ffff007224 */ /* 0x000fe200078e000e */
[----:B------:R0:W-:Y:S01]  /*601e0*/  STL.64 [R1+0x80], R12 ;  /* 0x0000800c01007387 */ /* 0x0001e20000100a00 */
[----:B------:R-:W-:Y:S02]  /*601f0*/  IMAD.MOV.U32 R2, RZ, RZ, R15 ;  /* 0x000000ffff027224 */ /* 0x000fe400078e000f */
[----:B------:R-:W-:Y:S02]  /*60200*/  IMAD.MOV.U32 R14, RZ, RZ, R11 ;  /* 0x000000ffff0e7224 */ /* 0x000fe400078e000b */
[----:B------:R-:W-:Y:S02]  /*60210*/  IMAD.MOV.U32 R15, RZ, RZ, R17 ;  /* 0x000000ffff0f7224 */ /* 0x000fe400078e0011 */
[----:B0-----:R-:W-:Y:S02]  /*60220*/  IMAD.MOV.U32 R12, RZ, RZ, R8 ;  /* 0x000000ffff0c7224 */ /* 0x001fe400078e0008 */
[----:B------:R-:W-:-:S07]  /*60230*/  IMAD.MOV.U32 R13, RZ, RZ, R9 ;  /* 0x000000ffff0d7224 */ /* 0x000fce00078e0009 */
[----:B---3--:R-:W-:Y:S01]  /*60240*/  HMMA.16816.F32 R12, R12, R22, R24 ;  /* 0x000000160c0c723c */ /* 0x008fe20000001818 */
[----:B------:R0:W-:Y:S04]  /*60250*/  STL [R1+0x2c04], R0 ;  /* 0x002c040001007387 */ /* 0x0001e80000100800 */
[----:B0-----:R-:W2:Y:S04]  /*60260*/  LDL.LU R0, [R1+0x2c] ;  /* 0x00002c0001007983 */ /* 0x001ea80000300800 */
[----:B------:R-:W3:Y:S04]  /*60270*/  LDL.LU.64 R26, [R1+0x2c90] ;  /* 0x002c9000011a7983 */ /* 0x000ee80000300a00 */
[----:B------:R-:W3:Y:S06]  /*60280*/  LDL.LU.64 R24, [R1+0x2c88] ;  /* 0x002c880001187983 */ /* 0x000eec0000300a00 */
[----:B------:R0:W-:Y:S04]  /*60290*/  STL.64 [R1+0x30], R12 ;  /* 0x0000300c01007387 */ /* 0x0001e80000100a00 */
[----:B------:R1:W-:Y:S04]  /*602a0*/  STL.64 [R1+0x38], R14 ;  /* 0x0000380e01007387 */ /* 0x0003e80000100a00 */
[----:B0-----:R-:W4:Y:S04]  /*602b0*/  LDL.LU R12, [R1+0x110] ;  /* 0x00011000010c7983 */ /* 0x001f280000300800 */
[----:B------:R-:W4:Y:S04]  /*602c0*/  LDL.LU R13, [R1+0x114] ;  /* 0x00011400010d7983 */ /* 0x000f280000300800 */
[----:B-1----:R-:W4:Y:S04]  /*602d0*/  LDL.LU R14, [R1+0x118] ;  /* 0x00011800010e7983 */ /* 0x002f280000300800 */
[----:B------:R-:W4:Y:S01]  /*602e0*/  LDL.LU R15, [R1+0x11c] ;  /* 0x00011c00010f7983 */ /* 0x000f220000300800 */
[----:B--2---:R-:W-:-:S07]  /*602f0*/  IMAD.MOV.U32 R4, RZ, RZ, R0 ;  /* 0x000000ffff047224 */ /* 0x004fce00078e0000 */
[----:B----4-:R-:W-:Y:S01]  /*60300*/  HMMA.16816.F32 R20, R4, R22, R12 ;  /* 0x000000160414723c */ /* 0x010fe2000000180c */
[----:B------:R-:W-:Y:S02]  /*60310*/  IMAD.MOV.U32 R12, RZ, RZ, R8 ;  /* 0x000000ffff0c7224 */ /* 0x000fe400078e0008 */
[----:B------:R-:W-:Y:S02]  /*60320*/  IMAD.MOV.U32 R13, RZ, RZ, R9 ;  /* 0x000000ffff0d7224 */ /* 0x000fe400078e0009 */
[----:B------:R-:W-:Y:S02]  /*60330*/  IMAD.MOV.U32 R14, RZ, RZ, R11 ;  /* 0x000000ffff0e7224 */ /* 0x000fe400078e000b */
[----:B------:R-:W-:-:S07]  /*60340*/  IMAD.MOV.U32 R15, RZ, RZ, R17 ;  /* 0x000000ffff0f7224 */ /* 0x000fce00078e0011 */
[-C--:B---3--:R-:W-:Y:S05]  /*60350*/  HMMA.16816.F32 R24, R12, R28.reuse, R24 ;  /* 0x0000001c0c18723c */ /* 0x088fea0000001818 */
[----:B------:R0:W-:Y:S04]  /*60360*/  STL.64 [R1+0x2b40], R22 ;  /* 0x002b401601007387 */ /* 0x0001e80000100a00 */
[----:B0-----:R-:W2:Y:S04]  /*60370*/  LDL.LU R22, [R1+0x468] ;  /* 0x0004680001167983 */ /* 0x001ea80000300800 */
[----:B------:R-:W2:Y:S04]  /*60380*/  LDL.LU R23, [R1+0x46c] ;  /* 0x00046c0001177983 */ /* 0x000ea80000300800 */
[----:B------:R-:W-:Y:S04]  /*60390*/  STL.64 [R1+0x2b38], R20 ;  /* 0x002b381401007387 */ /* 0x000fe80000100a00 */
[----:B------:R-:W3:Y:S04]  /*603a0*/  LDL.LU R12, [R1+0x190] ;  /* 0x00019000010c7983 */ /* 0x000ee80000300800 */
[----:B------:R-:W3:Y:S04]  /*603b0*/  LDL.LU R13, [R1+0x194] ;  /* 0x00019400010d7983 */ /* 0x000ee80000300800 */
[----:B------:R-:W3:Y:S04]  /*603c0*/  LDL.LU R14, [R1+0x198] ;  /* 0x00019800010e7983 */ /* 0x000ee80000300800 */
[----:B------:R-:W3:Y:S04]  /*603d0*/  LDL.LU R15, [R1+0x19c] ;  /* 0x00019c00010f7983 */ /* 0x000ee80000300800 */
[----:B------:R-:W-:Y:S04]  /*603e0*/  STL [R1+0x2b60], R25 ;  /* 0x002b601901007387 */ /* 0x000fe80000100800 */
[----:B------:R-:W-:Y:S04]  /*603f0*/  STL.64 [R1+0x2b48], R26 ;  /* 0x002b481a01007387 */ /* 0x000fe80000100a00 */
[----:B------:R0:W-:Y:S04]  /*60400*/  STL [R1+0x2c18], R24 ;  /* 0x002c181801007387 */ /* 0x0001e80000100800 */
[----:B0-----:R-:W4:Y:S04]  /*60410*/  LDL.LU R24, [R1+0x1c0] ;  /* 0x0001c00001187983 */ /* 0x001f280000300800 */
[----:B------:R-:W4:Y:S04]  /*60420*/  LDL.LU R25, [R1+0x1c4] ;  /* 0x0001c40001197983 */ /* 0x000f280000300800 */
[----:B------:R-:W5:Y:S04]  /*60430*/  LDL.LU R26, [R1+0x1c8] ;  /* 0x0001c800011a7983 */ /* 0x000f680000300800 */
[----:B------:R-:W5:Y:S04]  /*60440*/  LDL.LU R27, [R1+0x1cc] ;  /* 0x0001cc00011b7983 */ /* 0x000f680000300800 */
[----:B-----5:R-:W-:Y:S04]  /*60450*/  STL.64 [R1+0x2c80], R26 ;  /* 0x002c801a01007387 */ /* 0x020fe80000100a00 */
[----:B----4-:R0:W-:Y:S04]  /*60460*/  STL.64 [R1+0x2c78], R24 ;  /* 0x002c781801007387 */ /* 0x0101e80000100a00 */
[----:B0-----:R-:W2:Y:S04]  /*60470*/  LDL.LU R24, [R1+0x1b0] ;  /* 0x0001b00001187983 */ /* 0x001ea80000300800 */
[----:B------:R-:W2:Y:S01]  /*60480*/  LDL.LU R25, [R1+0x1b4] ;  /* 0x0001b40001197983 */ /* 0x000ea20000300800 */
[----:B---3--:R-:W-:Y:S01]  /*60490*/  HMMA.16816.F32 R12, R4, R28, R12 ;  /* 0x0000001c040c723c */ /* 0x008fe2000000180c */
[----:B------:R-:W-:-:S02]  /*604a0*/  IMAD.MOV.U32 R26, RZ, RZ, R19 ;  /* 0x000000ffff1a7224 */ /* 0x000fc400078e0013 */
[----:B------:R-:W-:Y:S01]  /*604b0*/  IMAD.MOV.U32 R27, RZ, RZ, R18 ;  /* 0x000000ffff1b7224 */ /* 0x000fe200078e0012 */
[----:B------:R-:W3:Y:S04]  /*604c0*/  LDL.LU R20, [R1+0x480] ;  /* 0x0004800001147983 */ /* 0x000ee80000300800 */
[----:B------:R-:W3:Y:S11]  /*604d0*/  LDL.LU R21, [R1+0x484] ;  /* 0x0004840001157983 */ /* 0x000ef60000300800 */
[----:B------:R-:W-:-:S02]  /*604e0*/  IMAD.MOV.U32 R29, RZ, RZ, R12 ;  /* 0x000000ffff1d7224 */ /* 0x000fc400078e000c */
[----:B------:R-:W-:Y:S02]  /*604f0*/  IMAD.MOV.U32 R28, RZ, RZ, R13 ;  /* 0x000000ffff1c7224 */ /* 0x000fe400078e000d */
[----:B------:R-:W-:Y:S02]  /*60500*/  IMAD.MOV.U32 R19, RZ, RZ, R14 ;  /* 0x000000ffff137224 */ /* 0x000fe400078e000e */
[----:B------:R-:W-:Y:S02]  /*60510*/  IMAD.MOV.U32 R18, RZ, RZ, R15 ;  /* 0x000000ffff127224 */ /* 0x000fe400078e000f */
[----:B------:R-:W-:Y:S02]  /*60520*/  IMAD.MOV.U32 R12, RZ, RZ, R8 ;  /* 0x000000ffff0c7224 */ /* 0x000fe400078e0008 */
[----:B------:R-:W-:Y:S02]  /*60530*/  IMAD.MOV.U32 R13, RZ, RZ, R9 ;  /* 0x000000ffff0d7224 */ /* 0x000fe400078e0009 */
[----:B------:R-:W-:-:S02]  /*60540*/  IMAD.MOV.U32 R14, RZ, RZ, R11 ;  /* 0x000000ffff0e7224 */ /* 0x000fc400078e000b */
[----:B------:R-:W-:Y:S01]  /*60550*/  IMAD.MOV.U32 R15, RZ, RZ, R17 ;  /* 0x000000ffff0f7224 */ /* 0x000fe200078e0011 */
[----:B------:R0:W-:Y:S04]  /*60560*/  STL.64 [R1+0x2c38], R18 ;  /* 0x002c381201007387 */ /* 0x0001e80000100a00 */
[----:B0-----:R-:W4:Y:S04]  /*60570*/  LDL.LU R18, [R1+0x478] ;  /* 0x0004780001127983 */ /* 0x001f280000300800 */
[----:B------:R-:W4:Y:S04]  /*60580*/  LDL.LU R19, [R1+0x47c] ;  /* 0x00047c0001137983 */ /* 0x000f280000300800 */
[----:B------:R-:W-:Y:S01]  /*60590*/  STL.64 [R1+0x2be0], R28 ;  /* 0x002be01c01007387 */ /* 0x000fe20000100a00 */
[----:B--2---:R-:W-:Y:S03]  /*605a0*/  HMMA.16816.F32 R12, R12, R22, R24 ;  /* 0x000000160c0c723c */ /* 0x004fe60000001818 */
[----:B------:R-:W2:Y:S04]  /*605b0*/  LDL.LU.64 R26, [R1+0x2c80] ;  /* 0x002c8000011a7983 */ /* 0x000ea80000300a00 */
[----:B------:R-:W2:-:S12]  /*605c0*/  LDL.LU.64 R24, [R1+0x2c78] ;  /* 0x002c780001187983 */ /* 0x000e980000300a00 */
[----:B------:R-:W-:Y:S04]  /*605d0*/  STL.64 [R1+0xc0], R12 ;  /* 0x0000c00c01007387 */ /* 0x000fe80000100a00 */
[----:B------:R2:W-:Y:S04]  /*605e0*/  STL.64 [R1+0xc8], R14 ;  /* 0x0000c80e01007387 */ /* 0x0005e80000100a00 */
[----:B------:R-:W-:Y:S04]  /*605f0*/  STL [R1+0x2c74], R7 ;  /* 0x002c740701007387 */ /* 0x000fe80000100800 */
[----:B------:R0:W-:Y:S01]  /*60600*/  STL [R1+0x2c70], R5 ;  /* 0x002c700501007387 */ /* 0x0001e20000100800 */
[----:B--2---:R-:W-:-:S15]  /*60610*/  HMMA.16816.F32 R12, R4, R22, R24 ;  /* 0x00000016040c723c */ /* 0x004fde0000001818 */
[----:B------:R-:W-:-:S04]  /*60620*/  NOP ;  /* 0x0000000000007918 */ /* 0x000fc80000000000 */
[----:B------:R1:W-:Y:S04]  /*60630*/  STL.64 [R1+0xe0], R12 ;  /* 0x0000e00c01007387 */ /* 0x0003e80000100a00 */
[----:B------:R2:W-:Y:S04]  /*60640*/  STL.64 [R1+0xe8], R14 ;  /* 0x0000e80e01007387 */ /* 0x0005e80000100a00 */
[----:B------:R-:W4:Y:S04]  /*60650*/  LDL.LU R4, [R1+0x1d0] ;  /* 0x0001d00001047983 */ /* 0x000f280000300800 */
[----:B0-----:R-:W4:Y:S04]  /*60660*/  LDL.LU R5, [R1+0x1d4] ;  /* 0x0001d40001057983 */ /* 0x001f280000300800 */
[----:B------:R-:W4:Y:S04]  /*60670*/  LDL.LU R6, [R1+0x1d8] ;  /* 0x0001d80001067983 */ /* 0x000f280000300800 */
[----:B------:R-:W4:Y:S04]  /*60680*/  LDL.LU R7, [R1+0x1dc] ;  /* 0x0001dc0001077983 */ /* 0x000f280000300800 */
[----:B------:R-:W5:Y:S04]  /*60690*/  LDL.LU R24, [R1+0x220] ;  /* 0x0002200001187983 */ /* 0x000f680000300800 */
[----:B------:R-:W5:Y:S04]  /*606a0*/  LDL.LU R25, [R1+0x224] ;  /* 0x0002240001197983 */ /* 0x000f680000300800 */
[----:B------:R-:W3:Y:S04]  /*606b0*/  LDL.LU R26, [R1+0x228] ;  /* 0x00022800011a7983 */ /* 0x000ee80000300800 */
[----:B------:R-:W3:Y:S01]  /*606c0*/  LDL.LU R27, [R1+0x22c] ;  /* 0x00022c00011b7983 */ /* 0x000ee20000300800 */
[----:B-1----:R-:W-:-:S02]  /*606d0*/  IMAD.MOV.U32 R12, RZ, RZ, R8 ;  /* 0x000000ffff0c7224 */ /* 0x002fc400078e0008 */
[----:B------:R-:W-:Y:S02]  /*606e0*/  IMAD.MOV.U32 R13, RZ, RZ, R9 ;  /* 0x000000ffff0d7224 */ /* 0x000fe400078e0009 */
[----:B--2---:R-:W-:Y:S02]  /*606f0*/  IMAD.MOV.U32 R14, RZ, RZ, R11 ;  /* 0x000000ffff0e7224 */ /* 0x004fe400078e000b */
[----:B------:R-:W-:-:S07]  /*60700*/  IMAD.MOV.U32 R15, RZ, RZ, R17 ;  /* 0x000000ffff0f7224 */ /* 0x000fce00078e0011 */
[----:B----4-:R-:W-:Y:S01]  /*60710*/  HMMA.16816.F32 R12, R12, R18, R4 ;  /* 0x000000120c0c723c */ /* 0x010fe20000001804 */
[----:B---3--:R-:W-:Y:S04]  /*60720*/  STL.64 [R1+0x2c68], R26 ;  /* 0x002c681a01007387 */ /* 0x008fe80000100a00 */
[----:B-----5:R0:W-:Y:S04]  /*60730*/  STL.64 [R1+0x2c60], R24 ;  /* 0x002c601801007387 */ /* 0x0201e80000100a00 */
[----:B0-----:R-:W2:Y:S04]  /*60740*/  LDL.LU R24, [R1+0x200] ;  /* 0x0002000001187983 */ /* 0x001ea80000300800 */
[----:B------:R-:W2:Y:S04]  /*60750*/  LDL.LU R25, [R1+0x204] ;  /* 0x0002040001197983 */ /* 0x000ea80000300800 */
[----:B------:R-:W2:Y:S04]  /*60760*/  LDL.LU R26, [R1+0x208] ;  /* 0x00020800011a7983 */ /* 0x000ea80000300800 */
[----:B------:R-:W2:Y:S04]  /*60770*/  LDL.LU R27, [R1+0x20c] ;  /* 0x00020c00011b7983 */ /* 0x000ea80000300800 */
[----:B------:R-:W3:Y:S04]  /*60780*/  LDL.LU.64 R22, [R1+0x488] ;  /* 0x0004880001167983 */ /* 0x000ee80000300a00 */
[----:B------:R-:W4:Y:S04]  /*60790*/  LDL.LU R7, [R1+0x2c74] ;  /* 0x002c740001077983 */ /* 0x000f280000300800 */
[----:B------:R-:W4:Y:S04]  /*607a0*/  LDL.LU R5, [R1+0x2c70] ;  /* 0x002c700001057983 */ /* 0x000f280000300800 */
[----:B------:R0:W-:Y:S04]  /*607b0*/  STL.64 [R1+0xf0], R12 ;  /* 0x0000f00c01007387 */ /* 0x0001e80000100a00 */
[----:B------:R1:W-:Y:S04]  /*607c0*/  STL.64 [R1+0xf8], R14 ;  /* 0x0000f80e01007387 */ /* 0x0003e80000100a00 */
[----:B0-----:R-:W4:Y:S04]  /*607d0*/  LDL.LU R12, [R1+0x1f0] ;  /* 0x0001f000010c7983 */ /* 0x001f280000300800 */
[----:B------:R-:W4:Y:S04]  /*607e0*/  LDL.LU R13, [R1+0x1f4] ;  /* 0x0001f400010d7983 */ /* 0x000f280000300800 */
[----:B-1----:R-:W4:Y:S04]  /*607f0*/  LDL.LU R14, [R1+0x1f8] ;  /* 0x0001f800010e7983 */ /* 0x002f280000300800 */
[----:B------:R-:W4:Y:S01]  /*60800*/  LDL.LU R15, [R1+0x1fc] ;  /* 0x0001fc00010f7983 */ /* 0x000f220000300800 */
[----:B------:R-:W-:-:S02]  /*60810*/  IMAD.MOV.U32 R4, RZ, RZ, R0 ;  /* 0x000000ffff047224 */ /* 0x000fc400078e0000 */
[----:B------:R-:W-:-:S07]  /*60820*/  IMAD.MOV.U32 R6, RZ, RZ, R3 ;  /* 0x000000ffff067224 */ /* 0x000fce00078e0003 */
[----:B----4-:R-:W-:-:S15]  /*60830*/  HMMA.16816.F32 R12, R4, R18, R12 ;  /* 0x00000012040c723c */ /* 0x010fde000000180c */
[----:B------:R-:W-:-:S04]  /*60840*/  NOP ;  /* 0x0000000000007918 */ /* 0x000fc80000000000 */
        /* <DEDUP_REMOVED lines=8> */
[----:B------:R-:W3:-:S14]  /*608d0*/  LDL.LU.64 R24, [R1+0x2c60] ;  /* 0x002c600001187983 */ /* 0x000edc0000300a00 */
[----:B------:R0:W-:Y:S04]  /*608e0*/  STL.64 [R1+0x1c0], R12 ;  /* 0x0001c00c01007387 */ /* 0x0001e80000100a00 */
[----:B------:R1:W-:Y:S04]  /*608f0*/  STL.64 [R1+0x1c8], R14 ;  /* 0x0001c80e01007387 */ /* 0x0003e80000100a00 */
[----:B0-----:R-:W2:Y:S04]  /*60900*/  LDL.LU R12, [R1+0x210] ;  /* 0x00021000010c7983 */ /* 0x001ea80000300800 */
[----:B------:R-:W2:Y:S04]  /*60910*/  LDL.LU R13, [R1+0x214] ;  /* 0x00021400010d7983 */ /* 0x000ea80000300800 */
[----:B-1----:R-:W2:Y:S04]  /*60920*/  LDL.LU R14, [R1+0x218] ;  /* 0x00021800010e7983 */ /* 0x002ea80000300800 */
[----:B------:R-:W2:Y:S04]  /*60930*/  LDL.LU R15, [R1+0x21c] ;  /* 0x00021c00010f7983 */ /* 0x000ea80000300800 */
[----:B------:R-:W4:Y:S01]  /*60940*/  LDL.LU R28, [R1+0x460] ;  /* 0x00046000011c7983 */ /* 0x000f220000300800 */
[----:B--2---:R-:W-:-:S15]  /*60950*/  HMMA.16816.F32 R12, R4, R20, R12 ;  /* 0x00000014040c723c */ /* 0x004fde000000180c */
[----:B------:R-:W-:-:S04]  /*60960*/  NOP ;  /* 0x0000000000007918 */ /* 0x000fc80000000000 */
[----:B------:R0:W-:Y:S04]  /*60970*/  STL.64 [R1+0x1d0], R12 ;  /* 0x0001d00c01007387 */ /* 0x0001e80000100a00 */
[----:B------:R1:W-:Y:S04]  /*60980*/  STL.64 [R1+0x1d8], R14 ;  /* 0x0001d80e01007387 */ /* 0x0003e80000100a00 */
[----:B------:R-:W4:Y:S01]  /*60990*/  LDL.LU R29, [R1+0x464] ;  /* 0x00046400011d7983 */ /* 0x000f220000300800 */
[----:B0-----:R-:W-:-:S03]  /*609a0*/  IMAD.MOV.U32 R12, RZ, RZ, R8 ;  /* 0x000000ffff0c7224 */ /* 0x001fc600078e0008 */
[----:B------:R-:W2:Y:S01]  /*609b0*/  LDL.LU.64 R18, [R1+0x490] ;  /* 0x0004900001127983 */ /* 0x000ea20000300a00 */
[----:B------:R-:W-:Y:S02]  /*609c0*/  IMAD.MOV.U32 R13, RZ, RZ, R9 ;  /* 0x000000ffff0d7224 */ /* 0x000fe400078e0009 */
[----:B-1----:R-:W-:Y:S02]  /*609d0*/  IMAD.MOV.U32 R14, RZ, RZ, R11 ;  /* 0x000000ffff0e7224 */ /* 0x002fe400078e000b */
[----:B------:R-:W-:-:S07]  /*609e0*/  IMAD.MOV.U32 R15, RZ, RZ, R17 ;  /* 0x000000ffff0f7224 */ /* 0x000fce00078e0011 */
[----:B---3--:R-:W-:Y:S01]  /*609f0*/  HMMA.16816.F32 R12, R12, R22, R24 ;  /* 0x000000160c0c723c */ /* 0x008fe20000001818 */
[----:B------:R-:W-:Y:S04]  /*60a00*/  STL.64 [R1+0x2c58], R10 ;  /* 0x002c580a01007387 */ /* 0x000fe80000100a00 */
[----:B------:R0:W-:Y:S04]  /*60a10*/  STL.64 [R1+0x2c50], R8 ;  /* 0x002c500801007387 */ /* 0x0001e80000100a00 */
[----:B0-----:R-:W3:Y:S04]  /*60a20*/  LDL.LU R8, [R1+0x240] ;  /* 0x0002400001087983 */ /* 0x001ee80000300800 */
[----:B------:R-:W3:Y:S04]  /*60a30*/  LDL.LU R9, [R1+0x244] ;  /* 0x0002440001097983 */ /* 0x000ee80000300800 */
[----:B------:R-:W3:Y:S04]  /*60a40*/  LDL.LU R10, [R1+0x248] ;  /* 0x00024800010a7983 */ /* 0x000ee80000300800 */
[----:B------:R-:W3:Y:S04]  /*60a50*/  LDL.LU R11, [R1+0x24c] ;  /* 0x00024c00010b7983 */ /* 0x000ee80000300800 */
[----:B------:R-:W-:Y:S04]  /*60a60*/  STL.64 [R1+0x210], R12 ;  /* 0x0002100c01007387 */ /* 0x000fe80000100a00 */
[----:B------:R-:W-:Y:S04]  /*60a70*/  STL.64 [R1+0x218], R14 ;  /* 0x0002180e01007387 */ /* 0x000fe80000100a00 */
[----:B------:R-:W5:Y:S04]  /*60a80*/  LDL.LU R20, [R1+0x470] ;  /* 0x0004700001147983 */ /* 0x000f680000300800 */
[----:B------:R-:W5:Y:S01]  /*60a90*/  LDL.LU R21, [R1+0x474] ;  /* 0x0004740001157983 */ /* 0x000f620000300800 */
[----:B------:R-:W-:-:S02]  /*60aa0*/  IMAD.MOV.U32 R6, RZ, RZ, R22 ;  /* 0x000000ffff067224 */ /* 0x000fc400078e0016 */
[----:B------:R-:W-:Y:S01]  /*60ab0*/  IMAD.MOV.U32 R4, RZ, RZ, R23 ;  /* 0x000000ffff047224 */ /* 0x000fe200078e0017 */
[----:B-----5:R0:W-:Y:S04]  /*60ac0*/  STL.64 [R1+0x2c20], R20 ;  /* 0x002c201401007387 */ /* 0x0201e80000100a00 */
        /* <DEDUP_REMOVED lines=25> */
[----:B------:R-:W5:Y:S04]  /*60c60*/  LDL.LU.64 R10, [R1+0x2c58] ;  /* 0x002c5800010a7983 */ /* 0x000f680000300a00 */
[----:B------:R-:W2:Y:S04]  /*60c70*/  LDL.LU.64 R8, [R1+0x2c50] ;  /* 0x002c500001087983 */ /* 0x000ea80000300a00 */
[----:B------:R-:W-:Y:S04]  /*60c80*/  STL.64 [R1+0x220], R12 ;  /* 0x0002200c01007387 */ /* 0x000fe80000100a00 */
[----:B------:R0:W-:Y:S02]  /*60c90*/  STL.64 [R1+0x228], R14 ;  /* 0x0002280e01007387 */ /* 0x0001e40000100a00 */
[----:B0-----:R-:W-:-:S02]  /*60ca0*/  IMAD.MOV.U32 R15, RZ, RZ, R17 ;  /* 0x000000ffff0f7224 */ /* 0x001fc400078e0011 */
[----:B-----5:R-:W-:Y:S02]  /*60cb0*/  IMAD.MOV.U32 R14, RZ, RZ, R11 ;  /* 0x000000ffff0e7224 */ /* 0x020fe400078e000b */
[----:B--2---:R-:W-:Y:S02]  /*60cc0*/  IMAD.MOV.U32 R12, RZ, RZ, R8 ;  /* 0x000000ffff0c7224 */ /* 0x004fe400078e0008 */
[----:B------:R-:W-:-:S07]  /*60cd0*/  IMAD.MOV.U32 R13, RZ, RZ, R9 ;  /* 0x000000ffff0d7224 */ /* 0x000fce00078e0009 */
[----:B------:R-:W-:Y:S01]  /*60ce0*/  HMMA.16816.F32 R12, R12, R18, R20 ;  /* 0x000000120c0c723c */ /* 0x000fe20000001814 */
[----:B------:R-:W2:Y:S04]  /*60cf0*/  LDL.LU.64 R22, [R1+0x2c48] ;  /* 0x002c480001167983 */ /* 0x000ea80000300a00 */
[----:B------:R-:W2:Y:S01]  /*60d00*/  LDL.LU.64 R20, [R1+0x2c40] ;  /* 0x002c400001147983 */ /* 0x000ea20000300a00 */
[----:B------:R-:W-:Y:S02]  /*60d10*/  IMAD.MOV.U32 R6, RZ, RZ, R18 ;  /* 0x000000ffff067224 */ /* 0x000fe400078e0012 */
[----:B------:R-:W-:-:S11]  /*60d20*/  IMAD.MOV.U32 R4, RZ, RZ, R19 ;  /* 0x000000ffff047224 */ /* 0x000fd600078e0013 */
[----:B------:R-:W-:Y:S04]  /*60d30*/  STL.64 [R1+0x240], R12 ;  /* 0x0002400c01007387 */ /* 0x000fe80000100a00 */
[----:B------:R0:W-:Y:S04]  /*60d40*/  STL.64 [R1+0x248], R14 ;  /* 0x0002480e01007387 */ /* 0x0001e80000100a00 */
[----:B------:R-:W5:Y:S01]  /*60d50*/  LDL.LU.64 R18, [R1+0x2c38] ;  /* 0x002c380001127983 */ /* 0x000f620000300a00 */
[----:B0-----:R-:W-:Y:S02]  /*60d60*/  IMAD.MOV.U32 R14, RZ, RZ, R6 ;  /* 0x000000ffff0e7224 */ /* 0x001fe400078e0006 */
        /* <DEDUP_REMOVED lines=13> */
[----:B------:R-:W3:-:S15]  /*60e40*/  LDL.LU.64 R20, [R1+0x2c20] ;  /* 0x002c200001147983 */ /* 0x000ede0000300a00 */
[----:B------:R-:W-:-:S03]  /*60e50*/  NOP ;  /* 0x0000000000007918 */ /* 0x000fc60000000000 */
[----:B------:R0:W-:Y:S04]  /*60e60*/  STL.64 [R1+0x280], R12 ;  /* 0x0002800c01007387 */ /* 0x0001e80000100a00 */
[----:B------:R1:W-:Y:S04]  /*60e70*/  STL.64 [R1+0x288], R14 ;  /* 0x0002880e01007387 */ /* 0x0003e80000100a00 */
[----:B0-----:R-:W2:Y:S04]  /*60e80*/  LDL.LU R12, [R1+0x290] ;  /* 0x00029000010c7983 */ /* 0x001ea80000300800 */
[----:B------:R-:W2:Y:S04]  /*60e90*/  LDL.LU R13, [R1+0x294] ;  /* 0x00029400010d7983 */ /* 0x000ea80000300800 */
[----:B-1----:R-:W2:Y:S04]  /*60ea0*/  LDL.LU R14, [R1+0x298] ;  /* 0x00029800010e7983 */ /* 0x002ea80000300800 */
[----:B------:R-:W2:Y:S04]  /*60eb0*/  LDL.LU R15, [R1+0x29c] ;  /* 0x00029c00010f7983 */ /* 0x000ea80000300800 */
[----:B------:R-:W4:Y:S04]  /*60ec0*/  LDL.LU R22, [R1+0x498] ;  /* 0x0004980001167983 */ /* 0x000f280000300800 */
[----:B------:R-:W4:Y:S04]  /*60ed0*/  LDL.LU R23, [R1+0x49c] ;  /* 0x00049c0001177983 */ /* 0x000f280000300800 */
[----:B------:R-:W3:Y:S01]  /*60ee0*/  LDL R16, [R1+0x168] ;  /* 0x0001680001107983 */ /* 0x000ee20000100800 */
[----:B--2---:R-:W-:-:S15]  /*60ef0*/  HMMA.16816.F32 R12, R4, R28, R12 ;  /* 0x0000001c040c723c */ /* 0x004fde000000180c */
[----:B------:R-:W-:-:S04]  /*60f00*/  NOP ;  /* 0x0000000000007918 */ /* 0x000fc80000000000 */
[----:B------:R0:W-:Y:S04]  /*60f10*/  STL.64 [R1+0x290], R12 ;  /* 0x0002900c01007387 */ /* 0x0001e80000100a00 */
[----:B------:R1:W-:Y:S01]  /*60f20*/  STL.64 [R1+0x298], R14 ;  /* 0x0002980e01007387 */ /* 0x0003e20000100a00 */
[----:B0-----:R-:W-:Y:S02]  /*60f30*/  IMAD.MOV.U32 R12, RZ, RZ, R8 ;  /* 0x000000ffff0c7224 */ /* 0x001fe400078e0008 */
[----:B------:R-:W-:Y:S02]  /*60f40*/  IMAD.MOV.U32 R13, RZ, RZ, R9 ;  /* 0x000000ffff0d7224 */ /* 0x000fe400078e0009 */
[----:B-1----:R-:W-:Y:S02]  /*60f50*/  IMAD.MOV.U32 R14, RZ, RZ, R11 ;  /* 0x000000ffff0e7224 */ /* 0x002fe400078e000b */
[----:B------:R-:W-:-:S07]  /*60f60*/  IMAD.MOV.U32 R15, RZ, RZ, R17 ;  /* 0x000000ffff0f7224 */ /* 0x000fce00078e0011 */
[----:B---3--:R-:W-:Y:S01]  /*60f70*/  HMMA.16816.F32 R12, R12, R20, R24 ;  /* 0x000000140c0c723c */ /* 0x008fe20000001818 */
[----:B------:R-:W2:-:S15]  /*60f80*/  LDL.LU R24, [R1+0x2c18] ;  /* 0x002c180001187983 */ /* 0x000e9e0000300800 */
[----:B------:R-:W-:-:S03]  /*60f90*/  NOP ;  /* 0x0000000000007918 */ /* 0x000fc60000000000 */
[----:B------:R0:W-:Y:S04]  /*60fa0*/  STL.64 [R1+0x2a0], R12 ;  /* 0x0002a00c01007387 */ /* 0x0001e80000100a00 */
[----:B------:R1:W-:Y:S04]  /*60fb0*/  STL.64 [R1+0x2a8], R14 ;  /* 0x0002a80e01007387 */ /* 0x0003e80000100a00 */
[----:B0-----:R-:W3:Y:S04]  /*60fc0*/  LDL.LU R12, [R1+0x250] ;  /* 0x00025000010c7983 */ /* 0x001ee80000300800 */
[----:B------:R-:W3:Y:S04]  /*60fd0*/  LDL.LU R13, [R1+0x254] ;  /* 0x00025400010d7983 */ /* 0x000ee80000300800 */
[----:B-1----:R-:W3:Y:S04]  /*60fe0*/  LDL.LU R14, [R1+0x258] ;  /* 0x00025800010e7983 */ /* 0x002ee80000300800 */
[----:B------:R-:W3:Y:S04]  /*60ff0*/  LDL.LU R15, [R1+0x25c] ;  /* 0x00025c00010f7983 */ /* 0x000ee80000300800 */
[----:B------:R-:W2:Y:S04]  /*61000*/  LDL.LU R28, [R1+0x550] ;  /* 0x00055000011c7983 */ /* 0x000ea80000300800 */
[----:B------:R-:W2:Y:S04]  /*61010*/  LDL.LU R29, [R1+0x554] ;  /* 0x00055400011d7983 */ /* 0x000ea80000300800 */
[----:B------:R-:W2:Y:S04]  /*61020*/  LDL R25, [R1+0x140] ;  /* 0x0001400001197983 */ /* 0x000ea80000100800 */
[----:B--2---:R0:W-:Y:S04]  /*61030*/  STL.64 [R1+0x2bf8], R24 ;  /* 0x002bf81801007387 */ /* 0x0041e80000100a00 */
[----:B0-----:R-:W2:Y:S04]  /*61040*/  LDL.LU R24, [R1+0x1e0] ;  /* 0x0001e00001187983 */ /* 0x001ea80000300800 */
[----:B------:R-:W2:Y:S04]  /*61050*/  LDL.LU R25, [R1+0x1e4] ;  /* 0x0001e40001197983 */ /* 0x000ea80000300800 */
[----:B------:R-:W2:Y:S04]  /*61060*/  LDL.LU R26, [R1+0x1e8] ;  /* 0x0001e800011a7983 */ /* 0x000ea80000300800 */
[----:B------:R-:W2:Y:S01]  /*61070*/  LDL.LU R27, [R1+0x1ec] ;  /* 0x0001ec00011b7983 */ /* 0x000ea20000300800 */
[----:B---3--:R-:W-:Y:S03]  /*61080*/  HMMA.16816.F32 R12, R4, R20, R12 ;  /* 0x00000014040c723c */ /* 0x008fe6000000180c */
[----:B--2---:R-:W-:Y:S04]  /*61090*/  STL.64 [R1+0x2c10], R26 ;  /* 0x002c101a01007387 */ /* 0x004fe80000100a00 */
[----:B------:R0:W-:Y:S04]  /*610a0*/  STL.64 [R1+0x2c08], R24 ;  /* 0x002c081801007387 */ /* 0x0001e80000100a00 */
[----:B0-----:R-:W4:Y:S04]  /*610b0*/  LDL.LU R24, [R1+0x230] ;  /* 0x0002300001187983 */ /* 0x001f280000300800 */
[----:B------:R-:W4:Y:S04]  /*610c0*/  LDL.LU R25, [R1+0x234] ;  /* 0x0002340001197983 */ /* 0x000f280000300800 */
[----:B------:R-:W4:Y:S04]  /*610d0*/  LDL.LU R26, [R1+0x238] ;  /* 0x00023800011a7983 */ /* 0x000f280000300800 */
[----:B------:R-:W4:Y:S04]  /*610e0*/  LDL.LU R27, [R1+0x23c] ;  /* 0x00023c00011b7983 */ /* 0x000f280000300800 */
[----:B------:R0:W-:Y:S04]  /*610f0*/  STL.64 [R1+0x2aa8], R14 ;  /* 0x002aa80e01007387 */ /* 0x0001e80000100a00 */
[----:B------:R1:W-:Y:S01]  /*61100*/  STL.64 [R1+0x2aa0], R12 ;  /* 0x002aa00c01007387 */ /* 0x0003e20000100a00 */
[----:B0-----:R-:W-:-:S02]  /*61110*/  IMAD.MOV.U32 R15, RZ, RZ, R10 ;  /* 0x000000ffff0f7224 */ /* 0x001fc400078e000a */
[----:B------:R-:W-:Y:S02]  /*61120*/  IMAD.MOV.U32 R10, RZ, RZ, R11 ;  /* 0x000000ffff0a7224 */ /* 0x000fe400078e000b */
[----:B------:R-:W-:Y:S01]  /*61130*/  IMAD.MOV.U32 R11, RZ, RZ, R17 ;  /* 0x000000ffff0b7224 */ /* 0x000fe200078e0011 */
[----:B-1----:R-:W2:Y:S04]  /*61140*/  LDL.LU R12, [R1+0x1a0] ;  /* 0x0001a000010c7983 */ /* 0x002ea80000300800 */
[----:B------:R-:W2:Y:S04]  /*61150*/  LDL.LU R13, [R1+0x1a4] ;  /* 0x0001a400010d7983 */ /* 0x000ea80000300800 */
[----:B------:R-:W2:Y:S04]  /*61160*/  LDL.LU R14, [R1+0x1a8] ;  /* 0x0001a800010e7983 */ /* 0x000ea80000300800 */
[----:B------:R-:W3:Y:S01]  /*61170*/  LDL R17, [R1+0x138] ;  /* 0x0001380001117983 */ /* 0x000ee20000100800 */
[----:B----4-:R-:W-:Y:S03]  /*61180*/  HMMA.16816.F32 R8, R8, R22, R24 ;  /* 0x000000160808723c */ /* 0x010fe60000001818 */
[----:B------:R-:W4:Y:S04]  /*61190*/  LDL.LU.64 R26, [R1+0x2c10] ;  /* 0x002c1000011a7983 */ /* 0x000f280000300a00 */
[----:B------:R-:W4:-:S12]  /*611a0*/  LDL.LU.64 R24, [R1+0x2c08] ;  /* 0x002c080001187983 */ /* 0x000f180000300a00 */
[----:B------:R0:W-:Y:S04]  /*611b0*/  STL.64 [R1+0x250], R8 ;  /* 0x0002500801007387 */ /* 0x0001e80000100a00 */
[----:B------:R1:W-:Y:S04]  /*611c0*/  STL.64 [R1+0x258], R10 ;  /* 0x0002580a01007387 */ /* 0x0003e80000100a00 */
[----:B0-----:R-:W2:Y:S04]  /*611d0*/  LDL.LU R8, [R1+0x150] ;  /* 0x0001500001087983 */ /* 0x001ea80000300800 */
[----:B------:R-:W2:Y:S04]  /*611e0*/  LDL.LU R9, [R1+0x148] ;  /* 0x0001480001097983 */ /* 0x000ea80000300800 */
[----:B-1----:R-:W3:Y:S04]  /*611f0*/  LDL.LU R10, [R1+0x158] ;  /* 0x00015800010a7983 */ /* 0x002ee80000300800 */
[----:B------:R-:W3:Y:S04]  /*61200*/  LDL.LU R11, [R1+0x130] ;  /* 0x00013000010b7983 */ /* 0x000ee80000300800 */
[----:B------:R-:W5:Y:S04]  /*61210*/  LDL.LU R0, [R1+0x2c04] ;  /* 0x002c040001007983 */ /* 0x000f680000300800 */
[----:B------:R-:W5:Y:S01]  /*61220*/  LDL.LU R3, [R1+0x2c00] ;  /* 0x002c000001037983 */ /* 0x000f620000300800 */
[----:B----4-:R-:W-:Y:S03]  /*61230*/  HMMA.16816.F32 R4, R4, R22, R24 ;  /* 0x000000160404723c */ /* 0x010fe60000001818 */
[----:B------:R-:W4:Y:S04]  /*61240*/  LDL.LU.64 R24, [R1+0x2bf8] ;  /* 0x002bf80001187983 */ /* 0x000f280000300a00 */
[----:B------:R-:W4:-:S12]  /*61250*/  LDL.LU R26, [R1+0x558] ;  /* 0x00055800011a7983 */ /* 0x000f180000300800 */
[----:B------:R2:W-:Y:S04]  /*61260*/  STL.64 [R1+0x200], R4 ;  /* 0x0002000401007387 */ /* 0x0005e80000100a00 */
[----:B------:R3:W-:Y:S04]  /*61270*/  STL.64 [R1+0x208], R6 ;  /* 0x0002080601007387 */ /* 0x0007e80000100a00 */
[----:B------:R-:W4:Y:S01]  /*61280*/  LDL.LU R27, [R1+0x55c] ;  /* 0x00055c00011b7983 */ /* 0x000f220000300800 */
[----:B--2---:R-:W-:-:S03]  /*61290*/  IMAD.MOV.U32 R4, RZ, RZ, R8 ;  /* 0x000000ffff047224 */ /* 0x004fc600078e0008 */
[----:B------:R-:W2:Y:S01]  /*612a0*/  LDL.LU R20, [R1+0x560] ;  /* 0x0005600001147983 */ /* 0x000ea20000300800 */
[----:B------:R-:W-:Y:S02]  /*612b0*/  IMAD.MOV.U32 R5, RZ, RZ, R9 ;  /* 0x000000ffff057224 */ /* 0x000fe400078e0009 */
[----:B---3--:R-:W-:Y:S01]  /*612c0*/  IMAD.MOV.U32 R6, RZ, RZ, R10 ;  /* 0x000000ffff067224 */ /* 0x008fe200078e000a */
[----:B------:R-:W2:Y:S01]  /*612d0*/  LDL.LU R21, [R1+0x564] ;  /* 0x0005640001157983 */ /* 0x000ea20000300800 */
[----:B------:R-:W-:-:S07]  /*612e0*/  IMAD.MOV.U32 R7, RZ, RZ, R11 ;  /* 0x000000ffff077224 */ /* 0x000fce00078e000b */
[----:B------:R-:W-:Y:S01]  /*612f0*/  HMMA.16816.F32 R4, R4, R28, R12 ;  /* 0x0000001c0404723c */ /* 0x000fe2000000180c */
[----:B------:R5:W-:Y:S04]  /*61300*/  STL.64 [R1+0x2bf0], R10 ;  /* 0x002bf00a01007387 */ /* 0x000be80000100a00 */
[----:B------:R0:W-:Y:S01]  /*61310*/  STL.64 [R1+0x2be8], R8 ;  /* 0x002be80801007387 */ /* 0x0001e20000100a00 */
[----:B-----5:R-:W-:-:S03]  /*61320*/  IMAD.MOV.U32 R11, RZ, RZ, R3 ;  /* 0x000000ffff0b7224 */ /* 0x020fc600078e0003 */
[----:B0-----:R-:W3:Y:S10]  /*61330*/  LDL.LU R8, [R1+0x180] ;  /* 0x0001800001087983 */ /* 0x001ef40000300800 */
[----:B------:R-:W-:Y:S01]  /*61340*/  IMAD.MOV.U32 R3, RZ, RZ, R7 ;  /* 0x000000ffff037224 */ /* 0x000fe200078e0007 */
[----:B------:R-:W3:Y:S04]  /*61350*/  LDL.LU R9, [R1+0x184] ;  /* 0x0001840001097983 */ /* 0x000ee80000300800 */
[----:B------:R-:W3:Y:S04]  /*61360*/  LDL.LU R10, [R1+0x188] ;  /* 0x00018800010a7983 */ /* 0x000ee80000300800 */
[----:B------:R-:W-:Y:S04]  /*61370*/  STL.64 [R1+0x1f0], R4 ;  /* 0x0001f00401007387 */ /* 0x000fe80000100a00 */
[----:B------:R0:W-:Y:S04]  /*61380*/  STL [R1+0x1f8], R6 ;  /* 0x0001f80601007387 */ /* 0x0001e80000100800 */
[----:B------:R-:W-:Y:S04]  /*61390*/  STL [R1+0x2a90], R3 ;  /* 0x002a900301007387 */ /* 0x000fe80000100800 */
[----:B0-----:R-:W3:Y:S04]  /*613a0*/  LDL R6, [R1+0x160] ;  /* 0x0001600001067983 */ /* 0x001ee80000100800 */
[----:B------:R-:W5:Y:S04]  /*613b0*/  LDL.LU R12, [R1+0x90] ;  /* 0x00009000010c7983 */ /* 0x000f680000300800 */
        /* <DEDUP_REMOVED lines=16> */
[----:B----4-:R-:W-:Y:S02]  /*614c0*/  IMAD.MOV.U32 R5, RZ, RZ, R25 ;  /* 0x000000ffff057224 */ /* 0x010fe400078e0019 */
        /* <DEDUP_REMOVED lines=10> */
[----:B------:R-:W4:Y:S04]  /*61570*/  LDL.LU.64 R10, [R1+0x2bf0] ;  /* 0x002bf000010a7983 */ /* 0x000f280000300a00 */
[----:B------:R-:W5:Y:S04]  /*61580*/  LDL.LU.64 R8, [R1+0x2be8] ;  /* 0x002be80001087983 */ /* 0x000f680000300a00 */
[----:B------:R-:W2:Y:S04]  /*61590*/  LDL.LU.64 R28, [R1+0x2be0] ;  /* 0x002be000011c7983 */ /* 0x000ea80000300a00 */
[----:B------:R-:W-:Y:S04]  /*615a0*/  STL.64 [R1+0x260], R4 ;  /* 0x0002600401007387 */ /* 0x000fe80000100a00 */
[----:B------:R4:W-:Y:S02]  /*615b0*/  STL.64 [R1+0x268], R6 ;  /* 0x0002680601007387 */ /* 0x0009e40000100a00 */
[----:B----4-:R-:W-:-:S02]  /*615c0*/  IMAD.MOV.U32 R6, RZ, RZ, R10 ;  /* 0x000000ffff067224 */ /* 0x010fc400078e000a */
[----:B------:R-:W-:Y:S02]  /*615d0*/  IMAD.MOV.U32 R7, RZ, RZ, R11 ;  /* 0x000000ffff077224 */ /* 0x000fe400078e000b */
[----:B-----5:R-:W-:Y:S02]  /*615e0*/  IMAD.MOV.U32 R4, RZ, RZ, R8 ;  /* 0x000000ffff047224 */ /* 0x020fe400078e0008 */
[----:B------:R-:W-:-:S07]  /*615f0*/  IMAD.MOV.U32 R5, RZ, RZ, R9 ;  /* 0x000000ffff057224 */ /* 0x000fce00078e0009 */
[----:B--2---:R-:W-:Y:S01]  /*61600*/  HMMA.16816.F32 R4, R4, R26, R12 ;  /* 0x0000001a0404723c */ /* 0x004fe2000000180c */
[----:B------:R-:W2:Y:S04]  /*61610*/  LDL.LU.64 R14, [R1+0x2bd8] ;  /* 0x002bd800010e7983 */ /* 0x000ea80000300a00 */
[----:B------:R-:W2:-:S14]  /*61620*/  LDL.LU.64 R12, [R1+0x2bd0] ;  /* 0x002bd000010c7983 */ /* 0x000e9c0000300a00 */
[----:B------:R-:W-:Y:S01]  /*61630*/  IMAD.MOV.U32 R3, RZ, RZ, R6 ;  /* 0x000000ffff037224 */ /* 0x000fe200078e0006 */
[----:B------:R-:W-:Y:S04]  /*61640*/  STL.64 [R1+0x1b0], R4 ;  /* 0x0001b00401007387 */ /* 0x000fe80000100a00 */
[----:B------:R-:W-:Y:S04]  /*61650*/  STL [R1+0x1bc], R7 ;  /* 0x0001bc0701007387 */ /* 0x000fe80000100800 */
[----:B------:R0:W-:Y:S04]  /*61660*/  STL [R1+0x2a98], R3 ;  /* 0x002a980301007387 */ /* 0x0001e80000100800 */
[----:B0-----:R-:W4:Y:S01]  /*61670*/  LDL.LU R3, [R1+0x160] ;  /* 0x0001600001037983 */ /* 0x001f220000300800 */
[----:B------:R-:W-:-:S02]  /*61680*/  IMAD.MOV.U32 R4, RZ, RZ, R16 ;  /* 0x000000ffff047224 */ /* 0x000fc400078e0010 */
[----:B------:R-:W-:Y:S02]  /*61690*/  IMAD.MOV.U32 R5, RZ, RZ, R25 ;  /* 0x000000ffff057224 */ /* 0x000fe400078e0019 */
[----:B------:R-:W-:Y:S02]  /*616a0*/  IMAD.MOV.U32 R7, RZ, RZ, R17 ;  /* 0x000000ffff077224 */ /* 0x000fe400078e0011 */
[----:B----4-:R-:W-:-:S07]  /*616b0*/  IMAD.MOV.U32 R6, RZ, RZ, R3 ;  /* 0x000000ffff067224 */ /* 0x010fce00078e0003 */
        /* <DEDUP_REMOVED lines=17> */
[----:B------:R-:W-:Y:S01]  /*617d0*/  IMAD.MOV.U32 R7, RZ, RZ, R17 ;  /* 0x000000ffff077224 */ /* 0x000fe200078e0011 */
[----:B------:R0:W-:Y:S04]  /*617e0*/  STL.64 [R1+0x2ba8], R24 ;  /* 0x002ba81801007387 */ /* 0x0001e80000100a00 */
[----:B0-----:R-:W3:Y:S04]  /*617f0*/  LDL.LU R24, [R1+0x60] ;  /* 0x0000600001187983 */ /* 0x001ee80000300800 */
        /* <DEDUP_REMOVED lines=8> */
[----:B------:R-:W2:Y:S01]  /*61880*/  LDL.LU R13, [R1+0x574] ;  /* 0x00057400010d7983 */ /* 0x000ea20000300800 */
[----:B0-----:R-:W-:Y:S02]  /*61890*/  IMAD.MOV.U32 R4, RZ, RZ, R8 ;  /* 0x000000ffff047224 */ /* 0x001fe400078e0008 */
[----:B------:R-:W-:-:S02]  /*618a0*/  IMAD.MOV.U32 R5, RZ, RZ, R9 ;  /* 0x000000ffff057224 */ /* 0x000fc400078e0009 */
[----:B-1----:R-:W-:Y:S02]  /*618b0*/  IMAD.MOV.U32 R6, RZ, RZ, R10 ;  /* 0x000000ffff067224 */ /* 0x002fe400078e000a */
[----:B------:R-:W-:-:S07]  /*618c0*/  IMAD.MOV.U32 R7, RZ, RZ, R11 ;  /* 0x000000ffff077224 */ /* 0x000fce00078e000b */
[----:B---3--:R-:W-:Y:S01]  /*618d0*/  HMMA.16816.F32 R4, R4, R22, R24 ;  /* 0x000000160404723c */ /* 0x008fe20000001818 */
[----:B--2---:R0:W-:Y:S04]  /*618e0*/  STL.64 [R1+0x2ba0], R12 ;  /* 0x002ba00c01007387 */ /* 0x0041e80000100a00 */
[----:B0-----:R-:W2:Y:S04]  /*618f0*/  LDL.LU R12, [R1+0x50] ;  /* 0x00005000010c7983 */ /* 0x001ea80000300800 */
[----:B------:R-:W2:Y:S04]  /*61900*/  LDL.LU R13, [R1+0x54] ;  /* 0x00005400010d7983 */ /* 0x000ea80000300800 */
[----:B------:R-:W2:Y:S04]  /*61910*/  LDL.LU R14, [R1+0x58] ;  /* 0x00005800010e7983 */ /* 0x000ea80000300800 */
[----:B------:R-:W2:Y:S04]  /*61920*/  LDL.LU R15, [R1+0x5c] ;  /* 0x00005c00010f7983 */ /* 0x000ea80000300800 */
[----:B------:R-:W3:Y:S04]  /*61930*/  LDL.LU.64 R24, [R1+0x2ba8] ;  /* 0x002ba80001187983 */ /* 0x000ee80000300a00 */
[----:B------:R-:W4:Y:S04]  /*61940*/  LDL.LU R26, [R1+0x578] ;  /* 0x00057800011a7983 */ /* 0x000f280000300800 */
[----:B------:R0:W-:Y:S04]  /*61950*/  STL.64 [R1+0x120], R4 ;  /* 0x0001200401007387 */ /* 0x0001e80000100a00 */
[----:B------:R1:W-:Y:S04]  /*61960*/  STL.64 [R1+0x128], R6 ;  /* 0x0001280601007387 */ /* 0x0003e80000100a00 */
[----:B------:R-:W4:Y:S01]  /*61970*/  LDL.LU R27, [R1+0x57c] ;  /* 0x00057c00011b7983 */ /* 0x000f220000300800 */
[----:B0-----:R-:W-:-:S02]  /*61980*/  IMAD.MOV.U32 R4, RZ, RZ, R16 ;  /* 0x000000ffff047224 */ /* 0x001fc400078e0010 */
[----:B-1----:R-:W-:Y:S02]  /*61990*/  IMAD.MOV.U32 R6, RZ, RZ, R3 ;  /* 0x000000ffff067224 */ /* 0x002fe400078e0003 */
[----:B------:R-:W-:Y:S02]  /*619a0*/  IMAD.MOV.U32 R7, RZ, RZ, R17 ;  /* 0x000000ffff077224 */ /* 0x000fe400078e0011 */
[----:B---3--:R-:W-:-:S07]  /*619b0*/  IMAD.MOV.U32 R5, RZ, RZ, R25 ;  /* 0x000000ffff057224 */ /* 0x008fce00078e0019 */
[----:B--2---:R-:W-:Y:S01]  /*619c0*/  HMMA.16816.F32 R4, R4, R22, R12 ;  /* 0x000000160404723c */ /* 0x004fe2000000180c */
[----:B----4-:R-:W-:Y:S04]  /*619d0*/  STL.64 [R1+0x2b90], R26 ;  /* 0x002b901a01007387 */ /* 0x010fe80000100a00 */
[----:B------:R0:W-:Y:S04]  /*619e0*/  STL.64 [R1+0x2b88], R24 ;  /* 0x002b881801007387 */ /* 0x0001e80000100a00 */
[----:B0-----:R-:W2:Y:S04]  /*619f0*/  LDL.LU R24, [R1] ;  /* 0x0000000001187983 */ /* 0x001ea80000300800 */
[----:B------:R-:W2:Y:S04]  /*61a00*/  LDL.LU R25, [R1+0x4] ;  /* 0x0000040001197983 */ /* 0x000ea80000300800 */
[----:B------:R-:W2:Y:S04]  /*61a10*/  LDL.LU R26, [R1+0x8] ;  /* 0x00000800011a7983 */ /* 0x000ea80000300800 */
[----:B------:R-:W2:Y:S04]  /*61a20*/  LDL.LU R27, [R1+0xc] ;  /* 0x00000c00011b7983 */ /* 0x000ea80000300800 */
[----:B------:R-:W2:Y:S04]  /*61a30*/  LDL.LU.64 R12, [R1+0x2ba0] ;  /* 0x002ba000010c7983 */ /* 0x000ea80000300a00 */
[----:B------:R-:W3:Y:S04]  /*61a40*/  LDL.LU R14, [R1+0x4a0] ;  /* 0x0004a000010e7983 */ /* 0x000ee80000300800 */
[----:B------:R-:W-:Y:S04]  /*61a50*/  STL.64 [R1+0x1a0], R4 ;  /* 0x0001a00401007387 */ /* 0x000fe80000100a00 */
[----:B------:R-:W-:Y:S04]  /*61a60*/  STL.64 [R1+0x1a8], R6 ;  /* 0x0001a80601007387 */ /* 0x000fe80000100a00 */
[----:B------:R-:W3:Y:S04]  /*61a70*/  LDL.LU R15, [R1+0x4a4] ;  /* 0x0004a400010f7983 */ /* 0x000ee80000300800 */
[----:B------:R-:W4:Y:S04]  /*61a80*/  LDL.LU R20, [R1+0x30] ;  /* 0x0000300001147983 */ /* 0x000f280000300800 */
[----:B------:R-:W4:Y:S04]  /*61a90*/  LDL.LU R21, [R1+0x34] ;  /* 0x0000340001157983 */ /* 0x000f280000300800 */
[----:B------:R-:W5:Y:S04]  /*61aa0*/  LDL.LU R22, [R1+0x38] ;  /* 0x0000380001167983 */ /* 0x000f680000300800 */
[----:B------:R-:W5:Y:S04]  /*61ab0*/  LDL.LU R23, [R1+0x3c] ;  /* 0x00003c0001177983 */ /* 0x000f680000300800 */
[----:B-----5:R-:W-:Y:S04]  /*61ac0*/  STL.64 [R1+0x2b58], R22 ;  /* 0x002b581601007387 */ /* 0x020fe80000100a00 */
[----:B----4-:R0:W-:Y:S04]  /*61ad0*/  STL.64 [R1+0x2b50], R20 ;  /* 0x002b501401007387 */ /* 0x0101e80000100a00 */
[----:B0-----:R-:W4:Y:S04]  /*61ae0*/  LDL.LU R20, [R1+0x80] ;  /* 0x0000800001147983 */ /* 0x001f280000300800 */
[----:B------:R-:W4:Y:S01]  /*61af0*/  LDL.LU R21, [R1+0x84] ;  /* 0x0000840001157983 */ /* 0x000f220000300800 */
[----:B------:R-:W-:-:S02]  /*61b00*/  IMAD.MOV.U32 R22, RZ, RZ, R0 ;  /* 0x000000ffff167224 */ /* 0x000fc400078e0000 */
[----:B------:R-:W-:Y:S01]  /*61b10*/  IMAD.MOV.U32 R23, RZ, RZ, R2 ;  /* 0x000000ffff177224 */ /* 0x000fe200078e0002 */
[----:B------:R-:W5:Y:S04]  /*61b20*/  LDL.LU R0, [R1+0x2b9c] ;  /* 0x002b9c0001007983 */ /* 0x000f680000300800 */
[----:B------:R-:W2:Y:S04]  /*61b30*/  LDL.LU R2, [R1+0x2b98] ;  /* 0x002b980001027983 */ /* 0x000ea80000300800 */
[----:B------:R-:W-:Y:S04]  /*61b40*/  STL.64 [R1+0x2b70], R22 ;  /* 0x002b701601007387 */ /* 0x000fe80000100a00 */
[----:B----4-:R0:W-:Y:S04]  /*61b50*/  STL.64 [R1+0x2b68], R20 ;  /* 0x002b681401007387 */ /* 0x0101e80000100a00 */
[----:B0-----:R-:W4:Y:S04]  /*61b60*/  LDL.LU R20, [R1+0x40] ;  /* 0x0000400001147983 */ /* 0x001f280000300800 */
[----:B------:R-:W4:Y:S04]  /*61b70*/  LDL.LU R21, [R1+0x44] ;  /* 0x0000440001157983 */ /* 0x000f280000300800 */
[----:B------:R-:W3:Y:S04]  /*61b80*/  LDL.LU R22, [R1+0x48] ;  /* 0x0000480001167983 */ /* 0x000ee80000300800 */
[----:B------:R-:W3:Y:S01]  /*61b90*/  LDL.LU R23, [R1+0x4c] ;  /* 0x00004c0001177983 */ /* 0x000ee20000300800 */
[----:B------:R-:W-:-:S02]  /*61ba0*/  IMAD.MOV.U32 R4, RZ, RZ, R8 ;  /* 0x000000ffff047224 */ /* 0x000fc400078e0008 */
[----:B------:R-:W-:Y:S02]  /*61bb0*/  IMAD.MOV.U32 R5, RZ, RZ, R9 ;  /* 0x000000ffff057224 */ /* 0x000fe400078e0009 */
[----:B------:R-:W-:Y:S02]  /*61bc0*/  IMAD.MOV.U32 R6, RZ, RZ, R10 ;  /* 0x000000ffff067224 */ /* 0x000fe400078e000a */
[----:B------:R-:W-:-:S07]  /*61bd0*/  IMAD.MOV.U32 R7, RZ, RZ, R11 ;  /* 0x000000ffff077224 */ /* 0x000fce00078e000b */
[----:B--2---:R-:W-:Y:S01]  /*61be0*/  HMMA.16816.F32 R4, R4, R12, R24 ;  /* 0x0000000c0404723c */ /* 0x004fe20000001818 */
[----:B---3--:R-:W-:Y:S04]  /*61bf0*/  STL.64 [R1+0x2b80], R22 ;  /* 0x002b801601007387 */ /* 0x008fe80000100a00 */
[----:B----4-:R0:W-:Y:S04]  /*61c00*/  STL.64 [R1+0x2b78], R20 ;  /* 0x002b781401007387 */ /* 0x0101e80000100a00 */
[----:B0-----:R-:W2:Y:S04]  /*61c10*/  LDL.LU R20, [R1+0x70] ;  /* 0x0000700001147983 */ /* 0x001ea80000300800 */
[----:B------:R-:W2:Y:S04]  /*61c20*/  LDL.LU R21, [R1+0x74] ;  /* 0x0000740001157983 */ /* 0x000ea80000300800 */
[----:B------:R-:W3:Y:S04]  /*61c30*/  LDL.LU.64 R26, [R1+0x2b90] ;  /* 0x002b9000011a7983 */ /* 0x000ee80000300a00 */
[----:B------:R-:W4:Y:S01]  /*61c40*/  LDL.LU.64 R24, [R1+0x2b88] ;  /* 0x002b880001187983 */ /* 0x000f220000300a00 */
[----:B------:R-:W-:-:S03]  /*61c50*/  IMAD.MOV.U32 R22, RZ, RZ, R2 ;  /* 0x000000ffff167224 */ /* 0x000fc600078e0002 */
[----:B------:R0:W-:Y:S01]  /*61c60*/  STL.64 [R1], R4 ;  /* 0x0000000401007387 */ /* 0x0001e20000100a00 */
[----:B-----5:R-:W-:-:S03]  /*61c70*/  IMAD.MOV.U32 R23, RZ, RZ, R0 ;  /* 0x000000ffff177224 */ /* 0x020fc600078e0000 */
[----:B------:R1:W-:Y:S01]  /*61c80*/  STL.64 [R1+0x8], R6 ;  /* 0x0000080601007387 */ /* 0x0003e20000100a00 */
[----:B0-----:R-:W-:Y:S02]  /*61c90*/  IMAD.MOV.U32 R4, RZ, RZ, R16 ;  /* 0x000000ffff047224 */ /* 0x001fe400078e0010 */
[----:B-1----:R-:W-:Y:S02]  /*61ca0*/  IMAD.MOV.U32 R6, RZ, RZ, R3 ;  /* 0x000000ffff067224 */ /* 0x002fe400078e0003 */
[----:B------:R-:W-:Y:S02]  /*61cb0*/  IMAD.MOV.U32 R7, RZ, RZ, R17 ;  /* 0x000000ffff077224 */ /* 0x000fe400078e0011 */
[----:B----4-:R-:W-:-:S07]  /*61cc0*/  IMAD.MOV.U32 R5, RZ, RZ, R25 ;  /* 0x000000ffff057224 */ /* 0x010fce00078e0019 */
[----:B--2---:R-:W-:Y:S01]  /*61cd0*/  HMMA.16816.F32 R4, R4, R12, R20 ;  /* 0x0000000c0404723c */ /* 0x004fe20000001814 */
[----:B------:R-:W3:Y:S04]  /*61ce0*/  LDL.LU.64 R22, [R1+0x2b80] ;  /* 0x002b800001167983 */ /* 0x000ee80000300a00 */
[----:B------:R-:W3:-:S14]  /*61cf0*/  LDL.LU.64 R20, [R1+0x2b78] ;  /* 0x002b780001147983 */ /* 0x000edc0000300a00 */
[----:B------:R-:W-:Y:S01]  /*61d00*/  IMAD.MOV.U32 R2, RZ, RZ, R6 ;  /* 0x000000ffff027224 */ /* 0x000fe200078e0006 */
[----:B------:R0:W-:Y:S01]  /*61d10*/  STL.64 [R1+0x170], R4 ;  /* 0x0001700401007387 */ /* 0x0001e20000100a00 */
[----:B------:R-:W-:Y:S02]  /*61d20*/  IMAD.MOV.U32 R0, RZ, RZ, R7 ;  /* 0x000000ffff007224 */ /* 0x000fe400078e0007 */
[----:B------:R-:W-:Y:S01]  /*61d30*/  IMAD.MOV.U32 R6, RZ, RZ, R10 ;  /* 0x000000ffff067224 */ /* 0x000fe200078e000a */
[----:B------:R-:W2:Y:S01]  /*61d40*/  LDL.LU R12, [R1+0x4b0] ;  /* 0x0004b000010c7983 */ /* 0x000ea20000300800 */
[----:B------:R-:W-:-:S03]  /*61d50*/  IMAD.MOV.U32 R7, RZ, RZ, R11 ;  /* 0x000000ffff077224 */ /* 0x000fc600078e000b */
[----:B------:R-:W2:Y:S01]  /*61d60*/  LDL.LU R13, [R1+0x4b4] ;  /* 0x0004b400010d7983 */ /* 0x000ea20000300800 */
[----:B0-----:R-:W-:Y:S02]  /*61d70*/  IMAD.MOV.U32 R4, RZ, RZ, R8 ;  /* 0x000000ffff047224 */ /* 0x001fe400078e0008 */
[----:B------:R-:W-:Y:S01]  /*61d80*/  IMAD.MOV.U32 R5, RZ, RZ, R9 ;  /* 0x000000ffff057224 */ /* 0x000fe200078e0009 */
[----:B------:R-:W-:Y:S04]  /*61d90*/  STL [R1+0x2a3c], R0 ;  /* 0x002a3c0001007387 */ /* 0x000fe80000100800 */
[----:B------:R-:W-:Y:S02]  /*61da0*/  STL [R1+0x2a38], R2 ;  /* 0x002a380201007387 */ /* 0x000fe40000100800 */
[----:B---3--:R-:W-:Y:S02]  /*61db0*/  HMMA.16816.F32 R4, R4, R26, R20 ;  /* 0x0000001a0404723c */ /* 0x008fe40000001814 */
[----:B------:R-:W3:Y:S04]  /*61dc0*/  LDL.LU.64 R22, [R1+0x2b70] ;  /* 0x002b700001167983 */ /* 0x000ee80000300a00 */
[----:B------:R-:W3:-:S13]  /*61dd0*/  LDL.LU.64 R20, [R1+0x2b68] ;  /* 0x002b680001147983 */ /* 0x000eda0000300a00 */
[----:B------:R0:W-:Y:S04]  /*61de0*/  STL.64 [R1+0x10], R4 ;  /* 0x0000100401007387 */ /* 0x0001e80000100a00 */
[----:B------:R1:W-:Y:S01]  /*61df0*/  STL.64 [R1+0x18], R6 ;  /* 0x0000180601007387 */ /* 0x0003e20000100a00 */
[----:B0-----:R-:W-:Y:S02]  /*61e00*/  IMAD.MOV.U32 R4, RZ, RZ, R16 ;  /* 0x000000ffff047224 */ /* 0x001fe400078e0010 */
[----:B------:R-:W-:Y:S02]  /*61e10*/  IMAD.MOV.U32 R5, RZ, RZ, R25 ;  /* 0x000000ffff057224 */ /* 0x000fe400078e0019 */
[----:B-1----:R-:W-:Y:S01]  /*61e20*/  IMAD.MOV.U32 R6, RZ, RZ, R3 ;  /* 0x000000ffff067224 */ /* 0x002fe200078e0003 */
[----:B------:R-:W2:Y:S01]  /*61e30*/  LDL.LU R25, [R1+0x2b60] ;  /* 0x002b600001197983 */ /* 0x000ea20000300800 */
[----:B------:R-:W-:-:S07]  /*61e40*/  IMAD.MOV.U32 R7, RZ, RZ, R17 ;  /* 0x000000ffff077224 */ /* 0x000fce00078e0011 */
[----:B---3--:R-:W-:Y:S01]  /*61e50*/  HMMA.16816.F32 R4, R4, R26, R20 ;  /* 0x0000001a0404723c */ /* 0x008fe20000001814 */
        /* <DEDUP_REMOVED lines=12> */
[----:B------:R-:W-:Y:S02]  /*61f20*/  IMAD.MOV.U32 R2, RZ, RZ, R7 ;  /* 0x000000ffff027224 */ /* 0x000fe400078e0007 */
[----:B------:R-:W-:Y:S01]  /*61f30*/  IMAD.MOV.U32 R0, RZ, RZ, R6 ;  /* 0x000000ffff007224 */ /* 0x000fe200078e0006 */
[----:B------:R-:W-:Y:S04]  /*61f40*/  STL.64 [R1+0x20], R4 ;  /* 0x0000200401007387 */ /* 0x000fe80000100a00 */
[----:B------:R0:W-:Y:S04]  /*61f50*/  STL [R1+0x2a9c], R2 ;  /* 0x002a9c0201007387 */ /* 0x0001e80000100800 */
[----:B0-----:R-:W4:Y:S04]  /*61f60*/  LDL.LU R2, [R1+0x140] ;  /* 0x0001400001027983 */ /* 0x001f280000300800 */
[----:B------:R0:W-:Y:S04]  /*61f70*/  STL [R1+0x2a94], R0 ;  /* 0x002a940001007387 */ /* 0x0001e80000100800 */
[----:B0-----:R-:W5:Y:S01]  /*61f80*/  LDL.LU R0, [R1+0x138] ;  /* 0x0001380001007983 */ /* 0x001f620000300800 */
[----:B------:R-:W-:-:S02]  /*61f90*/  IMAD.MOV.U32 R4, RZ, RZ, R16 ;  /* 0x000000ffff047224 */ /* 0x000fc400078e0010 */
[----:B------:R-:W-:Y:S02]  /*61fa0*/  IMAD.MOV.U32 R6, RZ, RZ, R3 ;  /* 0x000000ffff067224 */ /* 0x000fe400078e0003 */
[----:B----4-:R-:W-:Y:S02]  /*61fb0*/  IMAD.MOV.U32 R5, RZ, RZ, R2 ;  /* 0x000000ffff057224 */ /* 0x010fe400078e0002 */
[----:B-----5:R-:W-:-:S07]  /*61fc0*/  IMAD.MOV.U32 R7, RZ, RZ, R0 ;  /* 0x000000ffff077224 */ /* 0x020fce00078e0000 */
[----:B---3--:R-:W-:Y:S01]  /*61fd0*/  HMMA.16816.F32 R20, R4, R14, R20 ;  /* 0x0000000e0414723c */ /* 0x008fe20000001814 */
[----:B------:R-:W-:Y:S02]  /*61fe0*/  IMAD.MOV.U32 R4, RZ, RZ, R8 ;  /* 0x000000ffff047224 */ /* 0x000fe400078e0008 */
[----:B------:R-:W-:Y:S02]  /*61ff0*/  IMAD.MOV.U32 R5, RZ, RZ, R9 ;  /* 0x000000ffff057224 */ /* 0x000fe400078e0009 */
[----:B------:R-:W-:Y:S02]  /*62000*/  IMAD.MOV.U32 R6, RZ, RZ, R10 ;  /* 0x000000ffff067224 */ /* 0x000fe400078e000a */
[----:B------:R-:W-:-:S07]  /*62010*/  IMAD.MOV.U32 R7, RZ, RZ, R11 ;  /* 0x000000ffff077224 */ /* 0x000fce00078e000b */
[----:B--2---:R-:W-:Y:S05]  /*62020*/  HMMA.16816.F32 R4, R4, R12, R24 ;  /* 0x0000000c0404723c */ /* 0x004fea0000001818 */
[----:B------:R-:W-:Y:S04]  /*62030*/  STL.64 [R1+0x29d8], R22 ;  /* 0x0029d81601007387 */ /* 0x000fe80000100a00 */
[----:B------:R0:W-:Y:S02]  /*62040*/  STL.64 [R1+0x29d0], R20 ;  /* 0x0029d01401007387 */ /* 0x0001e40000100a00 */
[----:B0-----:R-:W-:-:S02]  /*62050*/  IMAD.MOV.U32 R21, RZ, RZ, R28 ;  /* 0x000000ffff157224 */ /* 0x001fc400078e001c */
[----:B------:R-:W2:Y:S01]  /*62060*/  LDL.LU R28, [R1+0x4d0] ;  /* 0x0004d000011c7983 */ /* 0x000ea20000300800 */
[----:B------:R-:W-:-:S05]  /*62070*/  IMAD.MOV.U32 R20, RZ, RZ, R29 ;  /* 0x000000ffff147224 */ /* 0x000fca00078e001d */
[----:B------:R0:W-:Y:S01]  /*62080*/  STL.64 [R1+0x40], R4 ;  /* 0x0000400401007387 */ /* 0x0001e20000100a00 */
[----:B------:R-:W-:-:S03]  /*62090*/  IMAD.MOV.U32 R23, RZ, RZ, R18 ;  /* 0x000000ffff177224 */ /* 0x000fc600078e0012 */
[----:B------:R1:W-:Y:S01]  /*620a0*/  STL.64 [R1+0x48], R6 ;  /* 0x0000480601007387 */ /* 0x0003e20000100a00 */
[----:B------:R-:W-:-:S03]  /*620b0*/  IMAD.MOV.U32 R22, RZ, RZ, R19 ;  /* 0x000000ffff167224 */ /* 0x000fc600078e0013 */
[----:B------:R-:W2:Y:S04]  /*620c0*/  LDL.LU R29, [R1+0x4d4] ;  /* 0x0004d400011d7983 */ /* 0x000ea80000300800 */
[----:B------:R-:W3:Y:S04]  /*620d0*/  LDL.LU R14, [R1+0x4c0] ;  /* 0x0004c000010e7983 */ /* 0x000ee80000300800 */
[----:B------:R-:W3:Y:S04]  /*620e0*/  LDL.LU R15, [R1+0x4c4] ;  /* 0x0004c400010f7983 */ /* 0x000ee80000300800 */
[----:B------:R-:W4:Y:S04]  /*620f0*/  LDL.LU R18, [R1+0x4c8] ;  /* 0x0004c80001127983 */ /* 0x000f280000300800 */
[----:B------:R-:W4:Y:S01]  /*62100*/  LDL.LU R19, [R1+0x4cc] ;  /* 0x0004cc0001137983 */ /* 0x000f220000300800 */
[----:B0-----:R-:W-:-:S02]  /*62110*/  IMAD.MOV.U32 R4, RZ, RZ, R16 ;  /* 0x000000ffff047224 */ /* 0x001fc400078e0010 */
[----:B------:R-:W-:Y:S02]  /*62120*/  IMAD.MOV.U32 R5, RZ, RZ, R2 ;  /* 0x000000ffff057224 */ /* 0x000fe400078e0002 */
[----:B-1----:R-:W-:Y:S02]  /*62130*/  IMAD.MOV.U32 R6, RZ, RZ, R3 ;  /* 0x000000ffff067224 */ /* 0x002fe400078e0003 */
[----:B------:R-:W-:-:S07]  /*62140*/  IMAD.MOV.U32 R7, RZ, RZ, R0 ;  /* 0x000000ffff077224 */ /* 0x000fce00078e0000 */
[----:B------:R-:W-:Y:S01]  /*62150*/  HMMA.16816.F32 R4, R4, R12, R20 ;  /* 0x0000000c0404723c */ /* 0x000fe20000001814 */
[----:B----4-:R-:W-:Y:S04]  /*62160*/  STL.64 [R1+0x2b30], R18 ;  /* 0x002b301201007387 */ /* 0x010fe80000100a00 */
[----:B------:R0:W-:Y:S04]  /*62170*/  STL [R1+0x2b28], R16 ;  /* 0x002b281001007387 */ /* 0x0001e80000100800 */
[----:B0-----:R-:W3:Y:S10]  /*62180*/  LDL.LU R16, [R1+0xc0] ;  /* 0x0000c00001107983 */ /* 0x001ef40000300800 */
[----:B------:R-:W-:Y:S04]  /*62190*/  STL.64 [R1+0xa0], R4 ;  /* 0x0000a00401007387 */ /* 0x000fe80000100a00 */
[----:B------:R-:W-:Y:S04]  /*621a0*/  STL.64 [R1+0xa8], R6 ;  /* 0x0000a80601007387 */ /* 0x000fe80000100a00 */
[----:B------:R-:W3:Y:S04]  /*621b0*/  LDL.LU R17, [R1+0xc4] ;  /* 0x0000c40001117983 */ /* 0x000ee80000300800 */
[----:B------:R-:W3:Y:S04]  /*621c0*/  LDL.LU R18, [R1+0xc8] ;  /* 0x0000c80001127983 */ /* 0x000ee80000300800 */
        /* <DEDUP_REMOVED lines=23> */
[----:B----4-:R0:W-:Y:S04]  /*62340*/  STL.64 [R1+0x2b18], R24 ;  /* 0x002b181801007387 */ /* 0x0101e80000100a00 */
[----:B0-----:R-:W3:Y:S04]  /*62350*/  LDL.LU R24, [R1+0xe0] ;  /* 0x0000e00001187983 */ /* 0x001ee80000300800 */
[----:B------:R-:W3:Y:S04]  /*62360*/  LDL.LU R25, [R1+0xe4] ;  /* 0x0000e40001197983 */ /* 0x000ee80000300800 */
[----:B------:R-:W3:Y:S04]  /*62370*/  LDL.LU R26, [R1+0xe8] ;  /* 0x0000e800011a7983 */ /* 0x000ee80000300800 */
[----:B------:R-:W3:Y:S04]  /*62380*/  LDL.LU R27, [R1+0xec] ;  /* 0x0000ec00011b7983 */ /* 0x000ee80000300800 */
[----:B------:R-:W4:Y:S04]  /*62390*/  LDL.LU R20, [R1+0x1d0] ;  /* 0x0001d00001147983 */ /* 0x000f280000300800 */
[----:B------:R-:W4:Y:S04]  /*623a0*/  LDL.LU R21, [R1+0x1d4] ;  /* 0x0001d40001157983 */ /* 0x000f280000300800 */
[----:B------:R-:W4:Y:S04]  /*623b0*/  LDL.LU R22, [R1+0x1d8] ;  /* 0x0001d80001167983 */ /* 0x000f280000300800 */
[----:B------:R-:W4:Y:S04]  /*623c0*/  LDL.LU R23, [R1+0x1dc] ;  /* 0x0001dc0001177983 */ /* 0x000f280000300800 */
[----:B------:R-:W5:Y:S04]  /*623d0*/  LDL.LU.64 R18, [R1+0x2b30] ;  /* 0x002b300001127983 */ /* 0x000f680000300a00 */
[----:B------:R-:W2:Y:S04]  /*623e0*/  LDL.LU R16, [R1+0x2b28] ;  /* 0x002b280001107983 */ /* 0x000ea80000300800 */
[----:B------:R0:W-:Y:S04]  /*623f0*/  STL.64 [R1+0x100], R4 ;  /* 0x0001000401007387 */ /* 0x0001e80000100a00 */
[----:B------:R1:W-:Y:S01]  /*62400*/  STL.64 [R1+0x108], R6 ;  /* 0x0001080601007387 */ /* 0x0003e20000100a00 */
[----:B0-----:R-:W-:-:S02]  /*62410*/  IMAD.MOV.U32 R5, RZ, RZ, R2 ;  /* 0x000000ffff057224 */ /* 0x001fc400078e0002 */
[----:B-1----:R-:W-:Y:S02]  /*62420*/  IMAD.MOV.U32 R6, RZ, RZ, R3 ;  /* 0x000000ffff067224 */ /* 0x002fe400078e0003 */
[----:B------:R-:W-:Y:S02]  /*62430*/  IMAD.MOV.U32 R7, RZ, RZ, R0 ;  /* 0x000000ffff077224 */ /* 0x000fe400078e0000 */
[----:B--2---:R-:W-:-:S07]  /*62440*/  IMAD.MOV.U32 R4, RZ, RZ, R16 ;  /* 0x000000ffff047224 */ /* 0x004fce00078e0010 */
[----:B---3--:R-:W-:Y:S01]  /*62450*/  HMMA.16816.F32 R4, R4, R14, R24 ;  /* 0x0000000e0404723c */ /* 0x008fe20000001818 */
[----:B------:R-:W5:Y:S04]  /*62460*/  LDL.LU.64 R26, [R1+0x2b20] ;  /* 0x002b2000011a7983 */ /* 0x000f680000300a00 */
[----:B------:R-:W5:Y:S04]  /*62470*/  LDL.LU.64 R24, [R1+0x2b18] ;  /* 0x002b180001187983 */ /* 0x000f680000300a00 */
        /* <DEDUP_REMOVED lines=10> */
[----:B-----5:R-:W-:Y:S01]  /*62520*/  HMMA.16816.F32 R4, R4, R18, R24 ;  /* 0x000000120404723c */ /* 0x020fe20000001818 */
        /* <DEDUP_REMOVED lines=11> */
[----:B------:R-:W5:Y:S10]  /*625e0*/  LDL.LU R18, [R1+0x2af0] ;  /* 0x002af00001127983 */ /* 0x000f740000300800 */
[----:B------:R0:W-:Y:S04]  /*625f0*/  STL.64 [R1+0x80], R4 ;  /* 0x0000800401007387 */ /* 0x0001e80000100a00 */
[----:B------:R1:W-:Y:S01]  /*62600*/  STL.64 [R1+0x88], R6 ;  /* 0x0000880601007387 */ /* 0x0003e20000100a00 */
[----:B0-----:R-:W-:-:S02]  /*62610*/  IMAD.MOV.U32 R4, RZ, RZ, R8 ;  /* 0x000000ffff047224 */ /* 0x001fc400078e0008 */
[----:B------:R-:W-:Y:S02]  /*62620*/  IMAD.MOV.U32 R5, RZ, RZ, R9 ;  /* 0x000000ffff057224 */ /* 0x000fe400078e0009 */
[----:B-1----:R-:W-:Y:S02]  /*62630*/  IMAD.MOV.U32 R6, RZ, RZ, R10 ;  /* 0x000000ffff067224 */ /* 0x002fe400078e000a */
[----:B------:R-:W-:-:S07]  /*62640*/  IMAD.MOV.U32 R7, RZ, RZ, R11 ;  /* 0x000000ffff077224 */ /* 0x000fce00078e000b */
[----:B---3--:R-:W-:Y:S01]  /*62650*/  HMMA.16816.F32 R24, R4, R28, R24 ;  /* 0x0000001c0418723c */ /* 0x008fe20000001818 */
[----:B------:R-:W-:Y:S02]  /*62660*/  IMAD.MOV.U32 R4, RZ, RZ, R16 ;  /* 0x000000ffff047224 */ /* 0x000fe400078e0010 */
[----:B------:R-:W-:Y:S02]  /*62670*/  IMAD.MOV.U32 R5, RZ, RZ, R2 ;  /* 0x000000ffff057224 */ /* 0x000fe400078e0002 */
[----:B------:R-:W-:Y:S02]  /*62680*/  IMAD.MOV.U32 R6, RZ, RZ, R3 ;  /* 0x000000ffff067224 */ /* 0x000fe400078e0003 */
[----:B------:R-:W-:-:S07]  /*62690*/  IMAD.MOV.U32 R7, RZ, RZ, R0 ;  /* 0x000000ffff077224 */ /* 0x000fce00078e0000 */
[----:B----4-:R-:W-:Y:S05]  /*626a0*/  HMMA.16816.F32 R4, R4, R28, R20 ;  /* 0x0000001c0404723c */ /* 0x010fea0000001814 */
[----:B------:R-:W-:Y:S04]  /*626b0*/  STL.64 [R1+0xe0], R24 ;  /* 0x0000e01801007387 */ /* 0x000fe80000100a00 */
[----:B------:R-:W-:Y:S04]  /*626c0*/  STL.64 [R1+0xe8], R26 ;  /* 0x0000e81a01007387 */ /* 0x000fe80000100a00 */
[----:B------:R-:W3:Y:S06]  /*626d0*/  LDL.LU R28, [R1+0x4e0] ;  /* 0x0004e000011c7983 */ /* 0x000eec0000300800 */
[----:B------:R0:W-:Y:S04]  /*626e0*/  STL.64 [R1+0x70], R4 ;  /* 0x0000700401007387 */ /* 0x0001e80000100a00 */
[----:B------:R-:W-:Y:S04]  /*626f0*/  STL.64 [R1+0x78], R6 ;  /* 0x0000780601007387 */ /* 0x000fe80000100a00 */
[----:B------:R-:W3:Y:S01]  /*62700*/  LDL.LU R29, [R1+0x4e4] ;  /* 0x0004e400011d7983 */ /* 0x000ee20000300800 */
[----:B0-----:R-:W-:-:S03]  /*62710*/  IMAD.MOV.U32 R4, RZ, RZ, R8 ;  /* 0x000000ffff047224 */ /* 0x001fc600078e0008 */
[----:B---3--:R0:W-:Y:S04]  /*62720*/  STL.64 [R1+0x2ad8], R28 ;  /* 0x002ad81c01007387 */ /* 0x0081e80000100a00 */
[----:B0-----:R-:W2:Y:S04]  /*62730*/  LDL.LU R28, [R1+0x4d8] ;  /* 0x0004d800011c7983 */ /* 0x001ea80000300800 */
[----:B------:R-:W2:Y:S01]  /*62740*/  LDL.LU R29, [R1+0x4dc] ;  /* 0x0004dc00011d7983 */ /* 0x000ea20000300800 */
[----:B------:R-:W-:Y:S02]  /*62750*/  IMAD.MOV.U32 R5, RZ, RZ, R9 ;  /* 0x000000ffff057224 */ /* 0x000fe400078e0009 */
[----:B------:R-:W-:Y:S01]  /*62760*/  IMAD.MOV.U32 R6, RZ, RZ, R10 ;  /* 0x000000ffff067224 */ /* 0x000fe200078e000a */
[----:B------:R-:W5:Y:S01]  /*62770*/  LDL.LU R19, [R1+0x4ac] ;  /* 0x0004ac0001137983 */ /* 0x000f620000300800 */
[----:B------:R-:W-:-:S03]  /*62780*/  IMAD.MOV.U32 R7, RZ, RZ, R11 ;  /* 0x000000ffff077224 */ /* 0x000fc600078e000b */
[----:B------:R-:W-:Y:S04]  /*62790*/  STL.64 [R1+0x2ae8], R10 ;  /* 0x002ae80a01007387 */ /* 0x000fe80000100a00 */
[----:B------:R0:W-:Y:S04]  /*627a0*/  STL.64 [R1+0x2ae0], R8 ;  /* 0x002ae00801007387 */ /* 0x0001e80000100a00 */
[----:B0-----:R-:W3:Y:S01]  /*627b0*/  LDL.LU R8, [R1+0x220] ;  /* 0x0002200001087983 */ /* 0x001ee20000300800 */
[----:B--2---:R-:W-:-:S15]  /*627c0*/  HMMA.16816.F32 R4, R4, R28, R12 ;  /* 0x0000001c0404723c */ /* 0x004fde000000180c */
[----:B------:R-:W-:-:S04]  /*627d0*/  NOP ;  /* 0x0000000000007918 */ /* 0x000fc80000000000 */
[----:B------:R-:W-:Y:S04]  /*627e0*/  STL.64 [R1+0xd0], R4 ;  /* 0x0000d00401007387 */ /* 0x000fe80000100a00 */
[----:B------:R-:W-:Y:S04]  /*627f0*/  STL.64 [R1+0xd8], R6 ;  /* 0x0000d80601007387 */ /* 0x000fe80000100a00 */
[----:B------:R-:W3:Y:S04]  /*62800*/  LDL.LU R9, [R1+0x224] ;  /* 0x0002240001097983 */ /* 0x000ee80000300800 */
[----:B------:R-:W3:Y:S04]  /*62810*/  LDL.LU R10, [R1+0x228] ;  /* 0x00022800010a7983 */ /* 0x000ee80000300800 */
[----:B------:R-:W3:Y:S04]  /*62820*/  LDL.LU R11, [R1+0x22c] ;  /* 0x00022c00010b7983 */ /* 0x000ee80000300800 */
[----:B------:R-:W2:Y:S04]  /*62830*/  LDL.LU R26, [R1+0x4b8] ;  /* 0x0004b800011a7983 */ /* 0x000ea80000300800 */
[----:B------:R-:W2:Y:S04]  /*62840*/  LDL.LU R27, [R1+0x4bc] ;  /* 0x0004bc00011b7983 */ /* 0x000ea80000300800 */
[----:B--2---:R0:W-:Y:S04]  /*62850*/  STL.64 [R1+0x2ab0], R26 ;  /* 0x002ab01a01007387 */ /* 0x0041e80000100a00 */
[----:B------:R-:W2:Y:S04]  /*62860*/  LDL.LU R24, [R1+0x280] ;  /* 0x0002800001187983 */ /* 0x000ea80000300800 */
[----:B------:R-:W2:Y:S04]  /*62870*/  LDL.LU R25, [R1+0x284] ;  /* 0x0002840001197983 */ /* 0x000ea80000300800 */
[----:B0-----:R-:W4:Y:S04]  /*62880*/  LDL.LU R26, [R1+0x288] ;  /* 0x00028800011a7983 */ /* 0x001f280000300800 */
[----:B------:R-:W4:Y:S04]  /*62890*/  LDL.LU R27, [R1+0x28c] ;  /* 0x00028c00011b7983 */ /* 0x000f280000300800 */
[----:B----4-:R-:W-:Y:S04]  /*628a0*/  STL.64 [R1+0x2ac0], R26 ;  /* 0x002ac01a01007387 */ /* 0x010fe80000100a00 */
[----:B--2---:R0:W-:Y:S04]  /*628b0*/  STL.64 [R1+0x2ab8], R24 ;  /* 0x002ab81801007387 */ /* 0x0041e80000100a00 */
[----:B0-----:R-:W2:Y:S04]  /*628c0*/  LDL.LU R24, [R1+0x270] ;  /* 0x0002700001187983 */ /* 0x001ea80000300800 */
[----:B------:R-:W2:Y:S04]  /*628d0*/  LDL.LU R25, [R1+0x274] ;  /* 0x0002740001197983 */ /* 0x000ea80000300800 */
[----:B------:R-:W4:Y:S04]  /*628e0*/  LDL.LU R26, [R1+0x278] ;  /* 0x00027800011a7983 */ /* 0x000f280000300800 */
[----:B------:R-:W4:Y:S01]  /*628f0*/  LDL.LU R27, [R1+0x27c] ;  /* 0x00027c00011b7983 */ /* 0x000f220000300800 */
[----:B------:R-:W-:-:S02]  /*62900*/  IMAD.MOV.U32 R4, RZ, RZ, R16 ;  /* 0x000000ffff047224 */ /* 0x000fc400078e0010 */
[----:B------:R-:W-:Y:S02]  /*62910*/  IMAD.MOV.U32 R5, RZ, RZ, R2 ;  /* 0x000000ffff057224 */ /* 0x000fe400078e0002 */
[----:B------:R-:W-:Y:S02]  /*62920*/  IMAD.MOV.U32 R6, RZ, RZ, R3 ;  /* 0x000000ffff067224 */ /* 0x000fe400078e0003 */
[----:B------:R-:W-:-:S07]  /*62930*/  IMAD.MOV.U32 R7, RZ, RZ, R0 ;  /* 0x000000ffff077224 */ /* 0x000fce00078e0000 */
[----:B---3--:R-:W-:Y:S01]  /*62940*/  HMMA.16816.F32 R4, R4, R28, R8 ;  /* 0x0000001c0404723c */ /* 0x008fe20000001808 */
[----:B----4-:R-:W-:Y:S04]  /*62950*/  STL.64 [R1+0x2ad0], R26 ;  /* 0x002ad01a01007387 */ /* 0x010fe80000100a00 */
        /* <DEDUP_REMOVED lines=10> */
[----:B------:R-:W4:Y:S04]  /*62a00*/  LDL.LU R21, [R1+0x2a4] ;  /* 0x0002a40001157983 */ /* 0x000f280000300800 */
[----:B------:R-:W4:Y:S04]  /*62a10*/  LDL.LU R22, [R1+0x2a8] ;  /* 0x0002a80001167983 */ /* 0x000f280000300800 */
[----:B------:R-:W4:Y:S04]  /*62a20*/  LDL.LU R23, [R1+0x2ac] ;  /* 0x0002ac0001177983 */ /* 0x000f280000300800 */
[----:B------:R-:W2:Y:S04]  /*62a30*/  LDL.LU.64 R10, [R1+0x2ae8] ;  /* 0x002ae800010a7983 */ /* 0x000ea80000300a00 */
[----:B------:R-:W3:Y:S04]  /*62a40*/  LDL.LU.64 R8, [R1+0x2ae0] ;  /* 0x002ae00001087983 */ /* 0x000ee80000300a00 */
[----:B------:R-:W4:Y:S04]  /*62a50*/  LDL.LU.64 R28, [R1+0x2ad8] ;  /* 0x002ad800011c7983 */ /* 0x000f280000300a00 */
[----:B------:R-:W-:Y:S04]  /*62a60*/  STL.64 [R1+0x60], R4 ;  /* 0x0000600401007387 */ /* 0x000fe80000100a00 */
[----:B------:R2:W-:Y:S02]  /*62a70*/  STL.64 [R1+0x68], R6 ;  /* 0x0000680601007387 */ /* 0x0005e40000100a00 */
[----:B--2---:R-:W-:-:S02]  /*62a80*/  IMAD.MOV.U32 R6, RZ, RZ, R10 ;  /* 0x000000ffff067224 */ /* 0x004fc400078e000a */
[----:B------:R-:W-:Y:S02]  /*62a90*/  IMAD.MOV.U32 R7, RZ, RZ, R11 ;  /* 0x000000ffff077224 */ /* 0x000fe400078e000b */
[----:B---3--:R-:W-:Y:S02]  /*62aa0*/  IMAD.MOV.U32 R4, RZ, RZ, R8 ;  /* 0x000000ffff047224 */ /* 0x008fe400078e0008 */
[----:B------:R-:W-:-:S07]  /*62ab0*/  IMAD.MOV.U32 R5, RZ, RZ, R9 ;  /* 0x000000ffff057224 */ /* 0x000fce00078e0009 */
        /* <DEDUP_REMOVED lines=10> */
[----:B------:R-:W5:Y:S04]  /*62b60*/  LDL.LU.64 R26, [R1+0x2ac0] ;  /* 0x002ac000011a7983 */ /* 0x000f680000300a00 */
[----:B------:R-:W5:Y:S04]  /*62b70*/  LDL.LU.64 R24, [R1+0x2ab8] ;  /* 0x002ab80001187983 */ /* 0x000f680000300a00 */
        /* <DEDUP_REMOVED lines=8> */
[----:B-----5:R-:W-:Y:S01]  /*62c00*/  HMMA.16816.F32 R4, R4, R18, R24 ;  /* 0x000000120404723c */ /* 0x020fe20000001818 */
[----:B------:R-:W3:-:S15]  /*62c10*/  LDL.LU.64 R26, [R1+0x2ab0] ;  /* 0x002ab000011a7983 */ /* 0x000ede0000300a00 */
[----:B------:R-:W-:-:S03]  /*62c20*/  NOP ;  /* 0x0000000000007918 */ /* 0x000fc60000000000 */
[----:B------:R0:W-:Y:S04]  /*62c30*/  STL.64 [R1+0xb0], R4 ;  /* 0x0000b00401007387 */ /* 0x0001e80000100a00 */
[----:B------:R1:W-:Y:S01]  /*62c40*/  STL.64 [R1+0xb8], R6 ;  /* 0x0000b80601007387 */ /* 0x0003e20000100a00 */
[----:B0-----:R-:W-:Y:S02]  /*62c50*/  IMAD.MOV.U32 R4, RZ, RZ, R16 ;  /* 0x000000ffff047224 */ /* 0x001fe400078e0010 */
[----:B------:R-:W-:Y:S02]  /*62c60*/  IMAD.MOV.U32 R5, RZ, RZ, R2 ;  /* 0x000000ffff057224 */ /* 0x000fe400078e0002 */
[----:B-1----:R-:W-:Y:S02]  /*62c70*/  IMAD.MOV.U32 R6, RZ, RZ, R3 ;  /* 0x000000ffff067224 */ /* 0x002fe400078e0003 */
[----:B------:R-:W-:-:S07]  /*62c80*/  IMAD.MOV.U32 R7, RZ, RZ, R0 ;  /* 0x000000ffff077224 */ /* 0x000fce00078e0000 */
[----:B------:R-:W-:Y:S01]  /*62c90*/  HMMA.16816.F32 R16, R4, R18, R12 ;  /* 0x000000120410723c */ /* 0x000fe2000000180c */
[----:B------:R-:W4:Y:S04]  /*62ca0*/  LDL.LU.64 R14, [R1+0x2aa8] ;  /* 0x002aa800010e7983 */ /* 0x000f280000300a00 */
[----:B------:R-:W4:-:S14]  /*62cb0*/  LDL.LU.64 R12, [R1+0x2aa0] ;  /* 0x002aa000010c7983 */ /* 0x000f1c0000300a00 */
[----:B------:R0:W-:Y:S04]  /*62cc0*/  STL.64 [R1+0x2938], R18 ;  /* 0x0029381201007387 */ /* 0x0001e80000100a00 */
[----:B0-----:R-:W5:Y:S01]  /*62cd0*/  LDL.LU R19, [R1+0x168] ;  /* 0x0001680001137983 */ /* 0x001f620000300800 */
[----:B------:R-:W-:Y:S02]  /*62ce0*/  IMAD.MOV.U32 R4, RZ, RZ, R8 ;  /* 0x000000ffff047224 */ /* 0x000fe400078e0008 */
[----:B------:R-:W-:Y:S02]  /*62cf0*/  IMAD.MOV.U32 R5, RZ, RZ, R9 ;  /* 0x000000ffff057224 */ /* 0x000fe400078e0009 */
[----:B------:R-:W-:Y:S02]  /*62d00*/  IMAD.MOV.U32 R6, RZ, RZ, R10 ;  /* 0x000000ffff067224 */ /* 0x000fe400078e000a */
[----:B------:R-:W-:Y:S01]  /*62d10*/  IMAD.MOV.U32 R7, RZ, RZ, R11 ;  /* 0x000000ffff077224 */ /* 0x000fe200078e000b */
[----:B------:R-:W-:Y:S06]  /*62d20*/  STL.64 [R1+0x2930], R16 ;  /* 0x0029301001007387 */ /* 0x000fec0000100a00 */
[----:B---3--:R-:W-:Y:S01]  /*62d30*/  HMMA.16816.F32 R4, R4, R26, R20 ;  /* 0x0000001a0404723c */ /* 0x008fe20000001814 */
[----:B------:R-:W3:-:S15]  /*62d40*/  LDL.LU R22, [R1+0x5d8] ;  /* 0x0005d80001167983 */ /* 0x000ede0000300800 */
[----:B------:R-:W-:-:S03]  /*62d50*/  NOP ;  /* 0x0000000000007918 */ /* 0x000fc60000000000 */
[----:B------:R0:W-:Y:S04]  /*62d60*/  STL.64 [R1+0x30], R4 ;  /* 0x0000300401007387 */ /* 0x0001e80000100a00 */
[----:B------:R1:W-:Y:S04]  /*62d70*/  STL.64 [R1+0x38], R6 ;  /* 0x0000380601007387 */ /* 0x0003e80000100a00 */
[----:B------:R-:W3:Y:S01]  /*62d80*/  LDL.LU R23, [R1+0x5dc] ;  /* 0x0005dc0001177983 */ /* 0x000ee20000300800 */
[----:B0-----:R-:W-:-:S03]  /*62d90*/  IMAD.MOV.U32 R5, RZ, RZ, R2 ;  /* 0x000000ffff057224 */ /* 0x001fc600078e0002 */
[----:B------:R-:W2:Y:S01]  /*62da0*/  LDL R18, [R1+0x14c] ;  /* 0x00014c0001127983 */ /* 0x000ea20000100800 */
[----:B-1----:R-:W-:-:S03]  /*62db0*/  IMAD.MOV.U32 R6, RZ, RZ, R3 ;  /* 0x000000ffff067224 */ /* 0x002fc600078e0003 */
[----:B------:R-:W2:Y:S01]  /*62dc0*/  LDL R20, [R1+0x15c] ;  /* 0x00015c0001147983 */ /* 0x000ea20000100800 */
[----:B------:R-:W-:-:S03]  /*62dd0*/  IMAD.MOV.U32 R7, RZ, RZ, R0 ;  /* 0x000000ffff077224 */ /* 0x000fc600078e0000 */
[----:B------:R-:W2:Y:S01]  /*62de0*/  LDL R21, [R1+0x134] ;  /* 0x0001340001157983 */ /* 0x000ea20000100800 */
[----:B-----5:R-:W-:-:S07]  /*62df0*/  IMAD.MOV.U32 R4, RZ, RZ, R19 ;  /* 0x000000ffff047224 */ /* 0x020fce00078e0013 */
[----:B----4-:R-:W-:Y:S01]  /*62e00*/  HMMA.16816.F32 R12, R4, R26, R12 ;  /* 0x0000001a040c723c */ /* 0x010fe2000000180c */
[----:B------:R-:W2:Y:S04]  /*62e10*/  LDL.LU R4, [R1+0x250] ;  /* 0x0002500001047983 */ /* 0x000ea80000300800 */
[----:B------:R-:W2:Y:S04]  /*62e20*/  LDL.LU R5, [R1+0x254] ;  /* 0x0002540001057983 */ /* 0x000ea80000300800 */
[----:B------:R-:W2:Y:S04]  /*62e30*/  LDL.LU R6, [R1+0x258] ;  /* 0x0002580001067983 */ /* 0x000ea80000300800 */
[----:B------:R-:W2:Y:S04]  /*62e40*/  LDL.LU R7, [R1+0x25c] ;  /* 0x00025c0001077983 */ /* 0x000ea80000300800 */
[----:B------:R-:W4:Y:S04]  /*62e50*/  LDL.LU R24, [R1+0x200] ;  /* 0x0002000001187983 */ /* 0x000f280000300800 */
[----:B------:R-:W4:Y:S04]  /*62e60*/  LDL.LU R25, [R1+0x204] ;  /* 0x0002040001197983 */ /* 0x000f280000300800 */
[----:B------:R-:W4:Y:S04]  /*62e70*/  LDL.LU R26, [R1+0x208] ;  /* 0x00020800011a7983 */ /* 0x000f280000300800 */
[----:B------:R-:W4:Y:S04]  /*62e80*/  LDL.LU R27, [R1+0x20c] ;  /* 0x00020c00011b7983 */ /* 0x000f280000300800 */
[----:B------:R0:W-:Y:S04]  /*62e90*/  STL.64 [R1+0x2920], R14 ;  /* 0x0029200e01007387 */ /* 0x0001e80000100a00 */
[----:B------:R-:W-:Y:S01]  /*62ea0*/  STL.64 [R1+0x2918], R12 ;  /* 0x0029180c01007387 */ /* 0x000fe20000100a00 */
[----:B--2---:R-:W-:-:S15]  /*62eb0*/  HMMA.16816.F32 R8, R8, R28, R4 ;  /* 0x0000001c0808723c */ /* 0x004fde0000001804 */
[----:B------:R-:W-:-:S04]  /*62ec0*/  NOP ;  /* 0x0000000000007918 */ /* 0x000fc80000000000 */
[----:B------:R-:W-:Y:S04]  /*62ed0*/  STL.64 [R1+0x2940], R8 ;  /* 0x0029400801007387 */ /* 0x000fe80000100a00 */
[----:B------:R-:W-:Y:S04]  /*62ee0*/  STL.64 [R1+0x2928], R10 ;  /* 0x0029280a01007387 */ /* 0x000fe80000100a00 */
[----:B0-----:R-:W2:Y:S04]  /*62ef0*/  LDL.LU R14, [R1+0x5c8] ;  /* 0x0005c800010e7983 */ /* 0x001ea80000300800 */
[----:B------:R-:W2:Y:S01]  /*62f00*/  LDL.LU R15, [R1+0x5cc] ;  /* 0x0005cc00010f7983 */ /* 0x000ea20000300800 */
[----:B------:R-:W-:-:S02]  /*62f10*/  IMAD.MOV.U32 R5, RZ, RZ, R2 ;  /* 0x000000ffff057224 */ /* 0x000fc400078e0002 */
[----:B------:R-:W-:Y:S02]  /*62f20*/  IMAD.MOV.U32 R6, RZ, RZ, R3 ;  /* 0x000000ffff067224 */ /* 0x000fe400078e0003 */
[----:B------:R-:W-:Y:S01]  /*62f30*/  IMAD.MOV.U32 R7, RZ, RZ, R0 ;  /* 0x000000ffff077224 */ /* 0x000fe200078e0000 */
[----:B--2---:R0:W-:Y:S04]  /*62f40*/  STL.64 [R1+0x2a70], R14 ;  /* 0x002a700e01007387 */ /* 0x0041e80000100a00 */
[----:B0-----:R-:W2:Y:S04]  /*62f50*/  LDL.LU.64 R14, [R1+0x5d0] ;  /* 0x0005d000010e7983 */ /* 0x001ea80000300a00 */
[----:B------:R-:W5:Y:S04]  /*62f60*/  LDL.LU R2, [R1+0x2a9c] ;  /* 0x002a9c0001027983 */ /* 0x000f680000300800 */
[----:B------:R-:W2:Y:S04]  /*62f70*/  LDL.LU R3, [R1+0x2a98] ;  /* 0x002a980001037983 */ /* 0x000ea80000300800 */
[----:B------:R-:W3:Y:S04]  /*62f80*/  LDL.LU R0, [R1+0x2a94] ;  /* 0x002a940001007983 */ /* 0x000ee80000300800 */
[----:B------:R-:W3:Y:S04]  /*62f90*/  LDL.LU R8, [R1+0x5c0] ;  /* 0x0005c00001087983 */ /* 0x000ee80000300800 */
[----:B------:R-:W3:Y:S01]  /*62fa0*/  LDL.LU R9, [R1+0x5c4] ;  /* 0x0005c40001097983 */ /* 0x000ee20000300800 */
[----:B------:R-:W-:-:S02]  /*62fb0*/  IMAD.MOV.U32 R4, RZ, RZ, R19 ;  /* 0x000000ffff047224 */ /* 0x000fc400078e0013 */
[----:B--2---:R-:W-:Y:S01]  /*62fc0*/  IMAD.MOV.U32 R10, RZ, RZ, R3 ;  /* 0x000000ffff0a7224 */ /* 0x004fe200078e0003 */
[----:B---3--:R0:W-:Y:S04]  /*62fd0*/  STL.64 [R1+0x2a78], R8 ;  /* 0x002a780801007387 */ /* 0x0081e80000100a00 */
[----:B0-----:R-:W2:Y:S04]  /*62fe0*/  LDL.LU R8, [R1+0x1b0] ;  /* 0x0001b00001087983 */ /* 0x001ea80000300800 */
[----:B------:R-:W2:Y:S04]  /*62ff0*/  LDL.LU R9, [R1+0x1b4] ;  /* 0x0001b40001097983 */ /* 0x000ea80000300800 */
[----:B------:R-:W3:Y:S04]  /*63000*/  LDL.LU R3, [R1+0x2a90] ;  /* 0x002a900001037983 */ /* 0x000ee80000300800 */
[----:B------:R-:W2:Y:S01]  /*63010*/  LDL.LU R11, [R1+0x1bc] ;  /* 0x0001bc00010b7983 */ /* 0x000ea20000300800 */
[----:B----4-:R-:W-:Y:S03]  /*63020*/  HMMA.16816.F32 R4, R4, R28, R24 ;  /* 0x0000001c0404723c */ /* 0x010fe60000001818 */
[----:B--2---:R-:W-:Y:S04]  /*63030*/  STL.64 [R1+0x2a88], R10 ;  /* 0x002a880a01007387 */ /* 0x004fe80000100a00 */
[----:B------:R0:W-:Y:S04]  /*63040*/  STL.64 [R1+0x2a80], R8 ;  /* 0x002a800801007387 */ /* 0x0001e80000100a00 */
[----:B0-----:R-:W2:Y:S04]  /*63050*/  LDL.LU R8, [R1+0x1f0] ;  /* 0x0001f00001087983 */ /* 0x001ea80000300800 */
[----:B------:R-:W2:Y:S04]  /*63060*/  LDL.LU R9, [R1+0x1f4] ;  /* 0x0001f40001097983 */ /* 0x000ea80000300800 */
[----:B------:R-:W2:Y:S04]  /*63070*/  LDL.LU R10, [R1+0x1f8] ;  /* 0x0001f800010a7983 */ /* 0x000ea80000300800 */
[----:B------:R-:W4:Y:S04]  /*63080*/  LDL.LU R16, [R1+0x5b0] ;  /* 0x0005b00001107983 */ /* 0x000f280000300800 */
[----:B------:R-:W4:Y:S04]  /*63090*/  LDL.LU R17, [R1+0x5b4] ;  /* 0x0005b40001117983 */ /* 0x000f280000300800 */
[----:B------:R-:W2:Y:S04]  /*630a0*/  LDL.LU R12, [R1+0x5b8] ;  /* 0x0005b800010c7983 */ /* 0x000ea80000300800 */
[----:B------:R-:W2:Y:S04]  /*630b0*/  LDL.LU R13, [R1+0x5bc] ;  /* 0x0005bc00010d7983 */ /* 0x000ea80000300800 */
[----:B------:R0:W-:Y:S04]  /*630c0*/  STL [R1+0x2914], R7 ;  /* 0x0029140701007387 */ /* 0x0001e80000100800 */
[----:B0-----:R-:W2:Y:S01]  /*630d0*/  LDL.LU R7, [R1+0x154] ;  /* 0x0001540001077983 */ /* 0x001ea20000300800 */
[----:B---3--:R-:W-:-:S02]  /*630e0*/  IMAD.MOV.U32 R11, RZ, RZ, R3 ;  /* 0x000000ffff0b7224 */ /* 0x008fc400078e0003 */
[----:B------:R-:W-:Y:S02]  /*630f0*/  IMAD.MOV.U32 R25, RZ, RZ, R18 ;  /* 0x000000ffff197224 */ /* 0x000fe400078e0012 */
[----:B------:R-:W-:Y:S02]  /*63100*/  IMAD.MOV.U32 R26, RZ, RZ, R20 ;  /* 0x000000ffff1a7224 */ /* 0x000fe400078e0014 */
[----:B------:R-:W-:Y:S02]  /*63110*/  IMAD.MOV.U32 R27, RZ, RZ, R21 ;  /* 0x000000ffff1b7224 */ /* 0x000fe400078e0015 */
[----:B--2---:R-:W-:-:S07]  /*63120*/  IMAD.MOV.U32 R24, RZ, RZ, R7 ;  /* 0x000000ffff187224 */ /* 0x004fce00078e0007 */
[----:B------:R-:W-:Y:S01]  /*63130*/  HMMA.16816.F32 R24, R24, R22, R8 ;  /* 0x000000161818723c */ /* 0x000fe20000001808 */
[----:B------:R-:W2:Y:S04]  /*63140*/  LDL.LU.64 R10, [R1+0x2a88] ;  /* 0x002a8800010a7983 */ /* 0x000ea80000300a00 */
[----:B------:R-:W2:Y:S04]  /*63150*/  LDL.LU.64 R8, [R1+0x2a80] ;  /* 0x002a800001087983 */ /* 0x000ea80000300a00 */
[----:B------:R-:W3:Y:S10]  /*63160*/  LDL.LU R28, [R1+0x5a8] ;  /* 0x0005a800011c7983 */ /* 0x000ef40000300800 */
[----:B------:R0:W-:Y:S04]  /*63170*/  STL.64 [R1+0x7e0], R24 ;  /* 0x0007e01801007387 */ /* 0x0001e80000100a00 */
[----:B------:R1:W-:Y:S04]  /*63180*/  STL.64 [R1+0x7e8], R26 ;  /* 0x0007e81a01007387 */ /* 0x0003e80000100a00 */
[----:B------:R-:W3:Y:S01]  /*63190*/  LDL.LU R29, [R1+0x5ac] ;  /* 0x0005ac00011d7983 */ /* 0x000ee20000300800 */
[----:B0-----:R-:W-:-:S03]  /*631a0*/  IMAD.MOV.U32 R24, RZ, RZ, R7 ;  /* 0x000000ffff187224 */ /* 0x001fc600078e0007 */
[----:B------:R-:W3:Y:S01]  /*631b0*/  LDL R19, [R1+0x16c] ;  /* 0x00016c0001137983 */ /* 0x000ee20000100800 */
[----:B------:R-:W-:Y:S02]  /*631c0*/  IMAD.MOV.U32 R25, RZ, RZ, R18 ;  /* 0x000000ffff197224 */ /* 0x000fe400078e0012 */
[----:B-1----:R-:W-:Y:S01]  /*631d0*/  IMAD.MOV.U32 R26, RZ, RZ, R20 ;  /* 0x000000ffff1a7224 */ /* 0x002fe200078e0014 */
[----:B------:R-:W3:Y:S01]  /*631e0*/  LDL.LU R3, [R1+0x144] ;  /* 0x0001440001037983 */ /* 0x000ee20000300800 */
[----:B------:R-:W-:-:S07]  /*631f0*/  IMAD.MOV.U32 R27, RZ, RZ, R21 ;  /* 0x000000ffff1b7224 */ /* 0x000fce00078e0015 */
[----:B--2---:R-:W-:Y:S01]  /*63200*/  HMMA.16816.F32 R24, R24, R14, R8 ;  /* 0x0000000e1818723c */ /* 0x004fe20000001808 */
[----:B------:R-:W2:Y:S01]  /*63210*/  LDL.LU.64 R8, [R1+0x2a78] ;  /* 0x002a780001087983 */ /* 0x000ea20000300a00 */
[----:B------:R-:W-:Y:S02]  /*63220*/  IMAD.MOV.U32 R11, RZ, RZ, R14 ;  /* 0x000000ffff0b7224 */ /* 0x000fe400078e000e */
[----:B------:R-:W-:-:S15]  /*63230*/  IMAD.MOV.U32 R10, RZ, RZ, R15 ;  /* 0x000000ffff0a7224 */ /* 0x000fde00078e000f */
[----:B------:R-:W-:Y:S04]  /*63240*/  STL.64 [R1+0x7f0], R24 ;  /* 0x0007f01801007387 */ /* 0x000fe80000100a00 */
[----:B------:R-:W-:Y:S04]  /*63250*/  STL.64 [R1+0x7f8], R26 ;  /* 0x0007f81a01007387 */ /* 0x000fe80000100a00 */
[----:B------:R-:W3:Y:S04]  /*63260*/  LDL.LU.64 R14, [R1+0x2a70] ;  /* 0x002a7000010e7983 */ /* 0x000ee80000300a00 */
[----:B------:R-:W-:Y:S04]  /*63270*/  STL.64 [R1+0x2a68], R10 ;  /* 0x002a680a01007387 */ /* 0x000fe80000100a00 */
[----:B--2---:R0:W-:Y:S04]  /*63280*/  STL.64 [R1+0x2a60], R8 ;  /* 0x002a600801007387 */ /* 0x0041e80000100a00 */
        /* <DEDUP_REMOVED lines=9> */
[----:B------:R-:W2:Y:S04]  /*63320*/  LDL.LU.64 R10, [R1+0x2a68] ;  /* 0x002a6800010a7983 */ /* 0x000ea80000300a00 */
[----:B------:R-:W3:Y:S04]  /*63330*/  LDL.LU.64 R8, [R1+0x2a60] ;  /* 0x002a600001087983 */ /* 0x000ee80000300a00 */
[----:B------:R-:W-:Y:S04]  /*63340*/  STL.64 [R1+0x2a08], R14 ;  /* 0x002a080e01007387 */ /* 0x000fe80000100a00 */
[----:B------:R0:W-:Y:S06]  /*63350*/  STL.64 [R1+0x2a58], R12 ;  /* 0x002a580c01007387 */ /* 0x0001ec0000100a00 */
[----:B------:R1:W-:Y:S04]  /*63360*/  STL.64 [R1+0x680], R24 ;  /* 0x0006801801007387 */ /* 0x0003e80000100a00 */
[----:B------:R1:W-:Y:S04]  /*63370*/  STL.64 [R1+0x688], R26 ;  /* 0x0006881a01007387 */ /* 0x0003e80000100a00 */
[----:B0-----:R-:W3:Y:S04]  /*63380*/  LDL.LU R12, [R1+0x120] ;  /* 0x00012000010c7983 */ /* 0x001ee80000300800 */
[----:B------:R-:W3:Y:S04]  /*63390*/  LDL.LU R13, [R1+0x124] ;  /* 0x00012400010d7983 */ /* 0x000ee80000300800 */
[----:B------:R-:W3:Y:S04]  /*633a0*/  LDL.LU R14, [R1+0x128] ;  /* 0x00012800010e7983 */ /* 0x000ee80000300800 */
[----:B------:R-:W3:Y:S01]  /*633b0*/  LDL.LU R15, [R1+0x12c] ;  /* 0x00012c00010f7983 */ /* 0x000ee20000300800 */
[----:B-1----:R-:W-:-:S02]  /*633c0*/  IMAD.MOV.U32 R24, RZ, RZ, R7 ;  /* 0x000000ffff187224 */ /* 0x002fc400078e0007 */
[----:B------:R-:W-:Y:S02]  /*633d0*/  IMAD.MOV.U32 R25, RZ, RZ, R18 ;  /* 0x000000ffff197224 */ /* 0x000fe400078e0012 */
[----:B------:R-:W-:Y:S02]  /*633e0*/  IMAD.MOV.U32 R26, RZ, RZ, R20 ;  /* 0x000000ffff1a7224 */ /* 0x000fe400078e0014 */
[----:B------:R-:W-:-:S07]  /*633f0*/  IMAD.MOV.U32 R27, RZ, RZ, R21 ;  /* 0x000000ffff1b7224 */ /* 0x000fce00078e0015 */
[----:B---3--:R-:W-:Y:S01]  /*63400*/  HMMA.16816.F32 R24, R24, R8, R12 ;  /* 0x000000081818723c */ /* 0x008fe2000000180c */
[----:B------:R-:W3:Y:S04]  /*63410*/  LDL.LU.64 R12, [R1+0x2a58] ;  /* 0x002a5800010c7983 */ /* 0x000ee80000300a00 */
[----:B------:R0:W-:Y:S04]  /*63420*/  STL.64 [R1+0x2a00], R8 ;  /* 0x002a000801007387 */ /* 0x0001e80000100a00 */
[----:B--2---:R1:W-:Y:S10]  /*63430*/  STL.64 [R1+0x2a40], R10 ;  /* 0x002a400a01007387 */ /* 0x0043f40000100a00 */
[----:B------:R2:W-:Y:S04]  /*63440*/  STL.64 [R1+0x690], R24 ;  /* 0x0006901801007387 */ /* 0x0005e80000100a00 */
[----:B------:R-:W-:Y:S04]  /*63450*/  STL.64 [R1+0x698], R26 ;  /* 0x0006981a01007387 */ /* 0x000fe80000100a00 */
[----:B0-----:R-:W3:Y:S04]  /*63460*/  LDL.LU R8, [R1+0x10] ;  /* 0x0000100001087983 */ /* 0x001ee80000300800 */
[----:B------:R-:W3:Y:S04]  /*63470*/  LDL.LU R9, [R1+0x14] ;  /* 0x0000140001097983 */ /* 0x000ee80000300800 */
[----:B-1----:R-:W3:Y:S04]  /*63480*/  LDL.LU R10, [R1+0x18] ;  /* 0x00001800010a7983 */ /* 0x002ee80000300800 */
[----:B------:R-:W3:Y:S01]  /*63490*/  LDL.LU R11, [R1+0x1c] ;  /* 0x00001c00010b7983 */ /* 0x000ee20000300800 */
[----:B--2---:R-:W-:-:S03]  /*634a0*/  IMAD.MOV.U32 R24, RZ, RZ, R7 ;  /* 0x000000ffff187224 */ /* 0x004fc600078e0007 */
[----:B---3--:R-:W-:Y:S04]  /*634b0*/  STL.64 [R1+0x2a50], R10 ;  /* 0x002a500a01007387 */ /* 0x008fe80000100a00 */
[----:B------:R0:W-:Y:S04]  /*634c0*/  STL.64 [R1+0x2a48], R8 ;  /* 0x002a480801007387 */ /* 0x0001e80000100a00 */
[----:B0-----:R-:W2:Y:S04]  /*634d0*/  LDL.LU R8, [R1] ;  /* 0x0000000001087983 */ /* 0x001ea80000300800 */
        /* <DEDUP_REMOVED lines=16> */
[----:B------:R-:W2:-:S15]  /*635e0*/  LDL.LU.64 R10, [R1+0x2a40] ;  /* 0x002a4000010a7983 */ /* 0x000e9e0000300a00 */
[----:B------:R-:W-:-:S03]  /*635f0*/  NOP ;  /* 0x0000000000007918 */ /* 0x000fc60000000000 */
[----:B------:R0:W-:Y:S04]  /*63600*/  STL.64 [R1+0x750], R24 ;  /* 0x0007501801007387 */ /* 0x0001e80000100a00 */
[----:B------:R-:W-:Y:S04]  /*63610*/  STL.64 [R1+0x758], R26 ;  /* 0x0007581a01007387 */ /* 0x000fe80000100a00 */
[----:B------:R1:W-:Y:S04]  /*63620*/  STL.64 [R1+0x29e8], R6 ;  /* 0x0029e80601007387 */ /* 0x0003e80000100a00 */
[----:B------:R3:W-:Y:S01]  /*63630*/  STL.64 [R1+0x29e0], R4 ;  /* 0x0029e00401007387 */ /* 0x0007e20000100a00 */
[----:B0-----:R-:W-:-:S02]  /*63640*/  IMAD.MOV.U32 R24, RZ, RZ, R7 ;  /* 0x000000ffff187224 */ /* 0x001fc400078e0007 */
[----:B-1----:R-:W-:Y:S02]  /*63650*/  IMAD.MOV.U32 R6, RZ, RZ, R0 ;  /* 0x000000ffff067224 */ /* 0x002fe400078e0000 */
[----:B-----5:R-:W-:Y:S01]  /*63660*/  IMAD.MOV.U32 R7, RZ, RZ, R2 ;  /* 0x000000ffff077224 */ /* 0x020fe200078e0002 */
[----:B---3--:R-:W3:Y:S04]  /*63670*/  LDL.LU R4, [R1+0x20] ;  /* 0x0000200001047983 */ /* 0x008ee80000300800 */
[----:B------:R-:W3:Y:S04]  /*63680*/  LDL.LU R5, [R1+0x24] ;  /* 0x0000240001057983 */ /* 0x000ee80000300800 */
[----:B------:R-:W4:Y:S04]  /*63690*/  LDL.LU R0, [R1+0x2a3c] ;  /* 0x002a3c0001007983 */ /* 0x000f280000300800 */
[----:B------:R-:W5:Y:S01]  /*636a0*/  LDL.LU R2, [R1+0x2a38] ;  /* 0x002a380001027983 */ /* 0x000f620000300800 */
[----:B--2---:R-:W-:-:S02]  /*636b0*/  IMAD.MOV.U32 R14, RZ, RZ, R11 ;  /* 0x000000ffff0e7224 */ /* 0x004fc400078e000b */
[----:B------:R-:W-:-:S05]  /*636c0*/  IMAD.MOV.U32 R15, RZ, RZ, R10 ;  /* 0x000000ffff0f7224 */ /* 0x000fca00078e000a */
[----:B------:R-:W-:Y:S04]  /*636d0*/  STL.64 [R1+0x2a28], R14 ;  /* 0x002a280e01007387 */ /* 0x000fe80000100a00 */
[----:B------:R0:W-:Y:S04]  /*636e0*/  STL.64 [R1+0x2a20], R12 ;  /* 0x002a200c01007387 */ /* 0x0001e80000100a00 */
[----:B0-----:R-:W2:Y:S04]  /*636f0*/  LDL.LU R12, [R1+0x260] ;  /* 0x00026000010c7983 */ /* 0x001ea80000300800 */
[----:B------:R-:W2:Y:S04]  /*63700*/  LDL.LU R13, [R1+0x264] ;  /* 0x00026400010d7983 */ /* 0x000ea80000300800 */
[----:B------:R-:W2:Y:S04]  /*63710*/  LDL.LU R14, [R1+0x268] ;  /* 0x00026800010e7983 */ /* 0x000ea80000300800 */
[----:B------:R-:W2:Y:S04]  /*63720*/  LDL.LU R15, [R1+0x26c] ;  /* 0x00026c00010f7983 */ /* 0x000ea80000300800 */
[----:B------:R-:W2:Y:S04]  /*63730*/  LDL.LU R8, [R1+0x1e0] ;  /* 0x0001e00001087983 */ /* 0x000ea80000300800 */
[----:B------:R-:W2:Y:S04]  /*63740*/  LDL.LU R9, [R1+0x1e4] ;  /* 0x0001e40001097983 */ /* 0x000ea80000300800 */
[----:B------:R-:W2:Y:S04]  /*63750*/  LDL.LU R10, [R1+0x1e8] ;  /* 0x0001e800010a7983 */ /* 0x000ea80000300800 */
[----:B------:R-:W2:Y:S01]  /*63760*/  LDL.LU R11, [R1+0x1ec] ;  /* 0x0001ec00010b7983 */ /* 0x000ea20000300800 */
[----:B------:R-:W-:-:S02]  /*63770*/  IMAD.MOV.U32 R25, RZ, RZ, R18 ;  /* 0x000000ffff197224 */ /* 0x000fc400078e0012 */
[----:B------:R-:W-:Y:S02]  /*63780*/  IMAD.MOV.U32 R26, RZ, RZ, R20 ;  /* 0x000000ffff1a7224 */ /* 0x000fe400078e0014 */
[----:B------:R-:W-:-:S07]  /*63790*/  IMAD.MOV.U32 R27, RZ, RZ, R21 ;  /* 0x000000ffff1b7224 */ /* 0x000fce00078e0015 */
[----:B---3--:R-:W-:Y:S01]  /*637a0*/  HMMA.16816.F32 R24, R24, R28, R4 ;  /* 0x0000001c1818723c */ /* 0x008fe20000001804 */
[----:B-----5:R-:W-:Y:S02]  /*637b0*/  IMAD.MOV.U32 R6, RZ, RZ, R2 ;  /* 0x000000ffff067224 */ /* 0x020fe400078e0002 */
[----:B----4-:R-:W-:Y:S01]  /*637c0*/  IMAD.MOV.U32 R7, RZ, RZ, R0 ;  /* 0x000000ffff077224 */ /* 0x010fe200078e0000 */
[----:B--2---:R-:W-:Y:S04]  /*637d0*/  STL.64 [R1+0x2a18], R10 ;  /* 0x002a180a01007387 */ /* 0x004fe80000100a00 */
[----:B------:R0:W-:Y:S04]  /*637e0*/  STL.64 [R1+0x2a10], R8 ;  /* 0x002a100801007387 */ /* 0x0001e80000100a00 */
[----:B0-----:R-:W2:Y:S04]  /*637f0*/  LDL.LU R8, [R1+0x230] ;  /* 0x0002300001087983 */ /* 0x001ea80000300800 */
[----:B------:R-:W2:Y:S04]  /*63800*/  LDL.LU R9, [R1+0x234] ;  /* 0x0002340001097983 */ /* 0x000ea80000300800 */
[----:B------:R-:W2:Y:S04]  /*63810*/  LDL.LU R10, [R1+0x238] ;  /* 0x00023800010a7983 */ /* 0x000ea80000300800 */
[----:B------:R-:W2:Y:S04]  /*63820*/  LDL.LU R11, [R1+0x23c] ;  /* 0x00023c00010b7983 */ /* 0x000ea80000300800 */
[----:B------:R-:W3:Y:S04]  /*63830*/  LDL.LU R4, [R1+0x170] ;  /* 0x0001700001047983 */ /* 0x000ee80000300800 */
[----:B------:R0:W-:Y:S04]  /*63840*/  STL.64 [R1+0x780], R24 ;  /* 0x0007801801007387 */ /* 0x0001e80000100a00 */
[----:B------:R1:W-:Y:S04]  /*63850*/  STL.64 [R1+0x788], R26 ;  /* 0x0007881a01007387 */ /* 0x0003e80000100a00 */
[----:B------:R-:W3:Y:S04]  /*63860*/  LDL.LU R5, [R1+0x174] ;  /* 0x0001740001057983 */ /* 0x000ee80000300800 */
[----:B------:R-:W1:Y:S04]  /*63870*/  LDL.LU R2, [R1+0x2a34] ;  /* 0x002a340001027983 */ /* 0x000e680000300800 */
[----:B------:R-:W4:Y:S01]  /*63880*/  LDL.LU R0, [R1+0x2a30] ;  /* 0x002a300001007983 */ /* 0x000f220000300800 */
[----:B0-----:R-:W-:-:S02]  /*63890*/  IMAD.MOV.U32 R24, RZ, RZ, R19 ;  /* 0x000000ffff187224 */ /* 0x001fc400078e0013 */
[----:B------:R-:W-:Y:S01]  /*638a0*/  IMAD.MOV.U32 R25, RZ, RZ, R3 ;  /* 0x000000ffff197224 */ /* 0x000fe200078e0003 */
[----:B------:R-:W-:Y:S04]  /*638b0*/  STL.64 [R1+0x29f8], R6 ;  /* 0x0029f80601007387 */ /* 0x000fe80000100a00 */
[----:B---3--:R0:W-:Y:S01]  /*638c0*/  STL.64 [R1+0x29f0], R4 ;  /* 0x0029f00401007387 */ /* 0x0081e20000100a00 */
[----:B-1----:R-:W-:Y:S02]  /*638d0*/  IMAD.MOV.U32 R26, RZ, RZ, R2 ;  /* 0x000000ffff1a7224 */ /* 0x002fe400078e0002 */
[----:B----4-:R-:W-:Y:S01]  /*638e0*/  IMAD.MOV.U32 R27, RZ, RZ, R0 ;  /* 0x000000ffff1b7224 */ /* 0x010fe200078e0000 */
[----:B0-----:R-:W3:Y:S04]  /*638f0*/  LDL.LU R4, [R1+0x1a0] ;  /* 0x0001a00001047983 */ /* 0x001ee80000300800 */
[----:B------:R-:W3:Y:S02]  /*63900*/  LDL.LU R5, [R1+0x1a4] ;  /* 0x0001a40001057983 */ /* 0x000ee40000300800 */
[----:B------:R-:W-:Y:S02]  /*63910*/  HMMA.16816.F32 R24, R24, R22, R12 ;  /* 0x000000161818723c */ /* 0x000fe4000000180c */
[----:B------:R-:W3:Y:S04]  /*63920*/  LDL.LU R6, [R1+0x1a8] ;  /* 0x0001a80001067983 */ /* 0x000ee80000300800 */
[----:B------:R-:W3:Y:S04]  /*63930*/  LDL.LU R7, [R1+0x1ac] ;  /* 0x0001ac0001077983 */ /* 0x000ee80000300800 */
[----:B------:R-:W2:Y:S04]  /*63940*/  LDL.LU.64 R14, [R1+0x2a28] ;  /* 0x002a2800010e7983 */ /* 0x000ea80000300a00 */
[----:B------:R-:W4:Y:S04]  /*63950*/  LDL.LU.64 R12, [R1+0x2a20] ;  /* 0x002a2000010c7983 */ /* 0x000f280000300a00 */
[----:B------:R-:W5:Y:S04]  /*63960*/  LDL.LU R20, [R1+0x110] ;  /* 0x0001100001147983 */ /* 0x000f680000300800 */
[----:B------:R0:W-:Y:S04]  /*63970*/  STL.64 [R1+0x800], R24 ;  /* 0x0008001801007387 */ /* 0x0001e80000100a00 */
[----:B------:R1:W-:Y:S04]  /*63980*/  STL.64 [R1+0x808], R26 ;  /* 0x0008081a01007387 */ /* 0x0003e80000100a00 */
[----:B------:R-:W5:Y:S01]  /*63990*/  LDL.LU R21, [R1+0x114] ;  /* 0x0001140001157983 */ /* 0x000f620000300800 */
[----:B0-----:R-:W-:-:S03]  /*639a0*/  IMAD.MOV.U32 R24, RZ, RZ, R19 ;  /* 0x000000ffff187224 */ /* 0x001fc600078e0013 */
[----:B------:R-:W5:Y:S01]  /*639b0*/  LDL.LU R22, [R1+0x118] ;  /* 0x0001180001167983 */ /* 0x000f620000300800 */
[----:B------:R-:W-:Y:S02]  /*639c0*/  IMAD.MOV.U32 R25, RZ, RZ, R3 ;  /* 0x000000ffff197224 */ /* 0x000fe400078e0003 */
[----:B-1----:R-:W-:Y:S01]  /*639d0*/  IMAD.MOV.U32 R26, RZ, RZ, R2 ;  /* 0x000000ffff1a7224 */ /* 0x002fe200078e0002 */
[----:B------:R-:W5:Y:S01]  /*639e0*/  LDL.LU R23, [R1+0x11c] ;  /* 0x00011c0001177983 */ /* 0x000f620000300800 */
[----:B------:R-:W-:-:S07]  /*639f0*/  IMAD.MOV.U32 R27, RZ, RZ, R0 ;  /* 0x000000ffff1b7224 */ /* 0x000fce00078e0000 */
[----:B--2---:R-:W-:Y:S01]  /*63a00*/  HMMA.16816.F32 R24, R24, R14, R8 ;  /* 0x0000000e1818723c */ /* 0x004fe20000001808 */
[----:B------:R-:W2:Y:S04]  /*63a10*/  LDL.LU.64 R10, [R1+0x2a18] ;  /* 0x002a1800010a7983 */ /* 0x000ea80000300a00 */
[----:B------:R-:W2:Y:S04]  /*63a20*/  LDL.LU.64 R8, [R1+0x2a10] ;  /* 0x002a100001087983 */ /* 0x000ea80000300a00 */
[----:B------:R-:W2:Y:S10]  /*63a30*/  LDL.LU.64 R14, [R1+0x2a08] ;  /* 0x002a0800010e7983 */ /* 0x000eb40000300a00 */
[----:B------:R0:W-:Y:S04]  /*63a40*/  STL.64 [R1+0x810], R24 ;  /* 0x0008101801007387 */ /* 0x0001e80000100a00 */
[----:B------:R1:W-:Y:S01]  /*63a50*/  STL.64 [R1+0x818], R26 ;  /* 0x0008181a01007387 */ /* 0x0003e20000100a00 */
[----:B0-----:R-:W-:-:S02]  /*63a60*/  IMAD.MOV.U32 R24, RZ, RZ, R19 ;  /* 0x000000ffff187224 */ /* 0x001fc400078e0013 */
[----:B------:R-:W-:Y:S02]  /*63a70*/  IMAD.MOV.U32 R25, RZ, RZ, R3 ;  /* 0x000000ffff197224 */ /* 0x000fe400078e0003 */
[----:B-1----:R-:W-:Y:S02]  /*63a80*/  IMAD.MOV.U32 R26, RZ, RZ, R2 ;  /* 0x000000ffff1a7224 */ /* 0x002fe400078e0002 */
[----:B------:R-:W-:-:S07]  /*63a90*/  IMAD.MOV.U32 R27, RZ, RZ, R0 ;  /* 0x000000ffff1b7224 */ /* 0x000fce00078e0000 */
[----:B--2---:R-:W-:Y:S01]  /*63aa0*/  HMMA.16816.F32 R24, R24, R14, R8 ;  /* 0x0000000e1818723c */ /* 0x004fe20000001808 */
[----:B------:R-:W3:Y:S04]  /*63ab0*/  LDL.LU.64 R8, [R1+0x2a00] ;  /* 0x002a000001087983 */ /* 0x000ee80000300a00 */
[----:B------:R-:W2:-:S14]  /*63ac0*/  LDL.LU R14, [R1+0x5a0] ;  /* 0x0005a000010e7983 */ /* 0x000e9c0000300800 */
        /* <DEDUP_REMOVED lines=22> */
[----:B------:R-:W4:-:S14]  /*63c30*/  LDL.LU.64 R4, [R1+0x29e0] ;  /* 0x0029e00001047983 */ /* 0x000f1c0000300a00 */
[----:B------:R0:W-:Y:S04]  /*63c40*/  STL.64 [R1+0x840], R24 ;  /* 0x0008401801007387 */ /* 0x0001e80000100a00 */
[----:B------:R1:W-:Y:S01]  /*63c50*/  STL.64 [R1+0x848], R26 ;  /* 0x0008481a01007387 */ /* 0x0003e20000100a00 */
[----:B0-----:R-:W-:Y:S02]  /*63c60*/  IMAD.MOV.U32 R24, RZ, RZ, R19 ;  /* 0x000000ffff187224 */ /* 0x001fe400078e0013 */
[----:B------:R-:W-:Y:S02]  /*63c70*/  IMAD.MOV.U32 R25, RZ, RZ, R3 ;  /* 0x000000ffff197224 */ /* 0x000fe400078e0003 */
[----:B-1----:R-:W-:Y:S02]  /*63c80*/  IMAD.MOV.U32 R26, RZ, RZ, R2 ;  /* 0x000000ffff1a7224 */ /* 0x002fe400078e0002 */
[----:B------:R-:W-:-:S07]  /*63c90*/  IMAD.MOV.U32 R27, RZ, RZ, R0 ;  /* 0x000000ffff1b7224 */ /* 0x000fce00078e0000 */
[----:B-----5:R-:W-:Y:S01]  /*63ca0*/  HMMA.16816.F32 R24, R24, R16, R20 ;  /* 0x000000101818723c */ /* 0x020fe20000001814 */
[----:B------:R-:W5:Y:S04]  /*63cb0*/  LDL.LU.64 R22, [R1+0x29d8] ;  /* 0x0029d80001167983 */ /* 0x000f680000300a00 */
[----:B------:R-:W5:-:S14]  /*63cc0*/  LDL.LU.64 R20, [R1+0x29d0] ;  /* 0x0029d00001147983 */ /* 0x000f5c0000300a00 */
[----:B------:R0:W-:Y:S04]  /*63cd0*/  STL.64 [R1+0x850], R24 ;  /* 0x0008501801007387 */ /* 0x0001e80000100a00 */
[----:B------:R1:W-:Y:S01]  /*63ce0*/  STL.64 [R1+0x858], R26 ;  /* 0x0008581a01007387 */ /* 0x0003e20000100a00 */
[----:B0-----:R-:W-:Y:S02]  /*63cf0*/  IMAD.MOV.U32 R24, RZ, RZ, R19 ;  /* 0x000000ffff187224 */ /* 0x001fe400078e0013 */
[----:B------:R-:W-:Y:S02]  /*63d00*/  IMAD.MOV.U32 R25, RZ, RZ, R3 ;  /* 0x000000ffff197224 */ /* 0x000fe400078e0003 */
[----:B-1----:R-:W-:Y:S02]  /*63d10*/  IMAD.MOV.U32 R26, RZ, RZ, R2 ;  /* 0x000000ffff1a7224 */ /* 0x002fe400078e0002 */
[----:B------:R-:W-:-:S07]  /*63d20*/  IMAD.MOV.U32 R27, RZ, RZ, R0 ;  /* 0x000000ffff1b7224 */ /* 0x000fce00078e0000 */
[----:B-----5:R-:W-:Y:S01]  /*63d30*/  HMMA.16816.F32 R16, R24, R28, R20 ;  /* 0x0000001c1810723c */ /* 0x020fe20000001814 */
[----:B------:R-:W5:-:S15]  /*63d40*/  LDL.LU R28, [R1+0x590] ;  /* 0x00059000011c7983 */ /* 0x000f5e0000300800 */
[----:B------:R-:W-:-:S03]  /*63d50*/  NOP ;  /* 0x0000000000007918 */ /* 0x000fc60000000000 */
[----:B------:R0:W-:Y:S04]  /*63d60*/  STL.64 [R1+0x860], R16 ;  /* 0x0008601001007387 */ /* 0x0001e80000100a00 */
[----:B------:R-:W-:Y:S04]  /*63d70*/  STL.64 [R1+0x868], R18 ;  /* 0x0008681201007387 */ /* 0x000fe80000100a00 */
[----:B------:R-:W5:Y:S04]  /*63d80*/  LDL.LU R29, [R1+0x594] ;  /* 0x00059400011d7983 */ /* 0x000f680000300800 */
[----:B0-----:R-:W2:Y:S04]  /*63d90*/  LDL.LU R16, [R1+0x598] ;  /* 0x0005980001107983 */ /* 0x001ea80000300800 */
[----:B------:R-:W2:Y:S04]  /*63da0*/  LDL.LU R17, [R1+0x59c] ;  /* 0x00059c0001117983 */ /* 0x000ea80000300800 */
[----:B------:R-:W2:Y:S04]  /*63db0*/  LDL.LU R24, [R1+0x14c] ;  /* 0x00014c0001187983 */ /* 0x000ea80000300800 */
[----:B------:R-:W5:Y:S04]  /*63dc0*/  LDL.LU R25, [R1+0x15c] ;  /* 0x00015c0001197983 */ /* 0x000f680000300800 */
[----:B------:R-:W5:Y:S01]  /*63dd0*/  LDL.LU R26, [R1+0x134] ;  /* 0x00013400011a7983 */ /* 0x000f620000300800 */
[----:B---3--:R-:W-:-:S03]  /*63de0*/  IMAD.MOV.U32 R20, RZ, RZ, R7 ;  /* 0x000000ffff147224 */ /* 0x008fc600078e0007 */
[----:B------:R-:W3:Y:S04]  /*63df0*/  LDL.LU R27, [R1+0x16c] ;  /* 0x00016c00011b7983 */ /* 0x000ee80000300800 */
[----:B------:R-:W-:Y:S04]  /*63e00*/  STL.64 [R1+0x29c8], R6 ;  /* 0x0029c80601007387 */ /* 0x000fe80000100a00 */
[----:B----4-:R0:W-:Y:S04]  /*63e10*/  STL.64 [R1+0x29c0], R4 ;  /* 0x0029c00401007387 */ /* 0x0101e80000100a00 */
[----:B0-----:R-:W4:Y:S04]  /*63e20*/  LDL.LU R4, [R1+0xa0] ;  /* 0x0000a00001047983 */ /* 0x001f280000300800 */
[----:B------:R-:W4:Y:S04]  /*63e30*/  LDL.LU R5, [R1+0xa4] ;  /* 0x0000a40001057983 */ /* 0x000f280000300800 */
[----:B------:R-:W4:Y:S04]  /*63e40*/  LDL.LU R6, [R1+0xa8] ;  /* 0x0000a80001067983 */ /* 0x000f280000300800 */
[----:B------:R-:W4:Y:S01]  /*63e50*/  LDL.LU R7, [R1+0xac] ;  /* 0x0000ac0001077983 */ /* 0x000f220000300800 */
[----:B--2---:R-:W-:-:S02]  /*63e60*/  IMAD.MOV.U32 R21, RZ, RZ, R24 ;  /* 0x000000ffff157224 */ /* 0x004fc400078e0018 */
[----:B-----5:R-:W-:Y:S02]  /*63e70*/  IMAD.MOV.U32 R22, RZ, RZ, R25 ;  /* 0x000000ffff167224 */ /* 0x020fe400078e0019 */
[----:B------:R-:W-:-:S07]  /*63e80*/  IMAD.MOV.U32 R23, RZ, RZ, R26 ;  /* 0x000000ffff177224 */ /* 0x000fce00078e001a */
[----:B------:R-:W-:Y:S01]  /*63e90*/  HMMA.16816.F32 R20, R20, R14, R8 ;  /* 0x0000000e1414723c */ /* 0x000fe20000001808 */
[----:B------:R-:W2:-:S15]  /*63ea0*/  LDL.LU R8, [R1+0x80] ;  /* 0x0000800001087983 */ /* 0x000e9e0000300800 */
[----:B------:R-:W-:-:S03]  /*63eb0*/  NOP ;  /* 0x0000000000007918 */ /* 0x000fc60000000000 */
[----:B------:R-:W-:Y:S04]  /*63ec0*/  STL.64 [R1+0x700], R20 ;  /* 0x0007001401007387 */ /* 0x000fe80000100a00 */
[----:B------:R-:W-:Y:S04]  /*63ed0*/  STL.64 [R1+0x708], R22 ;  /* 0x0007081601007387 */ /* 0x000fe80000100a00 */
        /* <DEDUP_REMOVED lines=15> */
[----:B---3--:R-:W-:-:S02]  /*63fd0*/  IMAD.MOV.U32 R20, RZ, RZ, R27 ;  /* 0x000000ffff147224 */ /* 0x008fc400078e001b */
        /* <DEDUP_REMOVED lines=14> */
[----:B------:R-:W3:Y:S04]  /*640c0*/  LDL.LU R12, [R1+0xe0] ;  /* 0x0000e000010c7983 */ /* 0x000ee80000300800 */
[----:B------:R0:W-:Y:S04]  /*640d0*/  STL.64 [R1+0x870], R20 ;  /* 0x0008701401007387 */ /* 0x0001e80000100a00 */
[----:B------:R1:W-:Y:S04]  /*640e0*/  STL.64 [R1+0x878], R22 ;  /* 0x0008781601007387 */ /* 0x0003e80000100a00 */
[----:B------:R-:W3:Y:S01]  /*640f0*/  LDL.LU R13, [R1+0xe4] ;  /* 0x0000e400010d7983 */ /* 0x000ee20000300800 */
[----:B0-----:R-:W-:-:S03]  /*64100*/  IMAD.MOV.U32 R21, RZ, RZ, R24 ;  /* 0x000000ffff157224 */ /* 0x001fc600078e0018 */
[----:B------:R-:W3:Y:S01]  /*64110*/  LDL.LU R14, [R1+0xe8] ;  /* 0x0000e800010e7983 */ /* 0x000ee20000300800 */
[----:B-1----:R-:W-:-:S03]  /*64120*/  IMAD.MOV.U32 R22, RZ, RZ, R25 ;  /* 0x000000ffff167224 */ /* 0x002fc600078e0019 */
[----:B------:R-:W3:Y:S01]  /*64130*/  LDL.LU R15, [R1+0xec] ;  /* 0x0000ec00010f7983 */ /* 0x000ee20000300800 */
        /* <DEDUP_REMOVED lines=30> */
[----:B------:R-:W2:Y:S01]  /*64320*/  LDL.LU R28, [R1+0x580] ;  /* 0x00058000011c7983 */ /* 0x000ea20000300800 */
[----:B------:R-:W-:-:S15]  /*64330*/  IMAD.MOV.U32 R20, RZ, RZ, R7 ;  /* 0x000000ffff147224 */ /* 0x000fde00078e0007 */
[----:B------:R-:W-:Y:S02]  /*64340*/  NOP ;  /* 0x0000000000007918 */ /* 0x000fe40000000000 */
[----:B------:R-:W-:Y:S04]  /*64350*/  STL.64 [R1+0x890], R8 ;  /* 0x0008900801007387 */ /* 0x000fe80000100a00 */
[----:B------:R-:W-:Y:S04]  /*64360*/  STL.64 [R1+0x898], R10 ;  /* 0x0008980a01007387 */ /* 0x000fe80000100a00 */
[----:B------:R-:W2:Y:S04]  /*64370*/  LDL.LU R29, [R1+0x584] ;  /* 0x00058400011d7983 */ /* 0x000ea80000300800 */
[----:B------:R-:W-:Y:S04]  /*64380*/  STL.64 [R1+0x2988], R6 ;  /* 0x0029880601007387 */ /* 0x000fe80000100a00 */
[----:B-----5:R0:W-:Y:S04]  /*64390*/  STL.64 [R1+0x2980], R4 ;  /* 0x0029800401007387 */ /* 0x0201e80000100a00 */
[----:B0-----:R-:W4:Y:S04]  /*643a0*/  LDL.LU R4, [R1+0x70] ;  /* 0x0000700001047983 */ /* 0x001f280000300800 */
[----:B------:R-:W4:Y:S04]  /*643b0*/  LDL.LU R5, [R1+0x74] ;  /* 0x0000740001057983 */ /* 0x000f280000300800 */
[----:B------:R-:W4:Y:S04]  /*643c0*/  LDL.LU R6, [R1+0x78] ;  /* 0x0000780001067983 */ /* 0x000f280000300800 */
[----:B------:R-:W4:Y:S01]  /*643d0*/  LDL.LU R7, [R1+0x7c] ;  /* 0x00007c0001077983 */ /* 0x000f220000300800 */
[----:B------:R-:W-:-:S02]  /*643e0*/  IMAD.MOV.U32 R21, RZ, RZ, R24 ;  /* 0x000000ffff157224 */ /* 0x000fc400078e0018 */
[----:B------:R-:W-:Y:S01]  /*643f0*/  IMAD.MOV.U32 R22, RZ, RZ, R25 ;  /* 0x000000ffff167224 */ /* 0x000fe200078e0019 */
[----:B------:R-:W5:Y:S01]  /*64400*/  LDL.LU R8, [R1+0x508] ;  /* 0x0005080001087983 */ /* 0x000f620000300800 */
[----:B------:R-:W-:-:S07]  /*64410*/  IMAD.MOV.U32 R23, RZ, RZ, R26 ;  /* 0x000000ffff177224 */ /* 0x000fce00078e001a */
[----:B---3--:R-:W-:Y:S01]  /*64420*/  HMMA.16816.F32 R12, R20, R18, R12 ;  /* 0x00000012140c723c */ /* 0x008fe2000000180c */
[----:B------:R-:W-:Y:S02]  /*64430*/  IMAD.MOV.U32 R20, RZ, RZ, R27 ;  /* 0x000000ffff147224 */ /* 0x000fe400078e001b */
[----:B------:R-:W-:Y:S02]  /*64440*/  IMAD.MOV.U32 R21, RZ, RZ, R3 ;  /* 0x000000ffff157224 */ /* 0x000fe400078e0003 */
[----:B------:R-:W-:Y:S02]  /*64450*/  IMAD.MOV.U32 R22, RZ, RZ, R2 ;  /* 0x000000ffff167224 */ /* 0x000fe400078e0002 */
[----:B------:R-:W-:-:S12]  /*64460*/  IMAD.MOV.U32 R23, RZ, RZ, R0 ;  /* 0x000000ffff177224 */ /* 0x000fd800078e0000 */
[----:B------:R0:W-:Y:S04]  /*64470*/  STL.64 [R1+0x740], R12 ;  /* 0x0007400c01007387 */ /* 0x0001e80000100a00 */
[----:B------:R1:W-:Y:S04]  /*64480*/  STL.64 [R1+0x748], R14 ;  /* 0x0007480e01007387 */ /* 0x0003e80000100a00 */
[----:B------:R-:W5:Y:S04]  /*64490*/  LDL.LU R9, [R1+0x50c] ;  /* 0x00050c0001097983 */ /* 0x000f680000300800 */
[----:B0-----:R-:W2:Y:S04]  /*644a0*/  LDL.LU R12, [R1+0xd0] ;  /* 0x0000d000010c7983 */ /* 0x001ea80000300800 */
[----:B------:R-:W2:Y:S04]  /*644b0*/  LDL.LU R13, [R1+0xd4] ;  /* 0x0000d400010d7983 */ /* 0x000ea80000300800 */
[----:B-1----:R-:W2:Y:S04]  /*644c0*/  LDL.LU R14, [R1+0xd8] ;  /* 0x0000d800010e7983 */ /* 0x002ea80000300800 */
[----:B------:R-:W2:Y:S01]  /*644d0*/  LDL.LU R15, [R1+0xdc] ;  /* 0x0000dc00010f7983 */ /* 0x000ea20000300800 */
[----:B----4-:R-:W-:Y:S03]  /*644e0*/  HMMA.16816.F32 R16, R20, R18, R4 ;  /* 0x000000121410723c */ /* 0x010fe60000001804 */
[----:B------:R-:W3:Y:S04]  /*644f0*/  LDL.LU.64 R6, [R1+0x2988] ;  /* 0x0029880001067983 */ /* 0x000ee80000300a00 */
[----:B------:R-:W4:Y:S04]  /*64500*/  LDL.LU.64 R4, [R1+0x2980] ;  /* 0x0029800001047983 */ /* 0x000f280000300a00 */
[----:B------:R-:W2:Y:S08]  /*64510*/  LDL.LU R10, [R1+0x500] ;  /* 0x00050000010a7983 */ /* 0x000eb00000300800 */
[----:B------:R-:W-:Y:S04]  /*64520*/  STL.64 [R1+0x8a0], R16 ;  /* 0x0008a01001007387 */ /* 0x000fe80000100a00 */
[----:B------:R-:W-:Y:S04]  /*64530*/  STL.64 [R1+0x8a8], R18 ;  /* 0x0008a81201007387 */ /* 0x000fe80000100a00 */
[----:B------:R-:W2:Y:S04]  /*64540*/  LDL.LU R11, [R1+0x504] ;  /* 0x00050400010b7983 */ /* 0x000ea80000300800 */
[----:B--2---:R-:W-:Y:S04]  /*64550*/  STL.64 [R1+0x2978], R10 ;  /* 0x0029780a01007387 */ /* 0x004fe80000100a00 */
[----:B-----5:R0:W-:Y:S04]  /*64560*/  STL.64 [R1+0x2970], R8 ;  /* 0x0029700801007387 */ /* 0x0201e80000100a00 */
[----:B0-----:R-:W2:Y:S04]  /*64570*/  LDL.LU R8, [R1+0x60] ;  /* 0x0000600001087983 */ /* 0x001ea80000300800 */
[----:B------:R-:W2:Y:S04]  /*64580*/  LDL.LU R9, [R1+0x64] ;  /* 0x0000640001097983 */ /* 0x000ea80000300800 */
[----:B------:R-:W2:Y:S04]  /*64590*/  LDL.LU R10, [R1+0x68] ;  /* 0x00006800010a7983 */ /* 0x000ea80000300800 */
[----:B------:R-:W2:Y:S04]  /*645a0*/  LDL.LU R11, [R1+0x6c] ;  /* 0x00006c00010b7983 */ /* 0x000ea80000300800 */
[----:B------:R-:W5:Y:S04]  /*645b0*/  LDL.LU R16, [R1+0xb0] ;  /* 0x0000b00001107983 */ /* 0x000f680000300800 */
[----:B------:R-:W5:Y:S04]  /*645c0*/  LDL.LU R17, [R1+0xb4] ;  /* 0x0000b40001117983 */ /* 0x000f680000300800 */
[----:B------:R-:W2:Y:S04]  /*645d0*/  LDL.LU R18, [R1+0xb8] ;  /* 0x0000b80001127983 */ /* 0x000ea80000300800 */
[----:B------:R-:W2:Y:S01]  /*645e0*/  LDL.LU R19, [R1+0xbc] ;  /* 0x0000bc0001137983 */ /* 0x000ea20000300800 */
[----:B---3--:R-:W-:-:S02]  /*645f0*/  IMAD.MOV.U32 R20, RZ, RZ, R7 ;  /* 0x000000ffff147224 */ /* 0x008fc400078e0007 */
[----:B------:R-:W-:Y:S02]  /*64600*/  IMAD.MOV.U32 R21, RZ, RZ, R24 ;  /* 0x000000ffff157224 */ /* 0x000fe400078e0018 */
[----:B------:R-:W-:Y:S02]  /*64610*/  IMAD.MOV.U32 R22, RZ, RZ, R25 ;  /* 0x000000ffff167224 */ /* 0x000fe400078e0019 */
[----:B------:R-:W-:Y:S01]  /*64620*/  IMAD.MOV.U32 R23, RZ, RZ, R26 ;  /* 0x000000ffff177224 */ /* 0x000fe200078e001a */
[----:B--2---:R-:W-:Y:S04]  /*64630*/  STL.64 [R1+0x2950], R18 ;  /* 0x0029501201007387 */ /* 0x004fe80000100a00 */
[----:B-----5:R0:W-:Y:S04]  /*64640*/  STL.64 [R1+0x2948], R16 ;  /* 0x0029481001007387 */ /* 0x0201e80000100a00 */
[----:B0-----:R-:W2:Y:S04]  /*64650*/  LDL.LU R16, [R1+0x50] ;  /* 0x0000500001107983 */ /* 0x001ea80000300800 */
[----:B------:R-:W2:Y:S04]  /*64660*/  LDL.LU R17, [R1+0x54] ;  /* 0x0000540001117983 */ /* 0x000ea80000300800 */
[----:B------:R-:W3:Y:S04]  /*64670*/  LDL.LU R18, [R1+0x58] ;  /* 0x0000580001127983 */ /* 0x000ee80000300800 */
[----:B------:R-:W3:Y:S01]  /*64680*/  LDL.LU R19, [R1+0x5c] ;  /* 0x00005c0001137983 */ /* 0x000ee20000300800 */
[----:B------:R-:W-:Y:S03]  /*64690*/  HMMA.16816.F32 R20, R20, R28, R12 ;  /* 0x0000001c1414723c */ /* 0x000fe6000000180c */
[----:B---3--:R-:W-:Y:S04]  /*646a0*/  STL.64 [R1+0x2960], R18 ;  /* 0x0029601201007387 */ /* 0x008fe80000100a00 */
[----:B--2---:R0:W-:Y:S04]  /*646b0*/  STL.64 [R1+0x2958], R16 ;  /* 0x0029581001007387 */ /* 0x0041e80000100a00 */
[----:B0-----:R-:W2:Y:S04]  /*646c0*/  LDL.LU R16, [R1+0xc0] ;  /* 0x0000c00001107983 */ /* 0x001ea80000300800 */
[----:B------:R-:W2:Y:S04]  /*646d0*/  LDL.LU R17, [R1+0xc4] ;  /* 0x0000c40001117983 */ /* 0x000ea80000300800 */
[----:B------:R-:W2:Y:S04]  /*646e0*/  LDL.LU R18, [R1+0xc8] ;  /* 0x0000c80001127983 */ /* 0x000ea80000300800 */
[----:B------:R-:W2:Y:S04]  /*646f0*/  LDL.LU R19, [R1+0xcc] ;  /* 0x0000cc0001137983 */ /* 0x000ea80000300800 */
[----:B------:R-:W3:Y:S04]  /*64700*/  LDL.LU R12, [R1+0x30] ;  /* 0x00003000010c7983 */ /* 0x000ee80000300800 */
        /* <DEDUP_REMOVED lines=8> */
[----:B------:R-:W-:-:S07]  /*64790*/  IMAD.MOV.U32 R23, RZ, RZ, R0 ;  /* 0x000000ffff177224 */ /* 0x000fce00078e0000 */
[----:B------:R-:W-:Y:S01]  /*647a0*/  HMMA.16816.F32 R20, R20, R28, R8 ;  /* 0x0000001c1414723c */ /* 0x000fe20000001808 */
[----:B------:R-:W5:Y:S04]  /*647b0*/  LDL.LU.64 R10, [R1+0x2978] ;  /* 0x00297800010a7983 */ /* 0x000f680000300a00 */
[----:B------:R-:W2:Y:S04]  /*647c0*/  LDL.LU.64 R8, [R1+0x2970] ;  /* 0x0029700001087983 */ /* 0x000ea80000300a00 */
[----:B------:R-:W3:Y:S04]  /*647d0*/  LDL.LU R28, [R1+0x2968] ;  /* 0x00296800011c7983 */ /* 0x000ee80000300800 */
[----:B------:R-:W3:Y:S06]  /*647e0*/  LDL.LU R29, [R1+0x4f4] ;  /* 0x0004f400011d7983 */ /* 0x000eec0000300800 */
        /* <DEDUP_REMOVED lines=18> */
[----:B------:R-:W2:Y:S10]  /*64910*/  LDL.LU.64 R8, [R1+0x2940] ;  /* 0x0029400001087983 */ /* 0x000eb40000300a00 */
[----:B------:R0:W-:Y:S04]  /*64920*/  STL.64 [R1+0x8d0], R20 ;  /* 0x0008d01401007387 */ /* 0x0001e80000100a00 */
[----:B------:R1:W-:Y:S01]  /*64930*/  STL.64 [R1+0x8d8], R22 ;  /* 0x0008d81601007387 */ /* 0x0003e20000100a00 */
[----:B0-----:R-:W-:-:S02]  /*64940*/  IMAD.MOV.U32 R20, RZ, RZ, R7 ;  /* 0x000000ffff147224 */ /* 0x001fc400078e0007 */
        /* <DEDUP_REMOVED lines=13> */
[----:B------:R-:W2:Y:S04]  /*64a20*/  LDL.LU.64 R10, [R1+0x2928] ;  /* 0x00292800010a7983 */ /* 0x000ea80000300a00 */
[----:B------:R-:W3:-:S14]  /*64a30*/  LDL.LU R22, [R1+0x4f8] ;  /* 0x0004f80001167983 */ /* 0x000edc0000300800 */
[----:B------:R0:W-:Y:S04]  /*64a40*/  STL.64 [R1+0x8e0], R16 ;  /* 0x0008e01001007387 */ /* 0x0001e80000100a00 */
[----:B------:R1:W-:Y:S04]  /*64a50*/  STL.64 [R1+0x8e8], R18 ;  /* 0x0008e81201007387 */ /* 0x0003e80000100a00 */
[----:B------:R-:W3:Y:S01]  /*64a60*/  LDL.LU R23, [R1+0x4fc] ;  /* 0x0004fc0001177983 */ /* 0x000ee20000300800 */
[----:B0-----:R-:W-:Y:S02]  /*64a70*/  IMAD.MOV.U32 R16, RZ, RZ, R7 ;  /* 0x000000ffff107224 */ /* 0x001fe400078e0007 */
[----:B------:R-:W-:-:S02]  /*64a80*/  IMAD.MOV.U32 R17, RZ, RZ, R24 ;  /* 0x000000ffff117224 */ /* 0x000fc400078e0018 */
        /* <DEDUP_REMOVED lines=12> */
[----:B------:R-:W-:Y:S02]  /*64b50*/  IMAD.MOV.U32 R12, RZ, RZ, R7 ;  /* 0x000000ffff0c7224 */ /* 0x000fe400078e0007 */
[----:B------:R-:W4:Y:S01]  /*64b60*/  LDL.LU R7, [R1+0x2914] ;  /* 0x0029140001077983 */ /* 0x000f220000300800 */
[----:B------:R-:W-:Y:S02]  /*64b70*/  IMAD.MOV.U32 R13, RZ, RZ, R24 ;  /* 0x000000ffff0d7224 */ /* 0x000fe400078e0018 */
[----:B------:R-:W-:Y:S02]  /*64b80*/  IMAD.MOV.U32 R14, RZ, RZ, R25 ;  /* 0x000000ffff0e7224 */ /* 0x000fe400078e0019 */
[----:B------:R-:W-:-:S07]  /*64b90*/  IMAD.MOV.U32 R15, RZ, RZ, R26 ;  /* 0x000000ffff0f7224 */ /* 0x000fce00078e001a */
[-C--:B--2---:R-:W-:Y:S01]  /*64ba0*/  HMMA.16816.F32 R12, R12, R28.reuse, R8 ;  /* 0x0000001c0c0c723c */ /* 0x084fe20000001808 */
[----:B------:R-:W-:Y:S02]  /*64bb0*/  IMAD.MOV.U32 R8, RZ, RZ, R27 ;  /* 0x000000ffff087224 */ /* 0x000fe400078e001b */
[----:B------:R-:W-:Y:S02]  /*64bc0*/  IMAD.MOV.U32 R9, RZ, RZ, R3 ;  /* 0x000000ffff097224 */ /* 0x000fe400078e0003 */
[----:B------:R-:W-:Y:S02]  /*64bd0*/  IMAD.MOV.U32 R10, RZ, RZ, R2 ;  /* 0x000000ffff0a7224 */ /* 0x000fe400078e0002 */
[----:B------:R-:W-:Y:S01]  /*64be0*/  IMAD.MOV.U32 R11, RZ, RZ, R0 ;  /* 0x000000ffff0b7224 */ /* 0x000fe200078e0000 */
[----:B------:R-:W-:Y:S04]  /*64bf0*/  STL.64 [R1+0x8f0], R16 ;  /* 0x0008f01001007387 */ /* 0x000fe80000100a00 */
[----:B------:R-:W-:Y:S07]  /*64c00*/  STL.64 [R1+0x8f8], R18 ;  /* 0x0008f81201007387 */ /* 0x000fee0000100a00 */
[----:B------:R-:W-:Y:S04]  /*64c10*/  STL.64 [R1+0x7a0], R12 ;  /* 0x0007a00c01007387 */ /* 0x000fe80000100a00 */
[----:B------:R-:W-:Y:S01]  /*64c20*/  STL.64 [R1+0x7a8], R14 ;  /* 0x0007a80e01007387 */ /* 0x000fe20000100a00 */
[----:B----4-:R-:W-:-:S15]  /*64c30*/  HMMA.16816.F32 R4, R8, R28, R4 ;  /* 0x0000001c0804723c */ /* 0x010fde0000001804 */
[----:B------:R-:W-:-:S04]  /*64c40*/  NOP ;  /* 0x0000000000007918 */ /* 0x000fc80000000000 */
[----:B------:R-:W-:Y:S04]  /*64c50*/  STL.64 [R1+0x8b0], R4 ;  /* 0x0008b00401007387 */ /* 0x000fe80000100a00 */
[----:B------:R-:W-:Y:S04]  /*64c60*/  STL.64 [R1+0x8b8], R6 ;  /* 0x0008b80601007387 */ /* 0x000fe80000100a00 */
[----:B------:R-:W2:Y:S04]  /*64c70*/  LDL R2, [R1+0x604] ;  /* 0x0006040001027983 */ /* 0x000ea80000100800 */
[----:B------:R-:W3:Y:S04]  /*64c80*/  LDL R0, [R1+0x600] ;  /* 0x0006000001007983 */ /* 0x000ee80000100800 */
[----:B--2---:R0:W-:Y:S04]  /*64c90*/  STL [R1+0xa64], R2 ;  /* 0x000a640201007387 */ /* 0x0041e80000100800 */
[----:B0-----:R-:W2:Y:S04]  /*64ca0*/  LDL R2, [R1+0x5fc] ;  /* 0x0005fc0001027983 */ /* 0x001ea80000100800 */
[----:B---3--:R0:W-:Y:S04]  /*64cb0*/  STL [R1+0xa70], R0 ;  /* 0x000a700001007387 */ /* 0x0081e80000100800 */
[----:B0-----:R-:W3:Y:S01]  /*64cc0*/  LDL R0, [R1+0x5f8] ;  /* 0x0005f80001007983 */ /* 0x001ee20000100800 */
[----:B------:R-:W-:-:S04]  /*64cd0*/  UIADD3 UR6, UPT, UPT, UR6, 0x80, URZ ;  /* 0x0000008006067890 */ /* 0x000fc8000fffe0ff */
[----:B------:R-:W-:Y:S02]  /*64ce0*/  UISETP.GE.AND UP0, UPT, UR6, UR16, UPT ;  /* 0x000000100600728c */ /* 0x000fe4000bf06270 */
[----:B------:R-:W-:Y:S02]  /*64cf0*/  ULEA UR5, UR11, UR5, 0x7 ;  /* 0x000000050b057291 */ /* 0x000fe4000f8e38ff */
[----:B------:R-:W-:Y:S01]  /*64d00*/  ULEA UR4, UR15, UR4, 0x7 ;  /* 0x000000040f047291 */ /* 0x000fe2000f8e38ff */
[----:B--2---:R0:W-:Y:S04]  /*64d10*/  STL [R1+0xa74], R2 ;  /* 0x000a740201007387 */ /* 0x0041e80000100800 */
[----:B---3--:R0:W-:Y:S01]  /*64d20*/  STL [R1+0xa80], R0 ;  /* 0x000a800001007387 */ /* 0x0081e20000100800 */
[----:B------:R-:W-:Y:S06]  /*64d30*/  BRA.U !UP0, `(.L_x_1) ;  /* 0xfffffb8908fc7547 */ /* 0x000fec000b83ffff */
.L_x_0:
[----:B------:R-:W2:Y:S01]  /*64d40*/  LDL.LU.64 R4, [R1+0xa68] ;  /* 0x000a680001047983 */ /* 0x000ea20000300a00 */
[----:B------:R-:W1:Y:S03]  /*64d50*/  LDCU.64 UR4, c[0x0][0x3e0] ;  /* 0x00007c00ff0477ac */ /* 0x000e660008000a00 */
[----:B0-----:R-:W3:Y:S01]  /*64d60*/  LDL.LU.64 R2, [R1+0xa78] ;  /* 0x000a780001027983 */ /* 0x001ee20000300a00 */
[----:B------:R-:W0:Y:S02]  /*64d70*/  S2R R0, SR_TID.X ;  /* 0x0000000000007919 */ /* 0x000e240000002100 */
[----:B0-----:R-:W-:Y:S01]  /*64d80*/  LOP3.LUT R0, R0, 0x7f, RZ, 0xc0, !PT ;  /* 0x0000007f00007812 */ /* 0x001fe200078ec0ff */
[----:B------:R-:W-:Y:S03]  /*64d90*/  BAR.SYNC.DEFER_BLOCKING 0x0 ;  /* 0x0000000000007b1d */ /* 0x000fe60000010000 */
[----:B------:R-:W-:Y:S01]  /*64da0*/  ISETP.GE.U32.AND P0, PT, R0, 0x20, PT ;  /* 0x000000200000780c */ /* 0x000fe20003f06070 */
[----:B--2---:R-:W-:-:S02]  /*64db0*/  IMAD.MOV.U32 R29, RZ, RZ, R4 ;  /* 0x000000ffff1d7224 */ /* 0x004fc400078e0004 */
[----:B------:R-:W-:Y:S02]  /*64dc0*/  IMAD.MOV.U32 R28, RZ, RZ, R5 ;  /* 0x000000ffff1c7224 */ /* 0x000fe400078e0005 */
[----:B---3--:R-:W-:Y:S01]  /*64dd0*/  IMAD.MOV.U32 R27, RZ, RZ, R2 ;  /* 0x000000ffff1b7224 */ /* 0x008fe200078e0002 */
[----:B------:R-:W-:Y:S01]  /*64de0*/  STL [R1+0x3008], R29 ;  /* 0x0030081d01007387 */ /* 0x000fe20000100800 */
[----:B------:R-:W-:-:S03]  /*64df0*/  IMAD.MOV.U32 R26, RZ, RZ, R3 ;  /* 0x000000ffff1a7224 */ /* 0x000fc600078e0003 */
[----:B------:R0:W-:Y:S04]  /*64e00*/  STL [R1+0x2f18], R27 ;  /* 0x002f181b01007387 */ /* 0x0001e80000100800 */
[----:B------:R-:W-:Y:S04]  /*64e10*/  STL [R1+0x2f80], R26 ;  /* 0x002f801a01007387 */ /* 0x000fe80000100800 */
[----:B------:R-:W2:Y:S04]  /*64e20*/  LDL.LU R25, [R1+0x7e0] ;  /* 0x0007e00001197983 */ /* 0x000ea80000300800 */
[----:B--2---:R-:W-:Y:S04]  /*64e30*/  STL [R1+0x2f60], R25 ;  /* 0x002f601901007387 */ /* 0x004fe80000100800 */
        /* <DEDUP_REMOVED lines=27> */
[----:B------:R-:W3:Y:S04]  /*64ff0*/  LDL.LU R10, [R1+0x69c] ;  /* 0x00069c00010a7983 */ /* 0x000ee80000300800 */
[----:B------:R-:W4:Y:S04]  /*65000*/  LDL.LU R9, [R1+0x720] ;  /* 0x0007200001097983 */ /* 0x000f280000300800 */
[----:B----4-:R-:W-:Y:S04]  /*65010*/  STL [R1+0x2f84], R9 ;  /* 0x002f840901007387 */ /* 0x010fe80000100800 */
[----:B------:R-:W4:Y:S04]  /*65020*/  LDL.LU R8, [R1+0x724] ;  /* 0x0007240001087983 */ /* 0x000f280000300800 */
[----:B----4-:R-:W-:Y:S04]  /*65030*/  STL [R1+0x2f88], R8 ;  /* 0x002f880801007387 */ /* 0x010fe80000100800 */
[----:B------:R-:W4:Y:S04]  /*65040*/  LDL.LU R7, [R1+0x728] ;  /* 0x0007280001077983 */ /* 0x000f280000300800 */
[----:B------:R-:W5:Y:S04]  /*65050*/  LDL.LU R6, [R1+0x72c] ;  /* 0x00072c0001067983 */ /* 0x000f680000300800 */
[----:B------:R-:W2:Y:S04]  /*65060*/  LDL.LU R5, [R1+0x750] ;  /* 0x0007500001057983 */ /* 0x000ea80000300800 */
[----:B--2---:R-:W-:Y:S04]  /*65070*/  STL [R1+0x2f8c], R5 ;  /* 0x002f8c0501007387 */ /* 0x004fe80000100800 */
[----:B------:R-:W2:Y:S04]  /*65080*/  LDL.LU R4, [R1+0x754] ;  /* 0x0007540001047983 */ /* 0x000ea80000300800 */
[----:B--2---:R-:W-:Y:S04]  /*65090*/  STL [R1+0x2f90], R4 ;  /* 0x002f900401007387 */ /* 0x004fe80000100800 */
[----:B------:R-:W2:Y:S04]  /*650a0*/  LDL.LU R3, [R1+0x758] ;  /* 0x0007580001037983 */ /* 0x000ea80000300800 */
[----:B------:R-:W2:Y:S04]  /*650b0*/  LDL.LU R2, [R1+0x75c] ;  /* 0x00075c0001027983 */ /* 0x000ea80000300800 */
[----:B------:R-:W2:Y:S04]  /*650c0*/  LDL.LU R0, [R1+0x780] ;  /* 0x0007800001007983 */ /* 0x000ea80000300800 */
[----:B--2---:R2:W-:Y:S04]  /*650d0*/  STL [R1+0x2f94], R0 ;  /* 0x002f940001007387 */ /* 0x0045e80000100800 */
[----:B0-----:R-:W2:Y:S04]  /*650e0*/  LDL.LU R27, [R1+0x784] ;  /* 0x00078400011b7983 */ /* 0x001ea80000300800 */
[----:B--2---:R0:W-:Y:S04]  /*650f0*/  STL [R1+0x2f98], R27 ;  /* 0x002f981b01007387 */ /* 0x0041e80000100800 */
[----:B------:R-:W2:Y:S04]  /*65100*/  LDL.LU R0, [R1+0x788] ;  /* 0x0007880001007983 */ /* 0x000ea80000300800 */
[----:B0-----:R-:W2:Y:S04]  /*65110*/  LDL.LU R27, [R1+0x78c] ;  /* 0x00078c00011b7983 */ /* 0x001ea80000300800 */
[----:B------:R-:W2:Y:S04]  /*65120*/  LDL.LU R4, [R1+0x700] ;  /* 0x0007000001047983 */ /* 0x000ea80000300800 */
[----:B------:R-:W3:Y:S04]  /*65130*/  LDL.LU R5, [R1+0x704] ;  /* 0x0007040001057983 */ /* 0x000ee80000300800 */
[----:B--2---:R0:W-:Y:S04]  /*65140*/  STL [R1+0xc], R4 ;  /* 0x00000c0401007387 */ /* 0x0041e80000100800 */
[----:B0-----:R-:W2:Y:S04]  /*65150*/  LDL.LU R4, [R1+0x708] ;  /* 0x0007080001047983 */ /* 0x001ea80000300800 */
[----:B---3--:R0:W-:Y:S04]  /*65160*/  STL [R1+0x10], R5 ;  /* 0x0000100501007387 */ /* 0x0081e80000100800 */
[----:B0-----:R-:W3:Y:S04]  /*65170*/  LDL.LU R5, [R1+0x70c] ;  /* 0x00070c0001057983 */ /* 0x001ee80000300800 */
        /* <DEDUP_REMOVED lines=19> */
[----:B------:R-:W3:Y:S04]  /*652b0*/  LDL.LU R25, [R1+0x744] ;  /* 0x0007440001197983 */ /* 0x000ee80000300800 */
[----:B--2---:R2:W-:Y:S04]  /*652c0*/  STL [R1+0x3c], R4 ;  /* 0x00003c0401007387 */ /* 0x0045e80000100800 */
[----:B---3--:R-:W-:Y:S04]  /*652d0*/  STL [R1+0x2f9c], R25 ;  /* 0x002f9c1901007387 */ /* 0x008fe80000100800 */
[----:B0-----:R-:W3:Y:S04]  /*652e0*/  LDL.LU R5, [R1+0x748] ;  /* 0x0007480001057983 */ /* 0x001ee80000300800 */
[----:B--2---:R-:W2:Y:S04]  /*652f0*/  LDL.LU R4, [R1+0x74c] ;  /* 0x00074c0001047983 */ /* 0x004ea80000300800 */
[----:B---3--:R0:W-:Y:S04]  /*65300*/  STL [R1+0x44], R5 ;  /* 0x0000440501007387 */ /* 0x0081e80000100800 */
[----:B------:R-:W3:Y:S04]  /*65310*/  LDL.LU R24, [R1+0x760] ;  /* 0x0007600001187983 */ /* 0x000ee80000300800 */
[----:B--2---:R2:W-:Y:S04]  /*65320*/  STL [R1+0x48], R4 ;  /* 0x0000480401007387 */ /* 0x0045e80000100800 */
[----:B---3--:R-:W-:Y:S04]  /*65330*/  STL [R1+0x2fa0], R24 ;  /* 0x002fa01801007387 */ /* 0x008fe80000100800 */
[----:B------:R-:W3:Y:S04]  /*65340*/  LDL.LU R21, [R1+0x764] ;  /* 0x0007640001157983 */ /* 0x000ee80000300800 */
        /* <DEDUP_REMOVED lines=21> */
[----:B--2---:R-:W-:Y:S04]  /*654a0*/  STL [R1+0x70], R4 ;  /* 0x0000700401007387 */ /* 0x004fe80000100800 */
[----:B---3--:R-:W-:Y:S04]  /*654b0*/  STL [R1+0x2fb0], R13 ;  /* 0x002fb00d01007387 */ /* 0x008fe80000100800 */
[----:B------:R-:W2:Y:S04]  /*654c0*/  LDL.LU R16, [R1+0x7b4] ;  /* 0x0007b40001107983 */ /* 0x000ea80000300800 */
[----:B--2---:R-:W-:Y:S04]  /*654d0*/  STL [R1+0x2fb4], R16 ;  /* 0x002fb41001007387 */ /* 0x004fe80000100800 */
[----:B------:R-:W2:Y:S04]  /*654e0*/  LDL.LU R23, [R1+0x7b8] ;  /* 0x0007b80001177983 */ /* 0x000ea80000300800 */
[----:B------:R-:W3:Y:S04]  /*654f0*/  LDL.LU R22, [R1+0x7bc] ;  /* 0x0007bc0001167983 */ /* 0x000ee80000300800 */
[----:B------:R-:W2:Y:S04]  /*65500*/  LDL.LU R8, [R1+0x7a0] ;  /* 0x0007a00001087983 */ /* 0x000ea80000300800 */
[----:B0-----:R-:W3:Y:S04]  /*65510*/  LDL.LU R5, [R1+0x7a4] ;  /* 0x0007a40001057983 */ /* 0x001ee80000300800 */
[----:B------:R-:W3:Y:S04]  /*65520*/  LDL.LU R19, [R1+0x7a8] ;  /* 0x0007a80001137983 */ /* 0x000ee80000300800 */
[----:B------:R-:W4:Y:S04]  /*65530*/  LDL.LU R18, [R1+0x7ac] ;  /* 0x0007ac0001127983 */ /* 0x000f280000300800 */
[----:B--2---:R-:W-:Y:S04]  /*65540*/  STL [R1+0x94], R8 ;  /* 0x0000940801007387 */ /* 0x004fe80000100800 */
[----:B------:R-:W-:Y:S04]  /*65550*/  STL [R1+0x2fb8], R8 ;  /* 0x002fb80801007387 */ /* 0x000fe80000100800 */
[----:B---3--:R-:W-:Y:S04]  /*65560*/  STL [R1+0x98], R5 ;  /* 0x0000980501007387 */ /* 0x008fe80000100800 */
[----:B------:R0:W-:Y:S04]  /*65570*/  STL [R1+0x2fbc], R5 ;  /* 0x002fbc0501007387 */ /* 0x0001e80000100800 */
[----:B0-----:R-:W2:Y:S04]  /*65580*/  LDL.LU R5, [R1+0x800] ;  /* 0x0008000001057983 */ /* 0x001ea80000300800 */
        /* <DEDUP_REMOVED lines=46> */
[----:B------:R-:W2:Y:S01]  /*65870*/  LDL.LU R8, [R1+0x860] ;  /* 0x0008600001087983 */ /* 0x000ea20000300800 */
[----:B0-----:R-:W0:Y:S03]  /*65880*/  S2R R5, SR_TID.X ;  /* 0x0000000000057919 */ /* 0x001e260000002100 */
[----:B---3--:R3:W-:Y:S04]  /*65890*/  STL [R1+0xc8], R4 ;  /* 0x0000c80401007387 */ /* 0x0087e80000100800 */
[----:B---3--:R-:W3:Y:S04]  /*658a0*/  LDL.LU R4, [R1+0x864] ;  /* 0x0008640001047983 */ /* 0x008ee80000300800 */
[----:B--2---:R2:W-:Y:S04]  /*658b0*/  STL [R1+0x168], R8 ;  /* 0x0001680801007387 */ /* 0x0045e80000100800 */
[----:B--2---:R-:W2:Y:S04]  /*658c0*/  LDL.LU R8, [R1+0x868] ;  /* 0x0008680001087983 */ /* 0x004ea80000300800 */
        /* <DEDUP_REMOVED lines=54> */
[----:B--2---:R-:W-:Y:S04]  /*65c30*/  STL [R1+0x134], R8 ;  /* 0x0001340801007387 */ /* 0x004fe80000100800 */
[----:B------:R-:W2:Y:S04]  /*65c40*/  LDL.LU R9, [R1+0x8e8] ;  /* 0x0008e80001097983 */ /* 0x000ea80000300800 */
[----:B---3--:R3:W-:Y:S04]  /*65c50*/  STL [R1+0x138], R4 ;  /* 0x0001380401007387 */ /* 0x0087e80000100800 */
[----:B---3--:R-:W3:Y:S04]  /*65c60*/  LDL.LU R4, [R1+0x8ec] ;  /* 0x0008ec0001047983 */ /* 0x008ee80000300800 */
[----:B--2---:R2:W-:Y:S04]  /*65c70*/  STL [R1+0x13c], R9 ;  /* 0x00013c0901007387 */ /* 0x0045e80000100800 */
[----:B--2---:R-:W2:Y:S04]  /*65c80*/  LDL.LU R9, [R1+0x8f0] ;  /* 0x0008f00001097983 */ /* 0x004ea80000300800 */
[----:B---3--:R-:W-:Y:S04]  /*65c90*/  STL [R1+0x140], R4 ;  /* 0x0001400401007387 */ /* 0x008fe80000100800 */
[----:B--2---:R2:W-:Y:S04]  /*65ca0*/  STL [R1+0x144], R9 ;  /* 0x0001440901007387 */ /* 0x0045e80000100800 */
[----:B--2---:R-:W2:Y:S04]  /*65cb0*/  LDL.LU R9, [R1+0x8f4] ;  /* 0x0008f40001097983 */ /* 0x004ea80000300800 */
[----:B------:R-:W3:Y:S04]  /*65cc0*/  LDL.LU R13, [R1+0x8f8] ;  /* 0x0008f800010d7983 */ /* 0x000ee80000300800 */
[----:B------:R-:W2:Y:S01]  /*65cd0*/  LDL.LU R12, [R1+0x8fc] ;  /* 0x0008fc00010c7983 */ /* 0x000ea20000300800 */
[C---:B0-----:R-:W-:Y:S01]  /*65ce0*/  IMAD.SHL.U32 R8, R5.reuse, 0x800, RZ ;  /* 0x0000080005087824 */ /* 0x041fe200078e00ff */
[----:B------:R-:W-:-:S04]  /*65cf0*/  LOP3.LUT R4, R5, 0x3f, RZ, 0xc0, !PT ;  /* 0x0000003f05047812 */ /* 0x000fc800078ec0ff */
[----:B------:R-:W-:-:S05]  /*65d00*/  LOP3.LUT R8, R8, 0x3000, RZ, 0xc0, !PT ;  /* 0x0000300008087812 */ /* 0x000fca00078ec0ff */
[----:B------:R-:W-:Y:S01]  /*65d10*/  IMAD R4, R4, 0x10, R8 ;  /* 0x0000001004047824 */ /* 0x000fe200078e0208 */
[----:B---3--:R-:W-:Y:S04]  /*65d20*/  STL [R1+0x14c], R13 ;  /* 0x00014c0d01007387 */ /* 0x008fe80000100800 */
[----:B--2---:R-:W-:Y:S04]  /*65d30*/  STL [R1+0x148], R9 ;  /* 0x0001480901007387 */ /* 0x004fe80000100800 */
[----:B------:R-:W-:Y:S04]  /*65d40*/  STL [R1+0x150], R12 ;  /* 0x0001500c01007387 */ /* 0x000fe80000100800 */
[----:B------:R-:W-:Y:S04]  /*65d50*/  STL [R1+0x2fc0], R9 ;  /* 0x002fc00901007387 */ /* 0x000fe80000100800 */
[----:B------:R-:W2:Y:S04]  /*65d60*/  LDL.LU R26, [R1+0x8b0] ;  /* 0x0008b000011a7983 */ /* 0x000ea80000300800 */
[----:B------:R-:W3:Y:S04]  /*65d70*/  LDL.LU R4, [R1+0x8b4] ;  /* 0x0008b40001047983 */ /* 0x000ee80000300800 */
[----:B---3--:R0:W-:Y:S04]  /*65d80*/  STL [R1+0x2fc4], R4 ;  /* 0x002fc40401007387 */ /* 0x0081e80000100800 */
[----:B------:R-:W3:Y:S04]  /*65d90*/  LDL.LU R8, [R1+0x8b8] ;  /* 0x0008b80001087983 */ /* 0x000ee80000300800 */
[----:B--2---:R-:W-:Y:S01]  /*65da0*/  STL [R1+0x154], R26 ;  /* 0x0001541a01007387 */ /* 0x004fe20000100800 */
[C---:B0-----:R-:W-:Y:S01]  /*65db0*/  IMAD.SHL.U32 R4, R5.reuse, 0x10, RZ ;  /* 0x0000001005047824 */ /* 0x041fe200078e00ff */
[C---:B------:R-:W-:Y:S01]  /*65dc0*/  LOP3.LUT R12, R5.reuse, 0x18, RZ, 0xc0, !PT ;  /* 0x00000018050c7812 */ /* 0x040fe200078ec0ff */
[----:B------:R-:W-:-:S03]  /*65dd0*/  IMAD.SHL.U32 R15, R5, 0x20, RZ ;  /* 0x00000020050f7824 */ /* 0x000fc600078e00ff */
[----:B------:R-:W-:Y:S02]  /*65de0*/  LOP3.LUT R14, R4, 0x70, RZ, 0xc0, !PT ;  /* 0x00000070040e7812 */ /* 0x000fe400078ec0ff */
[----:B------:R-:W-:-:S03]  /*65df0*/  LOP3.LUT R29, R15, 0xc60, RZ, 0xc0, !PT ;  /* 0x00000c600f1d7812 */ /* 0x000fc600078ec0ff */
[----:B------:R-:W-:Y:S01]  /*65e00*/  VIADD R15, R14, UR7 ;  /* 0x000000070e0f7c36 */ /* 0x000fe20008000000 */
[----:B---3--:R-:W-:Y:S04]  /*65e10*/  STL [R1+0x15c], R8 ;  /* 0x00015c0801007387 */ /* 0x008fe80000100800 */
[----:B------:R0:W-:Y:S04]  /*65e20*/  STL [R1+0x2fc8], R26 ;  /* 0x002fc81a01007387 */ /* 0x0001e80000100800 */
[----:B0-----:R-:W2:Y:S04]  /*65e30*/  LDL.LU R26, [R1+0x68] ;  /* 0x00006800011a7983 */ /* 0x001ea80000300800 */
[----:B------:R-:W3:Y:S04]  /*65e40*/  LDL.LU R4, [R1+0x64] ;  /* 0x0000640001047983 */ /* 0x000ee80000300800 */
        /* <DEDUP_REMOVED lines=10> */
[----:B------:R-:W2:Y:S01]  /*65ef0*/  LDL.LU R14, [R1+0x8bc] ;  /* 0x0008bc00010e7983 */ /* 0x000ea20000300800 */
[C---:B------:R-:W-:Y:S01]  /*65f00*/  IMAD R29, R12.reuse, 0x200, R29 ;  /* 0x000002000c1d7824 */ /* 0x040fe200078e021d */
[----:B------:R-:W-:-:S02]  /*65f10*/  LEA.HI R12, R12, R15, RZ, 0x1f ;  /* 0x0000000f0c0c7211 */ /* 0x000fc400078ff8ff */
[----:B--2---:R0:W-:Y:S04]  /*65f20*/  STL [R1+0x160], R14 ;  /* 0x0001600e01007387 */ /* 0x0041e80000100800 */
[----:B0-----:R-:W2:Y:S04]  /*65f30*/  LDL.LU R14, [R1+0x300c] ;  /* 0x00300c00010e7983 */ /* 0x001ea80000300800 */
[----:B------:R-:W2:Y:S04]  /*65f40*/  LDL.LU R29, [R1+0x3008] ;  /* 0x00300800011d7983 */ /* 0x000ea80000300800 */
[----:B------:R2:W-:Y:S01]  /*65f50*/  STL [R1+0x360], R12 ;  /* 0x0003600c01007387 */ /* 0x0005e20000100800 */
[C---:B------:R-:W-:Y:S01]  /*65f60*/  FSETP.GT.AND P1, PT, |R28|.reuse, 8.50705917302346158658e+37, PT ;  /* 0x7e8000001c00780b */ /* 0x040fe20003f24200 */
[C---:B------:R-:W-:Y:S01]  /*65f70*/  FMUL R15, R28.reuse, 8388608 ;  /* 0x4b0000001c0f7820 */ /* 0x040fe20000400000 */
[----:B------:R-:W-:Y:S01]  /*65f80*/  FSETP.GEU.AND P2, PT, R28, 1.175494350822287508e-38, PT ;  /* 0x008000001c00780b */ /* 0x000fe20003f4e000 */
[----:B--2---:R-:W-:-:S05]  /*65f90*/  FMUL R12, R29, 8388608 ;  /* 0x4b0000001d0c7820 */ /* 0x004fca0000400000 */
[----:B------:R0:W-:Y:S04]  /*65fa0*/  STL [R1+0x2fd0], R12 ;  /* 0x002fd00c01007387 */ /* 0x0001e80000100800 */
[----:B0-----:R-:W2:Y:S01]  /*65fb0*/  LDL.LU R12, [R1+0x70] ;  /* 0x00007000010c7983 */ /* 0x001ea20000300800 */
[----:B------:R-:W-:Y:S01]  /*65fc0*/  FSEL R15, R15, R28, !P2 ;  /* 0x0000001c0f0f7208 */ /* 0x000fe20005000000 */
[----:B----4-:R-:W-:Y:S01]  /*65fd0*/  @P1 FMUL R18, R18, 0.25 ;  /* 0x3e80000012121820 */ /* 0x010fe20000400000 */
[C---:B------:R-:W-:Y:S01]  /*65fe0*/  FSETP.GEU.AND P4, PT, R29.reuse, 1.175494350822287508e-38, PT ;  /* 0x008000001d00780b */ /* 0x040fe20003f8e000 */
[----:B------:R0:W-:Y:S01]  /*65ff0*/  STL [R1+0x2fcc], R29 ;  /* 0x002fcc1d01007387 */ /* 0x0001e20000100800 */
[----:B------:R-:W-:Y:S01]  /*66000*/  FSETP.GT.AND P3, PT, |R29|, 8.50705917302346158658e+37, PT ;  /* 0x7e8000001d00780b */ /* 0x000fe20003f64200 */
[----:B------:R-:W-:Y:S01]  /*66010*/  @P1 FMUL R19, R19, 0.25 ;  /* 0x3e80000013131820 */ /* 0x000fe20000400000 */
[----:B------:R-:W-:Y:S01]  /*66020*/  @P1 FMUL R22, R22, 0.25 ;  /* 0x3e80000016161820 */ /* 0x000fe20000400000 */
[----:B------:R-:W-:Y:S01]  /*66030*/  @P1 FMUL R23, R23, 0.25 ;  /* 0x3e80000017171820 */ /* 0x000fe20000400000 */
[----:B0-----:R-:W4:Y:S04]  /*66040*/  LDL.LU R29, [R1+0x6c] ;  /* 0x00006c00011d7983 */ /* 0x001f280000300800 */
[----:B------:R0:W-:Y:S04]  /*66050*/  STL [R1+0x1b8], R15 ;  /* 0x0001b80f01007387 */ /* 0x0001e80000100800 */
[----:B0-----:R-:W3:Y:S04]  /*66060*/  LDL.LU R15, [R1+0x3004] ;  /* 0x00300400010f7983 */ /* 0x001ee80000300800 */
[----:B------:R0:W-:Y:S04]  /*66070*/  STL [R1+0x80], R18 ;  /* 0x0000801201007387 */ /* 0x0001e80000100800 */
[----:B0-----:R-:W3:Y:S04]  /*66080*/  LDL.LU R18, [R1+0x3000] ;  /* 0x0030000001127983 */ /* 0x001ee80000300800 */
[----:B------:R0:W-:Y:S04]  /*66090*/  STL [R1+0x7c], R19 ;  /* 0x00007c1301007387 */ /* 0x0001e80000100800 */
[----:B0-----:R-:W3:Y:S04]  /*660a0*/  LDL.LU R19, [R1+0x2ffc] ;  /* 0x002ffc0001137983 */ /* 0x001ee80000300800 */
[----:B------:R0:W-:Y:S04]  /*660b0*/  STL [R1+0x78], R22 ;  /* 0x0000781601007387 */ /* 0x0001e80000100800 */
[----:B0-----:R-:W3:Y:S04]  /*660c0*/  LDL.LU R22, [R1+0x2ff8] ;  /* 0x002ff80001167983 */ /* 0x001ee80000300800 */
[----:B------:R0:W-:Y:S04]  /*660d0*/  STL [R1+0x74], R23 ;  /* 0x0000741701007387 */ /* 0x0001e80000100800 */
[----:B0-----:R-:W3:Y:S01]  /*660e0*/  LDL.LU R23, [R1+0x2ff4] ;  /* 0x002ff40001177983 */ /* 0x001ee20000300800 */
[----:B--2---:R-:W-:-:S05]  /*660f0*/  @P1 FMUL R12, R12, 0.25 ;  /* 0x3e8000000c0c1820 */ /* 0x004fca0000400000 */
[----:B------:R0:W-:Y:S04]  /*66100*/  STL [R1+0x2fe4], R12 ;  /* 0x002fe40c01007387 */ /* 0x0001e80000100800 */
[----:B0-----:R-:W2:Y:S04]  /*66110*/  LDL R12, [R1+0x74] ;  /* 0x00007400010c7983 */ /* 0x001ea80000100800 */
[----:B--2---:R0:W-:Y:S04]  /*66120*/  STL [R1+0x2fe8], R12 ;  /* 0x002fe80c01007387 */ /* 0x0041e80000100800 */
[----:B0-----:R-:W2:Y:S04]  /*66130*/  LDL R12, [R1+0x78] ;  /* 0x00007800010c7983 */ /* 0x001ea80000100800 */
[----:B--2---:R0:W-:Y:S04]  /*66140*/  STL [R1+0x2fec], R12 ;  /* 0x002fec0c01007387 */ /* 0x0041e80000100800 */
[----:B0-----:R-:W2:Y:S01]  /*66150*/  LDL R12, [R1+0x7c] ;  /* 0x00007c00010c7983 */ /* 0x001ea20000100800 */
[----:B------:R-:W-:-:S03]  /*66160*/  FSETP.GEU.AND P5, PT, |R28|, 1.175494350822287508e-38, PT ;  /* 0x008000001c00780b */ /* 0x000fc60003fae200 */
[----:B--2---:R0:W-:Y:S04]  /*66170*/  STL [R1+0x2ff0], R12 ;  /* 0x002ff00c01007387 */ /* 0x0041e80000100800 */
[----:B0-----:R-:W2:Y:S06]  /*66180*/  LDL R12, [R1+0x80] ;  /* 0x00008000010c7983 */ /* 0x001eac0000100800 */
[----:B--2---:R-:W-:-:S05]  /*66190*/  @!P5 FMUL R12, R12, 16777216 ;  /* 0x4b8000000c0cd820 */ /* 0x004fca0000400000 */
[----:B------:R0:W-:Y:S04]  /*661a0*/  @!P5 STL [R1+0x80], R12 ;  /* 0x0000800c0100d387 */ /* 0x0001e80000100800 */
[----:B0-----:R-:W2:Y:S02]  /*661b0*/  LDL.LU R12, [R1+0x2ff0] ;  /* 0x002ff000010c7983 */ /* 0x001ea40000300800 */
        /* <DEDUP_REMOVED lines=10> */
[----:B------:R0:W-:Y:S04]  /*66260*/  STL [R1+0x2fd4], R12 ;  /* 0x002fd40c01007387 */ /* 0x0001e80000100800 */
[----:B0-----:R-:W2:Y:S04]  /*66270*/  LDL.LU R12, [R1+0x74] ;  /* 0x00007400010c7983 */ /* 0x001ea80000300800 */
[----:B--2---:R0:W-:Y:S04]  /*66280*/  STL [R1+0x2fd8], R12 ;  /* 0x002fd80c01007387 */ /* 0x0041e80000100800 */
[----:B0-----:R-:W2:Y:S04]  /*66290*/  LDL.LU R12, [R1+0x78] ;  /* 0x00007800010c7983 */ /* 0x001ea80000300800 */
[----:B--2---:R0:W-:Y:S04]  /*662a0*/  STL [R1+0x2fdc], R12 ;  /* 0x002fdc0c01007387 */ /* 0x0041e80000100800 */
[----:B0-----:R-:W2:Y:S01]  /*662b0*/  LDL.LU R12, [R1+0x7c] ;  /* 0x00007c00010c7983 */ /* 0x001ea20000300800 */
[----:B------:R-:W-:-:S04]  /*662c0*/  @P1 FMUL R28, R28, 0.25 ;  /* 0x3e8000001c1c1820 */ /* 0x000fc80000400000 */
[----:B------:R-:W-:-:S06]  /*662d0*/  @!P5 FMUL R28, R28, 16777216 ;  /* 0x4b8000001c1cd820 */ /* 0x000fcc0000400000 */
[----:B------:R-:W0:Y:S01]  /*662e0*/  MUFU.RCP R28, R28 ;  /* 0x0000001c001c7308 */ /* 0x000e220000001000 */
[----:B--2---:R2:W-:Y:S04]  /*662f0*/  STL [R1+0x2fe0], R12 ;  /* 0x002fe00c01007387 */ /* 0x0045e80000100800 */
[----:B--2---:R-:W0:Y:S02]  /*66300*/  LDL.LU R12, [R1+0x80] ;  /* 0x00008000010c7983 */ /* 0x004e240000300800 */
[----:B0-----:R-:W-:-:S05]  /*66310*/  FMUL R12, R28, R12 ;  /* 0x0000000c1c0c7220 */ /* 0x001fca0000400000 */
[----:B------:R0:W-:Y:S04]  /*66320*/  STL [R1+0x288], R12 ;  /* 0x0002880c01007387 */ /* 0x0001e80000100800 */
[----:B0-----:R-:W2:Y:S02]  /*66330*/  LDL.LU R12, [R1+0x2fe0] ;  /* 0x002fe000010c7983 */ /* 0x001ea40000300800 */
[----:B--2---:R-:W-:-:S05]  /*66340*/  FMUL R12, R28, R12 ;  /* 0x0000000c1c0c7220 */ /* 0x004fca0000400000 */
[----:B------:R0:W-:Y:S04]  /*66350*/  STL [R1+0x284], R12 ;  /* 0x0002840c01007387 */ /* 0x0001e80000100800 */
[----:B0-----:R-:W2:Y:S02]  /*66360*/  LDL.LU R12, [R1+0x2fdc] ;  /* 0x002fdc00010c7983 */ /* 0x001ea40000300800 */
[----:B--2---:R-:W-:-:S05]  /*66370*/  FMUL R12, R28, R12 ;  /* 0x0000000c1c0c7220 */ /* 0x004fca0000400000 */
[----:B------:R0:W-:Y:S04]  /*66380*/  STL [R1+0x280], R12 ;  /* 0x0002800c01007387 */ /* 0x0001e80000100800 */
[----:B0-----:R-:W2:Y:S02]  /*66390*/  LDL.LU R12, [R1+0x2fd8] ;  /* 0x002fd800010c7983 */ /* 0x001ea40000300800 */
[----:B--2---:R-:W-:-:S05]  /*663a0*/  FMUL R12, R28, R12 ;  /* 0x0000000c1c0c7220 */ /* 0x004fca0000400000 */
[----:B------:R0:W-:Y:S04]  /*663b0*/  STL [R1+0x27c], R12 ;  /* 0x00027c0c01007387 */ /* 0x0001e80000100800 */
[----:B0-----:R-:W2:Y:S01]  /*663c0*/  LDL.LU R12, [R1+0x2fd4] ;  /* 0x002fd400010c7983 */ /* 0x001ea20000300800 */
[----:B----4-:R-:W-:Y:S01]  /*663d0*/  @P1 FMUL R29, R29, 0.25 ;  /* 0x3e8000001d1d1820 */ /* 0x010fe20000400000 */
[----:B------:R-:W-:Y:S01]  /*663e0*/  @P1 FMUL R26, R26, 0.25 ;  /* 0x3e8000001a1a1820 */ /* 0x000fe20000400000 */
[----:B---3--:R-:W-:Y:S02]  /*663f0*/  @P1 FMUL R4, R4, 0.25 ;  /* 0x3e80000004041820 */ /* 0x008fe40000400000 */
[----:B------:R-:W-:Y:S01]  /*66400*/  @!P5 FMUL R29, R29, 16777216 ;  /* 0x4b8000001d1dd820 */ /* 0x000fe20000400000 */
[----:B------:R-:W-:Y:S01]  /*66410*/  @P1 FMUL R9, R9, 0.25 ;  /* 0x3e80000009091820 */ /* 0x000fe20000400000 */
[----:B------:R-:W-:Y:S01]  /*66420*/  @!P5 FMUL R26, R26, 16777216 ;  /* 0x4b8000001a1ad820 */ /* 0x000fe20000400000 */
[----:B------:R-:W-:Y:S01]  /*66430*/  @P1 FMUL R5, R5, 0.25 ;  /* 0x3e80000005051820 */ /* 0x000fe20000400000 */
[----:B------:R-:W-:Y:S01]  /*66440*/  @!P5 FMUL R4, R4, 16777216 ;  /* 0x4b8000000404d820 */ /* 0x000fe20000400000 */
[C---:B------:R-:W-:Y:S01]  /*66450*/  FMUL R29, R28.reuse, R29 ;  /* 0x0000001d1c1d7220 */ /* 0x040fe20000400000 */
[----:B------:R-:W-:Y:S01]  /*66460*/  @!P5 FMUL R9, R9, 16777216 ;  /* 0x4b8000000909d820 */ /* 0x000fe20000400000 */
[----:B------:R-:W-:Y:S01]  /*66470*/  FMUL R26, R28, R26 ;  /* 0x0000001a1c1a7220 */ /* 0x000fe20000400000 */
[----:B------:R-:W-:Y:S01]  /*66480*/  @P1 FMUL R8, R8, 0.25 ;  /* 0x3e80000008081820 */ /* 0x000fe20000400000 */
[----:B------:R-:W-:Y:S01]  /*66490*/  @!P5 FMUL R5, R5, 16777216 ;  /* 0x4b8000000505d820 */ /* 0x000fe20000400000 */
[C---:B------:R-:W-:Y:S01]  /*664a0*/  FMUL R4, R28.reuse, R4 ;  /* 0x000000041c047220 */ /* 0x040fe20000400000 */
[----:B------:R-:W-:Y:S01]  /*664b0*/  FMUL R9, R28, R9 ;  /* 0x000000091c097220 */ /* 0x000fe20000400000 */
[----:B------:R-:W-:Y:S01]  /*664c0*/  @!P5 FMUL R8, R8, 16777216 ;  /* 0x4b8000000808d820 */ /* 0x000fe20000400000 */
[----:B------:R-:W-:-:S03]  /*664d0*/  FMUL R5, R28, R5 ;  /* 0x000000051c057220 */ /* 0x000fc60000400000 */
[C---:B------:R-:W-:Y:S01]  /*664e0*/  FMUL R8, R28.reuse, R8 ;  /* 0x000000081c087220 */ /* 0x040fe20000400000 */
[----:B--2---:R-:W-:-:S05]  /*664f0*/  FMUL R12, R28, R12 ;  /* 0x0000000c1c0c7220 */ /* 0x004fca0000400000 */
[----:B------:R0:W-:Y:S04]  /*66500*/  STL [R1+0x278], R12 ;  /* 0x0002780c01007387 */ /* 0x0001e80000100800 */
[----:B0-----:R-:W2:Y:S04]  /*66510*/  LDL.LU R12, [R1+0x2fd0] ;  /* 0x002fd000010c7983 */ /* 0x001ea80000300800 */
[----:B------:R0:W-:Y:S04]  /*66520*/  STL [R1+0x274], R29 ;  /* 0x0002741d01007387 */ /* 0x0001e80000100800 */
[----:B0-----:R-:W2:Y:S04]  /*66530*/  LDL.LU R29, [R1+0x2fcc] ;  /* 0x002fcc00011d7983 */ /* 0x001ea80000300800 */
[----:B------:R0:W-:Y:S04]  /*66540*/  STL [R1+0x270], R26 ;  /* 0x0002701a01007387 */ /* 0x0001e80000100800 */
[----:B0-----:R-:W3:Y:S04]  /*66550*/  LDL.LU R26, [R1+0x2fc8] ;  /* 0x002fc800011a7983 */ /* 0x001ee80000300800 */
[----:B------:R0:W-:Y:S04]  /*66560*/  STL [R1+0x26c], R4 ;  /* 0x00026c0401007387 */ /* 0x0001e80000100800 */
[----:B0-----:R-:W4:Y:S04]  /*66570*/  LDL.LU R4, [R1+0x2fc4] ;  /* 0x002fc40001047983 */ /* 0x001f280000300800 */
[----:B------:R0:W-:Y:S04]  /*66580*/  STL [R1+0x268], R9 ;  /* 0x0002680901007387 */ /* 0x0001e80000100800 */
[----:B0-----:R-:W2:Y:S04]  /*66590*/  LDL.LU R9, [R1+0x2fc0] ;  /* 0x002fc00001097983 */ /* 0x001ea80000300800 */
[----:B------:R0:W-:Y:S04]  /*665a0*/  STL [R1+0x264], R5 ;  /* 0x0002640501007387 */ /* 0x0001e80000100800 */
[----:B0-----:R-:W2:Y:S04]  /*665b0*/  LDL.LU R5, [R1+0x2fbc] ;  /* 0x002fbc0001057983 */ /* 0x001ea80000300800 */
[----:B------:R0:W-:Y:S04]  /*665c0*/  STL [R1+0x260], R8 ;  /* 0x0002600801007387 */ /* 0x0001e80000100800 */
[----:B0-----:R-:W3:Y:S01]  /*665d0*/  LDL.LU R8, [R1+0x2fb8] ;  /* 0x002fb80001087983 */ /* 0x001ee20000300800 */
[----:B------:R-:W-:Y:S01]  /*665e0*/  @P1 FMUL R16, R16, 0.25 ;  /* 0x3e80000010101820 */ /* 0x000fe20000400000 */
[----:B------:R-:W-:Y:S01]  /*665f0*/  @P1 FMUL R13, R13, 0.25 ;  /* 0x3e8000000d0d1820 */ /* 0x000fe20000400000 */
[----:B------:R-:W-:-:S02]  /*66600*/  @P1 FMUL R17, R17, 0.25 ;  /* 0x3e80000011111820 */ /* 0x000fc40000400000 */
[----:B------:R-:W-:Y:S01]  /*66610*/  @!P5 FMUL R16, R16, 16777216 ;  /* 0x4b8000001010d820 */ /* 0x000fe20000400000 */
[----:B------:R-:W-:Y:S01]  /*66620*/  @P1 FMUL R20, R20, 0.25 ;  /* 0x3e80000014141820 */ /* 0x000fe20000400000 */
[----:B------:R-:W-:Y:S01]  /*66630*/  @!P5 FMUL R13, R13, 16777216 ;  /* 0x4b8000000d0dd820 */ /* 0x000fe20000400000 */
[----:B------:R-:W-:Y:S01]  /*66640*/  @P1 FMUL R21, R21, 0.25 ;  /* 0x3e80000015151820 */ /* 0x000fe20000400000 */
[----:B------:R-:W-:Y:S01]  /*66650*/  @!P5 FMUL R17, R17, 16777216 ;  /* 0x4b8000001111d820 */ /* 0x000fe20000400000 */
[----:B------:R-:W-:Y:S01]  /*66660*/  FMUL R16, R28, R16 ;  /* 0x000000101c107220 */ /* 0x000fe20000400000 */
[----:B------:R-:W-:Y:S01]  /*66670*/  @P1 FMUL R24, R24, 0.25 ;  /* 0x3e80000018181820 */ /* 0x000fe20000400000 */
[----:B------:R-:W-:Y:S01]  /*66680*/  @!P5 FMUL R20, R20, 16777216 ;  /* 0x4b8000001414d820 */ /* 0x000fe20000400000 */
[C---:B------:R-:W-:Y:S01]  /*66690*/  FMUL R13, R28.reuse, R13 ;  /* 0x0000000d1c0d7220 */ /* 0x040fe20000400000 */
[----:B------:R-:W-:Y:S01]  /*666a0*/  @P1 FMUL R25, R25, 0.25 ;  /* 0x3e80000019191820 */ /* 0x000fe20000400000 */
[----:B------:R-:W-:Y:S01]  /*666b0*/  @!P5 FMUL R21, R21, 16777216 ;  /* 0x4b8000001515d820 */ /* 0x000fe20000400000 */
[----:B------:R-:W-:Y:S01]  /*666c0*/  FMUL R17, R28, R17 ;  /* 0x000000111c117220 */ /* 0x000fe20000400000 */
[----:B------:R0:W-:Y:S01]  /*666d0*/  STL [R1+0x25c], R16 ;  /* 0x00025c1001007387 */ /* 0x0001e20000100800 */
[----:B------:R-:W-:Y:S01]  /*666e0*/  @P1 FMUL R27, R27, 0.25 ;  /* 0x3e8000001b1b1820 */ /* 0x000fe20000400000 */
[----:B------:R-:W-:Y:S01]  /*666f0*/  @!P5 FMUL R24, R24, 16777216 ;  /* 0x4b8000001818d820 */ /* 0x000fe20000400000 */
[----:B------:R-:W-:Y:S01]  /*66700*/  FMUL R20, R28, R20 ;  /* 0x000000141c147220 */ /* 0x000fe20000400000 */
[----:B------:R-:W-:Y:S01]  /*66710*/  @P1 FMUL R0, R0, 0.25 ;  /* 0x3e80000000001820 */ /* 0x000fe20000400000 */
[----:B------:R-:W-:Y:S01]  /*66720*/  @!P5 FMUL R25, R25, 16777216 ;  /* 0x4b8000001919d820 */ /* 0x000fe20000400000 */
[----:B------:R-:W-:Y:S01]  /*66730*/  FMUL R21, R28, R21 ;  /* 0x000000151c157220 */ /* 0x000fe20000400000 */
[----:B0-----:R-:W3:Y:S01]  /*66740*/  LDL.LU R16, [R1+0x2fb4] ;  /* 0x002fb40001107983 */ /* 0x001ee20000300800 */
[----:B------:R-:W-:-:S03]  /*66750*/  @P1 FMUL R2, R2, 0.25 ;  /* 0x3e80000002021820 */ /* 0x000fc60000400000 */
[----:B------:R0:W-:Y:S01]  /*66760*/  STL [R1+0x258], R13 ;  /* 0x0002580d01007387 */ /* 0x0001e20000100800 */
[----:B------:R-:W-:Y:S01]  /*66770*/  @!P5 FMUL R27, R27, 16777216 ;  /* 0x4b8000001b1bd820 */ /* 0x000fe20000400000 */
[----:B------:R-:W-:Y:S01]  /*66780*/  FMUL R24, R28, R24 ;  /* 0x000000181c187220 */ /* 0x000fe20000400000 */
[----:B------:R-:W-:Y:S01]  /*66790*/  @P1 FMUL R3, R3, 0.25 ;  /* 0x3e80000003031820 */ /* 0x000fe20000400000 */
[----:B------:R-:W-:Y:S01]  /*667a0*/  @!P5 FMUL R0, R0, 16777216 ;  /* 0x4b8000000000d820 */ /* 0x000fe20000400000 */
[----:B------:R-:W-:Y:S01]  /*667b0*/  FMUL R25, R28, R25 ;  /* 0x000000191c197220 */ /* 0x000fe20000400000 */
[----:B0-----:R-:W3:Y:S04]  /*667c0*/  LDL.LU R13, [R1+0x2fb0] ;  /* 0x002fb000010d7983 */ /* 0x001ee80000300800 */
[----:B------:R0:W-:Y:S01]  /*667d0*/  STL [R1+0x254], R17 ;  /* 0x0002541101007387 */ /* 0x0001e20000100800 */
[----:B------:R-:W-:Y:S01]  /*667e0*/  @!P5 FMUL R2, R2, 16777216 ;  /* 0x4b8000000202d820 */ /* 0x000fe20000400000 */
[----:B------:R-:W-:Y:S01]  /*667f0*/  FMUL R27, R28, R27 ;  /* 0x0000001b1c1b7220 */ /* 0x000fe20000400000 */
[----:B-----5:R-:W-:Y:S01]  /*66800*/  @P1 FMUL R6, R6, 0.25 ;  /* 0x3e80000006061820 */ /* 0x020fe20000400000 */
[----:B------:R-:W-:Y:S01]  /*66810*/  @!P5 FMUL R3, R3, 16777216 ;  /* 0x4b8000000303d820 */ /* 0x000fe20000400000 */
[----:B0-----:R-:W5:Y:S04]  /*66820*/  LDL.LU R17, [R1+0x2fac] ;  /* 0x002fac0001117983 */ /* 0x001f680000300800 */
[----:B------:R0:W-:Y:S01]  /*66830*/  STL [R1+0x250], R20 ;  /* 0x0002501401007387 */ /* 0x0001e20000100800 */
[C---:B------:R-:W-:Y:S01]  /*66840*/  FMUL R0, R28.reuse, R0 ;  /* 0x000000001c007220 */ /* 0x040fe20000400000 */
[----:B------:R-:W-:Y:S01]  /*66850*/  @P1 FMUL R7, R7, 0.25 ;  /* 0x3e80000007071820 */ /* 0x000fe20000400000 */
[----:B------:R-:W-:Y:S01]  /*66860*/  FMUL R2, R28, R2 ;  /* 0x000000021c027220 */ /* 0x000fe20000400000 */
[----:B0-----:R-:W5:Y:S04]  /*66870*/  LDL.LU R20, [R1+0x2fa8] ;  /* 0x002fa80001147983 */ /* 0x001f680000300800 */
[----:B------:R0:W-:Y:S01]  /*66880*/  STL [R1+0x24c], R21 ;  /* 0x00024c1501007387 */ /* 0x0001e20000100800 */
[----:B------:R-:W-:Y:S01]  /*66890*/  @!P5 FMUL R6, R6, 16777216 ;  /* 0x4b8000000606d820 */ /* 0x000fe20000400000 */
[----:B------:R-:W-:Y:S01]  /*668a0*/  FMUL R3, R28, R3 ;  /* 0x000000031c037220 */ /* 0x000fe20000400000 */
[----:B------:R-:W-:Y:S01]  /*668b0*/  @P1 FMUL R10, R10, 0.25 ;  /* 0x3e8000000a0a1820 */ /* 0x000fe20000400000 */
[----:B0-----:R-:W5:Y:S04]  /*668c0*/  LDL.LU R21, [R1+0x2fa4] ;  /* 0x002fa40001157983 */ /* 0x001f680000300800 */
[----:B------:R0:W-:Y:S01]  /*668d0*/  STL [R1+0x248], R24 ;  /* 0x0002481801007387 */ /* 0x0001e20000100800 */
[----:B------:R-:W-:Y:S01]  /*668e0*/  @!P5 FMUL R7, R7, 16777216 ;  /* 0x4b8000000707d820 */ /* 0x000fe20000400000 */
[----:B------:R-:W-:-:S02]  /*668f0*/  FMUL R6, R28, R6 ;  /* 0x000000061c067220 */ /* 0x000fc40000400000 */
[----:B0-----:R-:W5:Y:S04]  /*66900*/  LDL.LU R24, [R1+0x2fa0] ;  /* 0x002fa00001187983 */ /* 0x001f680000300800 */
[----:B------:R0:W-:Y:S01]  /*66910*/  STL [R1+0x244], R25 ;  /* 0x0002441901007387 */ /* 0x0001e20000100800 */
[----:B------:R-:W-:Y:S01]  /*66920*/  @P1 FMUL R11, R11, 0.25 ;  /* 0x3e8000000b0b1820 */ /* 0x000fe20000400000 */
[----:B------:R-:W-:Y:S02]  /*66930*/  @!P5 FMUL R10, R10, 16777216 ;  /* 0x4b8000000a0ad820 */ /* 0x000fe40000400000 */
[----:B0-----:R-:W5:Y:S04]  /*66940*/  LDL.LU R25, [R1+0x2f9c] ;  /* 0x002f9c0001197983 */ /* 0x001f680000300800 */
[----:B------:R0:W-:Y:S01]  /*66950*/  STL [R1+0x240], R27 ;  /* 0x0002401b01007387 */ /* 0x0001e20000100800 */
[----:B------:R-:W-:Y:S01]  /*66960*/  FMUL R7, R28, R7 ;  /* 0x000000071c077220 */ /* 0x000fe20000400000 */
[----:B------:R-:W-:-:S02]  /*66970*/  @!P5 FMUL R11, R11, 16777216 ;  /* 0x4b8000000b0bd820 */ /* 0x000fc40000400000 */
[----:B0-----:R-:W5:Y:S04]  /*66980*/  LDL.LU R27, [R1+0x2f98] ;  /* 0x002f9800011b7983 */ /* 0x001f680000300800 */
[----:B------:R0:W-:Y:S01]  /*66990*/  STL [R1+0x23c], R0 ;  /* 0x00023c0001007387 */ /* 0x0001e20000100800 */
[----:B------:R-:W-:-:S03]  /*669a0*/  FMUL R10, R28, R10 ;  /* 0x0000000a1c0a7220 */ /* 0x000fc60000400000 */
[----:B0-----:R-:W5:Y:S04]  /*669b0*/  LDL.LU R0, [R1+0x2f94] ;  /* 0x002f940001007983 */ /* 0x001f680000300800 */
[----:B------:R0:W-:Y:S01]  /*669c0*/  STL [R1+0x238], R2 ;  /* 0x0002380201007387 */ /* 0x0001e20000100800 */
[----:B------:R-:W-:-:S03]  /*669d0*/  FMUL R11, R28, R11 ;  /* 0x0000000b1c0b7220 */ /* 0x000fc60000400000 */
[----:B0-----:R-:W5:Y:S04]  /*669e0*/  LDL.LU R2, [R1+0x84] ;  /* 0x0000840001027983 */ /* 0x001f680000300800 */
[----:B------:R4:W-:Y:S02]  /*669f0*/  STL [R1+0x234], R3 ;  /* 0x0002340301007387 */ /* 0x0009e40000100800 */
[----:B----4-:R-:W-:Y:S02]  /*66a00*/  IMAD.MOV.U32 R3, RZ, RZ, R4 ;  /* 0x000000ffff037224 */ /* 0x010fe400078e0004 */
[----:B------:R-:W4:Y:S04]  /*66a10*/  LDL.LU R4, [R1+0x2f90] ;  /* 0x002f900001047983 */ /* 0x000f280000300800 */
[----:B------:R2:W-:Y:S02]  /*66a20*/  STL [R1+0x228], R6 ;  /* 0x0002280601007387 */ /* 0x0005e40000100800 */
[----:B--2---:R-:W-:-:S02]  /*66a30*/  IMAD.MOV.U32 R6, RZ, RZ, R5 ;  /* 0x000000ffff067224 */ /* 0x004fc400078e0005 */
[----:B------:R-:W2:Y:S04]  /*66a40*/  LDL.LU R5, [R1+0x2f8c] ;  /* 0x002f8c0001057983 */ /* 0x000ea80000300800 */
[----:B------:R3:W-:Y:S02]  /*66a50*/  STL [R1+0x224], R7 ;  /* 0x0002240701007387 */ /* 0x0007e40000100800 */
[----:B---3--:R-:W-:Y:S02]  /*66a60*/  IMAD.MOV.U32 R7, RZ, RZ, R8 ;  /* 0x000000ffff077224 */ /* 0x008fe400078e0008 */
[----:B------:R-:W3:Y:S04]  /*66a70*/  LDL.LU R8, [R1+0x2f88] ;  /* 0x002f880001087983 */ /* 0x000ee80000300800 */
[----:B------:R0:W-:Y:S02]  /*66a80*/  STL [R1+0x218], R10 ;  /* 0x0002180a01007387 */ /* 0x0001e40000100800 */
[----:B0-----:R-:W-:-:S02]  /*66a90*/  IMAD.MOV.U32 R10, RZ, RZ, R9 ;  /* 0x000000ffff0a7224 */ /* 0x001fc400078e0009 */
[----:B------:R-:W2:Y:S04]  /*66aa0*/  LDL.LU R9, [R1+0x2f84] ;  /* 0x002f840001097983 */ /* 0x000ea80000300800 */
[----:B------:R0:W-:Y:S02]  /*66ab0*/  STL [R1+0x214], R11 ;  /* 0x0002140b01007387 */ /* 0x0001e40000100800 */
[----:B0-----:R-:W-:Y:S02]  /*66ac0*/  IMAD.MOV.U32 R11, RZ, RZ, R26 ;  /* 0x000000ffff0b7224 */ /* 0x001fe400078e001a */
[----:B------:R-:W2:Y:S01]  /*66ad0*/  LDL.LU R26, [R1+0x2f80] ;  /* 0x002f8000011a7983 */ /* 0x000ea20000300800 */
[----:B------:R-:W-:Y:S01]  /*66ae0*/  @P1 FMUL R14, R14, 0.25 ;  /* 0x3e8000000e0e1820 */ /* 0x000fe20000400000 */
[----:B------:R-:W-:-:S03]  /*66af0*/  @P1 FMUL R15, R15, 0.25 ;  /* 0x3e8000000f0f1820 */ /* 0x000fc60000400000 */
[----:B------:R-:W-:Y:S01]  /*66b00*/  @!P5 FMUL R14, R14, 16777216 ;  /* 0x4b8000000e0ed820 */ /* 0x000fe20000400000 */
[----:B------:R-:W-:-:S03]  /*66b10*/  @!P5 FMUL R15, R15, 16777216 ;  /* 0x4b8000000f0fd820 */ /* 0x000fc60000400000 */
[----:B------:R-:W-:Y:S01]  /*66b20*/  FMUL R14, R28, R14 ;  /* 0x0000000e1c0e7220 */ /* 0x000fe20000400000 */
[----:B------:R-:W-:-:S04]  /*66b30*/  @P1 FMUL R18, R18, 0.25 ;  /* 0x3e80000012121820 */ /* 0x000fc80000400000 */
[----:B------:R0:W-:Y:S01]  /*66b40*/  STL [R1+0x20c], R14 ;  /* 0x00020c0e01007387 */ /* 0x0001e20000100800 */
[----:B------:R-:W-:Y:S01]  /*66b50*/  @!P5 FMUL R18, R18, 16777216 ;  /* 0x4b8000001212d820 */ /* 0x000fe20000400000 */
[----:B------:R-:W-:Y:S01]  /*66b60*/  @P1 FMUL R19, R19, 0.25 ;  /* 0x3e80000013131820 */ /* 0x000fe20000400000 */
[----:B0-----:R-:W-:Y:S02]  /*66b70*/  FMUL R14, R28, R15 ;  /* 0x0000000f1c0e7220 */ /* 0x001fe40000400000 */
[----:B------:R-:W3:Y:S01]  /*66b80*/  LDL.LU R15, [R1+0xc] ;  /* 0x00000c00010f7983 */ /* 0x000ee20000300800 */
[----:B------:R-:W-:-:S03]  /*66b90*/  @!P5 FMUL R19, R19, 16777216 ;  /* 0x4b8000001313d820 */ /* 0x000fc60000400000 */
[----:B------:R0:W-:Y:S01]  /*66ba0*/  STL [R1+0x204], R14 ;  /* 0x0002040e01007387 */ /* 0x0001e20000100800 */
[----:B------:R-:W-:Y:S01]  /*66bb0*/  @P1 FMUL R22, R22, 0.25 ;  /* 0x3e80000016161820 */ /* 0x000fe20000400000 */
[----:B------:R-:W-:Y:S01]  /*66bc0*/  @P1 FMUL R23, R23, 0.25 ;  /* 0x3e80000017171820 */ /* 0x000fe20000400000 */
[----:B0-----:R-:W-:Y:S02]  /*66bd0*/  FMUL R14, R28, R18 ;  /* 0x000000121c0e7220 */ /* 0x001fe40000400000 */
[----:B------:R-:W3:Y:S01]  /*66be0*/  LDL.LU R18, [R1+0x10] ;  /* 0x0000100001127983 */ /* 0x000ee20000300800 */
[----:B------:R-:W-:-:S03]  /*66bf0*/  @!P5 FMUL R22, R22, 16777216 ;  /* 0x4b8000001616d820 */ /* 0x000fc60000400000 */
[----:B------:R0:W-:Y:S01]  /*66c00*/  STL [R1+0x1fc], R14 ;  /* 0x0001fc0e01007387 */ /* 0x0001e20000100800 */
[----:B------:R-:W-:Y:S01]  /*66c10*/  @!P5 FMUL R23, R23, 16777216 ;  /* 0x4b8000001717d820 */ /* 0x000fe20000400000 */
[C---:B0-----:R-:W-:Y:S02]  /*66c20*/  FMUL R14, R28.reuse, R19 ;  /* 0x000000131c0e7220 */ /* 0x041fe40000400000 */
[----:B------:R-:W3:Y:S04]  /*66c30*/  LDL.LU R19, [R1+0x1c] ;  /* 0x00001c0001137983 */ /* 0x000ee80000300800 */
[----:B------:R0:W-:Y:S01]  /*66c40*/  STL [R1+0x1f4], R14 ;  /* 0x0001f40e01007387 */ /* 0x0001e20000100800 */
[C---:B------:R-:W-:Y:S01]  /*66c50*/  FMUL R23, R28.reuse, R23 ;  /* 0x000000171c177220 */ /* 0x040fe20000400000 */
[----:B0-----:R-:W-:Y:S01]  /*66c60*/  FMUL R14, R28, R22 ;  /* 0x000000161c0e7220 */ /* 0x001fe20000400000 */
[----:B------:R-:W-:-:S04]  /*66c70*/  @P3 FMUL R6, R6, 0.25 ;  /* 0x3e80000006063820 */ /* 0x000fc80000400000 */
[----:B------:R0:W-:Y:S04]  /*66c80*/  STL [R1+0x1e8], R14 ;  /* 0x0001e80e01007387 */ /* 0x0001e80000100800 */
[----:B------:R-:W3:Y:S01]  /*66c90*/  LDL.LU R22, [R1+0x20] ;  /* 0x0000200001167983 */ /* 0x000ee20000300800 */
[----:B------:R-:W-:-:S03]  /*66ca0*/  @P3 FMUL R7, R7, 0.25 ;  /* 0x3e80000007073820 */ /* 0x000fc60000400000 */
[----:B------:R-:W3:Y:S01]  /*66cb0*/  LDL.LU R28, [R1+0x30] ;  /* 0x00003000011c7983 */ /* 0x000ee20000300800 */
[----:B0-----:R-:W-:Y:S01]  /*66cc0*/  IMAD.MOV.U32 R14, RZ, RZ, R3 ;  /* 0x000000ffff0e7224 */ /* 0x001fe200078e0003 */
[----:B------:R-:W-:Y:S02]  /*66cd0*/  FSEL R3, R12, R29, !P4 ;  /* 0x0000001d0c037208 */ /* 0x000fe40006000000 */
[----:B------:R0:W-:Y:S01]  /*66ce0*/  STL [R1+0x1e0], R23 ;  /* 0x0001e01701007387 */ /* 0x0001e20000100800 */
[----:B------:R-:W-:-:S03]  /*66cf0*/  @P3 FMUL R16, R16, 0.25 ;  /* 0x3e80000010103820 */ /* 0x000fc60000400000 */
[----:B0-----:R-:W3:Y:S01]  /*66d00*/  LDL.LU R23, [R1+0x2c] ;  /* 0x00002c0001177983 */ /* 0x001ee20000300800 */
[----:B--2---:R-:W-:-:S03]  /*66d10*/  FSETP.GT.AND P1, PT, |R26|, 8.50705917302346158658e+37, PT ;  /* 0x7e8000001a00780b */ /* 0x004fc60003f24200 */
[----:B------:R0:W-:Y:S04]  /*66d20*/  STL [R1+0x2f1c], R26 ;  /* 0x002f1c1a01007387 */ /* 0x0001e80000100800 */
[----:B0-----:R-:W2:Y:S04]  /*66d30*/  LDL.LU R26, [R1+0x3c] ;  /* 0x00003c00011a7983 */ /* 0x001ea80000300800 */
[----:B------:R-:W2:Y:S04]  /*66d40*/  LDL.LU R12, [R1+0x2f7c] ;  /* 0x002f7c00010c7983 */ /* 0x000ea80000300800 */
[----:B------:R-:W-:Y:S04]  /*66d50*/  STL [R1+0x1a0], R3 ;  /* 0x0001a00301007387 */ /* 0x000fe80000100800 */
[----:B------:R-:W-:Y:S04]  /*66d60*/  @P3 STL [R1+0x98], R6 ;  /* 0x0000980601003387 */ /* 0x000fe80000100800 */
[----:B------:R-:W-:Y:S04]  /*66d70*/  @P3 STL [R1+0x94], R7 ;  /* 0x0000940701003387 */ /* 0x000fe80000100800 */
[----:B------:R-:W-:Y:S04]  /*66d80*/  STL [R1+0x90], R16 ;  /* 0x0000901001007387 */ /* 0x000fe80000100800 */
[----:B------:R0:W-:Y:S04]  /*66d90*/  STL [R1+0x2f4c], R3 ;  /* 0x002f4c0301007387 */ /* 0x0001e80000100800 */
[----:B0-----:R-:W2:Y:S01]  /*66da0*/  LDL.LU R3, [R1+0x88] ;  /* 0x0000880001037983 */ /* 0x001ea20000300800 */
[----:B------:R-:W-:Y:S01]  /*66db0*/  @P3 FMUL R13, R13, 0.25 ;  /* 0x3e8000000d0d3820 */ /* 0x000fe20000400000 */
[----:B-----5:R-:W-:Y:S01]  /*66dc0*/  @P3 FMUL R2, R2, 0.25 ;  /* 0x3e80000002023820 */ /* 0x020fe20000400000 */
[----:B------:R-:W-:Y:S01]  /*66dd0*/  @P3 FMUL R17, R17, 0.25 ;  /* 0x3e80000011113820 */ /* 0x000fe20000400000 */
[----:B------:R-:W-:Y:S01]  /*66de0*/  @P3 FMUL R20, R20, 0.25 ;  /* 0x3e80000014143820 */ /* 0x000fe20000400000 */
[----:B------:R-:W-:Y:S01]  /*66df0*/  @P3 FMUL R21, R21, 0.25 ;  /* 0x3e80000015153820 */ /* 0x000fe20000400000 */
[----:B------:R-:W-:Y:S01]  /*66e00*/  @P3 FMUL R24, R24, 0.25 ;  /* 0x3e80000018183820 */ /* 0x000fe20000400000 */
[----:B------:R-:W-:Y:S01]  /*66e10*/  @P3 FMUL R25, R25, 0.25 ;  /* 0x3e80000019193820 */ /* 0x000fe20000400000 */
[----:B------:R-:W-:Y:S01]  /*66e20*/  FSETP.GEU.AND P5, PT, |R29|, 1.175494350822287508e-38, PT ;  /* 0x008000001d00780b */ /* 0x000fe20003fae200 */
[----:B--2---:R-:W-:-:S05]  /*66e30*/  @P3 FMUL R3, R3, 0.25 ;  /* 0x3e80000003033820 */ /* 0x004fca0000400000 */
[----:B------:R0:W-:Y:S04]  /*66e40*/  STL [R1+0x2f50], R3 ;  /* 0x002f500301007387 */ /* 0x0001e80000100800 */
[----:B------:R2:W-:Y:S01]  /*66e50*/  STL [R1+0x8c], R13 ;  /* 0x00008c0d01007387 */ /* 0x0005e20000100800 */
[----:B0-----:R-:W-:-:S03]  /*66e60*/  IMAD.MOV.U32 R3, RZ, RZ, R13 ;  /* 0x000000ffff037224 */ /* 0x001fc600078e000d */
[----:B--2---:R-:W2:Y:S04]  /*66e70*/  LDL.LU R13, [R1+0x2f78] ;  /* 0x002f7800010d7983 */ /* 0x004ea80000300800 */
[----:B------:R0:W-:Y:S02]  /*66e80*/  STL [R1+0x2f54], R2 ;  /* 0x002f540201007387 */ /* 0x0001e40000100800 */
[----:B0-----:R-:W-:Y:S02]  /*66e90*/  IMAD.MOV.U32 R2, RZ, RZ, R16 ;  /* 0x000000ffff027224 */ /* 0x001fe400078e0010 */
[----:B------:R-:W5:Y:S04]  /*66ea0*/  LDL.LU R16, [R1+0x2f74] ;  /* 0x002f740001107983 */ /* 0x000f680000300800 */
        /* <DEDUP_REMOVED lines=10> */
[----:B------:R-:W-:Y:S04]  /*66f50*/  STL [R1+0x2f2c], R11 ;  /* 0x002f2c0b01007387 */ /* 0x000fe80000100800 */
[----:B------:R0:W-:Y:S04]  /*66f60*/  STL [R1+0x2f58], R3 ;  /* 0x002f580301007387 */ /* 0x0001e80000100800 */
[----:B------:R1:W-:Y:S04]  /*66f70*/  STL [R1+0x2f5c], R2 ;  /* 0x002f5c0201007387 */ /* 0x0003e80000100800 */
[----:B------:R3:W-:Y:S01]  /*66f80*/  STL [R1+0x2f30], R14 ;  /* 0x002f300e01007387 */ /* 0x0007e20000100800 */
[----:B0-----:R-:W-:Y:S01]  /*66f90*/  IMAD.MOV.U32 R3, RZ, RZ, R7 ;  /* 0x000000ffff037224 */ /* 0x001fe200078e0007 */
[----:B------:R-:W-:Y:S01]  /*66fa0*/  FSEL R7, RZ, -23, P4 ;  /* 0xc1b80000ff077808 */ /* 0x000fe20002000000 */
[----:B-1----:R-:W-:Y:S01]  /*66fb0*/  IMAD.MOV.U32 R2, RZ, RZ, R6 ;  /* 0x000000ffff027224 */ /* 0x002fe200078e0006 */
[----:B------:R-:W-:Y:S01]  /*66fc0*/  FSEL R6, RZ, -23, P2 ;  /* 0xc1b80000ff067808 */ /* 0x000fe20001000000 */
[----:B---3--:R-:W3:Y:S02]  /*66fd0*/  LDL.LU R14, [R1+0x60] ;  /* 0x00006000010e7983 */ /* 0x008ee40000300800 */
[----:B------:R-:W-:-:S02]  /*66fe0*/  @!P5 FMUL R2, R2, 16777216 ;  /* 0x4b8000000202d820 */ /* 0x000fc40000400000 */
[----:B------:R-:W2:Y:S01]  /*66ff0*/  LDL.LU R11, [R1+0x5c] ;  /* 0x00005c00010b7983 */ /* 0x000ea20000300800 */
[----:B------:R-:W-:-:S03]  /*67000*/  @!P5 FMUL R3, R3, 16777216 ;  /* 0x4b8000000303d820 */ /* 0x000fc60000400000 */
[----:B------:R0:W-:Y:S04]  /*67010*/  STL [R1+0x2f28], R10 ;  /* 0x002f280a01007387 */ /* 0x0001e80000100800 */
[----:B0-----:R-:W2:Y:S04]  /*67020*/  LDL.LU R10, [R1+0x50] ;  /* 0x00005000010a7983 */ /* 0x001ea80000300800 */
[----:B------:R0:W-:Y:S04]  /*67030*/  STL [R1+0x2f20], R6 ;  /* 0x002f200601007387 */ /* 0x0001e80000100800 */
[----:B0-----:R-:W2:Y:S04]  /*67040*/  LDL.LU R6, [R1+0x40] ;  /* 0x0000400001067983 */ /* 0x001ea80000300800 */
[----:B------:R0:W-:Y:S04]  /*67050*/  STL [R1+0x2f24], R7 ;  /* 0x002f240701007387 */ /* 0x0001e80000100800 */
[----:B0-----:R-:W2:Y:S04]  /*67060*/  LDL.LU R7, [R1+0x4c] ;  /* 0x00004c0001077983 */ /* 0x001ea80000300800 */
[----:B------:R0:W-:Y:S04]  /*67070*/  @!P5 STL [R1+0x98], R2 ;  /* 0x000098020100d387 */ /* 0x0001e80000100800 */
[----:B0-----:R-:W2:Y:S04]  /*67080*/  LDL.LU R2, [R1+0x2f5c] ;  /* 0x002f5c0001027983 */ /* 0x001ea80000300800 */
[----:B------:R0:W-:Y:S04]  /*67090*/  @!P5 STL [R1+0x94], R3 ;  /* 0x000094030100d387 */ /* 0x0001e80000100800 */
[----:B0-----:R-:W3:Y:S01]  /*670a0*/  LDL.LU R3, [R1+0x2f58] ;  /* 0x002f580001037983 */ /* 0x001ee20000300800 */
[----:B--2---:R-:W-:-:S05]  /*670b0*/  @!P5 FMUL R2, R2, 16777216 ;  /* 0x4b8000000202d820 */ /* 0x004fca0000400000 */
[----:B------:R0:W-:Y:S01]  /*670c0*/  @!P5 STL [R1+0x90], R2 ;  /* 0x000090020100d387 */ /* 0x0001e20000100800 */
[----:B---3--:R-:W-:-:S03]  /*670d0*/  @!P5 FMUL R3, R3, 16777216 ;  /* 0x4b8000000303d820 */ /* 0x008fc60000400000 */
[----:B0-----:R-:W2:Y:S04]  /*670e0*/  LDL.LU R2, [R1+0x2f54] ;  /* 0x002f540001027983 */ /* 0x001ea80000300800 */
[----:B------:R0:W-:Y:S04]  /*670f0*/  @!P5 STL [R1+0x8c], R3 ;  /* 0x00008c030100d387 */ /* 0x0001e80000100800 */
[----:B0-----:R-:W3:Y:S01]  /*67100*/  LDL.LU R3, [R1+0x2f50] ;  /* 0x002f500001037983 */ /* 0x001ee20000300800 */
[----:B------:R-:W-:Y:S01]  /*67110*/  @!P5 FMUL R14, R14, 16777216 ;  /* 0x4b8000000e0ed820 */ /* 0x000fe20000400000 */
[----:B--2---:R-:W-:Y:S01]  /*67120*/  @!P5 FMUL R2, R2, 16777216 ;  /* 0x4b8000000202d820 */ /* 0x004fe20000400000 */
[----:B---3--:R-:W-:-:S05]  /*67130*/  @!P5 FMUL R3, R3, 16777216 ;  /* 0x4b8000000303d820 */ /* 0x008fca0000400000 */
[----:B------:R0:W-:Y:S04]  /*67140*/  STL [R1+0x88], R3 ;  /* 0x0000880301007387 */ /* 0x0001e80000100800 */
[----:B0-----:R-:W2:Y:S04]  /*67150*/  LDL.LU R3, [R1+0x2f4c] ;  /* 0x002f4c0001037983 */ /* 0x001ea80000300800 */
[----:B------:R0:W-:Y:S04]  /*67160*/  STL [R1+0x84], R2 ;  /* 0x0000840201007387 */ /* 0x0001e80000100800 */
[----:B0-----:R-:W3:Y:S04]  /*67170*/  LDL R2, [R1+0x1b8] ;  /* 0x0001b80001027983 */ /* 0x001ee80000100800 */
[----:B------:R0:W-:Y:S04]  /*67180*/  STL [R1+0x2f34], R14 ;  /* 0x002f340e01007387 */ /* 0x0001e80000100800 */
[----:B0-----:R-:W2:Y:S04]  /*67190*/  LDL.LU R14, [R1+0x84] ;  /* 0x00008400010e7983 */ /* 0x001ea80000300800 */
[----:B--2---:R0:W-:Y:S04]  /*671a0*/  STL [R1+0x2f38], R14 ;  /* 0x002f380e01007387 */ /* 0x0041e80000100800 */
[----:B0-----:R-:W2:Y:S04]  /*671b0*/  LDL.LU R14, [R1+0x88] ;  /* 0x00008800010e7983 */ /* 0x001ea80000300800 */
[----:B--2---:R0:W-:Y:S04]  /*671c0*/  STL [R1+0x2f3c], R14 ;  /* 0x002f3c0e01007387 */ /* 0x0041e80000100800 */
        /* <DEDUP_REMOVED lines=9> */
[----:B-1----:R-:W0:Y:S01]  /*67260*/  LDL.LU R14, [R1+0x98] ;  /* 0x00009800010e7983 */ /* 0x002e220000300800 */
[----:B------:R-:W-:Y:S02]  /*67270*/  VIADD R3, R3, 0xc0cafb0d ;  /* 0xc0cafb0d03037836 */ /* 0x000fe40000000000 */
[----:B---3--:R-:W-:-:S03]  /*67280*/  VIADD R2, R2, 0xc0cafb0d ;  /* 0xc0cafb0d02027836 */ /* 0x008fc60000000000 */
[----:B------:R-:W-:Y:S02]  /*67290*/  LOP3.LUT R3, R3, 0xff800000, RZ, 0xc0, !PT ;  /* 0xff80000003037812 */ /* 0x000fe400078ec0ff */
[----:B------:R-:W-:-:S03]  /*672a0*/  LOP3.LUT R2, R2, 0xff800000, RZ, 0xc0, !PT ;  /* 0xff80000002027812 */ /* 0x000fc600078ec0ff */
[----:B------:R-:W-:Y:S04]  /*672b0*/  STL [R1+0x290], R3 ;  /* 0x0002900301007387 */ /* 0x000fe80000100800 */
[----:B------:R-:W-:Y:S01]  /*672c0*/  STL [R1+0x28c], R2 ;  /* 0x00028c0201007387 */ /* 0x000fe20000100800 */
        /* <DEDUP_REMOVED lines=18> */
[----:B------:R-:W-:Y:S01]  /*673f0*/  @!P5 FMUL R11, R11, 16777216 ;  /* 0x4b8000000b0bd820 */ /* 0x000fe20000400000 */
[----:B------:R-:W-:Y:S01]  /*67400*/  @!P5 FMUL R10, R10, 16777216 ;  /* 0x4b8000000a0ad820 */ /* 0x000fe20000400000 */
[----:B------:R-:W-:Y:S02]  /*67410*/  @!P5 FMUL R7, R7, 16777216 ;  /* 0x4b8000000707d820 */ /* 0x000fe40000400000 */
[C---:B------:R-:W-:Y:S01]  /*67420*/  FMUL R11, R29.reuse, R11 ;  /* 0x0000000b1d0b7220 */ /* 0x040fe20000400000 */
[----:B------:R-:W-:Y:S01]  /*67430*/  @!P5 FMUL R6, R6, 16777216 ;  /* 0x4b8000000606d820 */ /* 0x000fe20000400000 */
[C---:B------:R-:W-:Y:S01]  /*67440*/  FMUL R10, R29.reuse, R10 ;  /* 0x0000000a1d0a7220 */ /* 0x040fe20000400000 */
[----:B------:R-:W-:-:S02]  /*67450*/  FMUL R7, R29, R7 ;  /* 0x000000071d077220 */ /* 0x000fc40000400000 */
[----:B------:R-:W-:Y:S01]  /*67460*/  FMUL R6, R29, R6 ;  /* 0x000000061d067220 */ /* 0x000fe20000400000 */
[----:B------:R-:W-:Y:S01]  /*67470*/  @P3 FMUL R26, R26, 0.25 ;  /* 0x3e8000001a1a3820 */ /* 0x000fe20000400000 */
[----:B------:R-:W-:-:S03]  /*67480*/  @P3 FMUL R28, R28, 0.25 ;  /* 0x3e8000001c1c3820 */ /* 0x000fc60000400000 */
[----:B------:R-:W-:Y:S01]  /*67490*/  @!P5 FMUL R26, R26, 16777216 ;  /* 0x4b8000001a1ad820 */ /* 0x000fe20000400000 */
[----:B------:R-:W-:Y:S01]  /*674a0*/  @!P5 FMUL R28, R28, 16777216 ;  /* 0x4b8000001c1cd820 */ /* 0x000fe20000400000 */
[----:B------:R-:W-:Y:S01]  /*674b0*/  @P3 FMUL R23, R23, 0.25 ;  /* 0x3e80000017173820 */ /* 0x000fe20000400000 */
[----:B------:R-:W-:Y:S01]  /*674c0*/  @P3 FMUL R22, R22, 0.25 ;  /* 0x3e80000016163820 */ /* 0x000fe20000400000 */
[----:B------:R-:W-:Y:S01]  /*674d0*/  FMUL R26, R29, R26 ;  /* 0x0000001a1d1a7220 */ /* 0x000fe20000400000 */
[----:B------:R-:W-:Y:S01]  /*674e0*/  @P3 FMUL R19, R19, 0.25 ;  /* 0x3e80000013133820 */ /* 0x000fe20000400000 */
[----:B------:R-:W-:Y:S01]  /*674f0*/  FMUL R28, R29, R28 ;  /* 0x0000001c1d1c7220 */ /* 0x000fe20000400000 */
[----:B------:R-:W-:Y:S01]  /*67500*/  @P3 FMUL R18, R18, 0.25 ;  /* 0x3e80000012123820 */ /* 0x000fe20000400000 */
[----:B------:R-:W-:Y:S01]  /*67510*/  @!P5 FMUL R23, R23, 16777216 ;  /* 0x4b8000001717d820 */ /* 0x000fe20000400000 */
[----:B------:R-:W-:Y:S01]  /*67520*/  @P3 FMUL R15, R15, 0.25 ;  /* 0x3e8000000f0f3820 */ /* 0x000fe20000400000 */
[----:B------:R-:W-:Y:S01]  /*67530*/  @!P5 FMUL R22, R22, 16777216 ;  /* 0x4b8000001616d820 */ /* 0x000fe20000400000 */
[----:B--2---:R-:W-:-:S05]  /*67540*/  FMUL R14, R29, R14 ;  /* 0x0000000e1d0e7220 */ /* 0x004fca0000400000 */
[----:B------:R0:W-:Y:S04]  /*67550*/  STL [R1+0x200], R14 ;  /* 0x0002000e01007387 */ /* 0x0001e80000100800 */
[----:B0-----:R-:W2:Y:S04]  /*67560*/  LDL.LU R14, [R1+0x2f30] ;  /* 0x002f3000010e7983 */ /* 0x001ea80000300800 */
        /* <DEDUP_REMOVED lines=8> */
[----:B------:R-:W-:Y:S01]  /*675f0*/  @!P5 FMUL R19, R19, 16777216 ;  /* 0x4b8000001313d820 */ /* 0x000fe20000400000 */
[----:B------:R-:W-:-:S02]  /*67600*/  @P3 FMUL R27, R27, 0.25 ;  /* 0x3e8000001b1b3820 */ /* 0x000fc40000400000 */
[----:B------:R0:W-:Y:S01]  /*67610*/  STL [R1+0x1dc], R26 ;  /* 0x0001dc1a01007387 */ /* 0x0001e20000100800 */
[----:B------:R-:W-:Y:S01]  /*67620*/  @!P5 FMUL R18, R18, 16777216 ;  /* 0x4b8000001212d820 */ /* 0x000fe20000400000 */
[----:B------:R-:W-:Y:S01]  /*67630*/  @!P5 FMUL R15, R15, 16777216 ;  /* 0x4b8000000f0fd820 */ /* 0x000fe20000400000 */
[----:B------:R-:W-:Y:S01]  /*67640*/  @P3 FMUL R0, R0, 0.25 ;  /* 0x3e80000000003820 */ /* 0x000fe20000400000 */
[----:B------:R-:W-:Y:S01]  /*67650*/  @!P5 FMUL R27, R27, 16777216 ;  /* 0x4b8000001b1bd820 */ /* 0x000fe20000400000 */
[----:B0-----:R-:W3:Y:S04]  /*67660*/  LDL.LU R26, [R1+0x2f1c] ;  /* 0x002f1c00011a7983 */ /* 0x001ee80000300800 */
[----:B------:R0:W-:Y:S01]  /*67670*/  STL [R1+0x1d8], R28 ;  /* 0x0001d81c01007387 */ /* 0x0001e20000100800 */
[----:B----4-:R-:W-:Y:S01]  /*67680*/  @P3 FMUL R4, R4, 0.25 ;  /* 0x3e80000004043820 */ /* 0x010fe20000400000 */
[----:B------:R-:W-:Y:S01]  /*67690*/  FMUL R15, R29, R15 ;  /* 0x0000000f1d0f7220 */ /* 0x000fe20000400000 */
[----:B------:R-:W-:Y:S01]  /*676a0*/  @P3 FMUL R5, R5, 0.25 ;  /* 0x3e80000005053820 */ /* 0x000fe20000400000 */
[C---:B0-----:R-:W-:Y:S01]  /*676b0*/  FMUL R28, R29.reuse, R23 ;  /* 0x000000171d1c7220 */ /* 0x041fe20000400000 */
[C---:B------:R-:W-:Y:S01]  /*676c0*/  FMUL R23, R29.reuse, R22 ;  /* 0x000000161d177220 */ /* 0x040fe20000400000 */
[C---:B------:R-:W-:Y:S01]  /*676d0*/  FMUL R22, R29.reuse, R19 ;  /* 0x000000131d167220 */ /* 0x040fe20000400000 */
[----:B------:R-:W-:-:S02]  /*676e0*/  FMUL R19, R29, R18 ;  /* 0x000000121d137220 */ /* 0x000fc40000400000 */
[----:B------:R-:W-:Y:S01]  /*676f0*/  STL [R1+0x1d4], R28 ;  /* 0x0001d41c01007387 */ /* 0x000fe20000100800 */
[----:B------:R-:W-:Y:S01]  /*67700*/  @!P5 FMUL R0, R0, 16777216 ;  /* 0x4b8000000000d820 */ /* 0x000fe20000400000 */
[----:B------:R-:W-:Y:S02]  /*67710*/  @P3 FMUL R8, R8, 0.25 ;  /* 0x3e80000008083820 */ /* 0x000fe40000400000 */
[----:B------:R-:W-:Y:S01]  /*67720*/  STL [R1+0x1d0], R23 ;  /* 0x0001d01701007387 */ /* 0x000fe20000100800 */
[----:B------:R-:W-:Y:S01]  /*67730*/  @!P5 FMUL R4, R4, 16777216 ;  /* 0x4b8000000404d820 */ /* 0x000fe20000400000 */
[----:B------:R-:W-:Y:S02]  /*67740*/  FMUL R18, R29, R27 ;  /* 0x0000001b1d127220 */ /* 0x000fe40000400000 */
[----:B------:R-:W-:Y:S01]  /*67750*/  STL [R1+0x1cc], R22 ;  /* 0x0001cc1601007387 */ /* 0x000fe20000100800 */
[----:B------:R-:W-:-:S03]  /*67760*/  @P3 FMUL R9, R9, 0.25 ;  /* 0x3e80000009093820 */ /* 0x000fc60000400000 */
[----:B------:R-:W-:Y:S01]  /*67770*/  STL [R1+0x1c8], R19 ;  /* 0x0001c81301007387 */ /* 0x000fe20000100800 */
[----:B------:R-:W-:-:S03]  /*67780*/  @!P5 FMUL R5, R5, 16777216 ;  /* 0x4b8000000505d820 */ /* 0x000fc60000400000 */
[----:B------:R-:W4:Y:S01]  /*67790*/  LDL.LU R27, [R1+0x2f18] ;  /* 0x002f1800011b7983 */ /* 0x000f220000300800 */
[----:B------:R-:W-:-:S03]  /*677a0*/  @!P5 FMUL R8, R8, 16777216 ;  /* 0x4b8000000808d820 */ /* 0x000fc60000400000 */
[----:B------:R0:W-:Y:S01]  /*677b0*/  STL [R1+0x1c4], R15 ;  /* 0x0001c40f01007387 */ /* 0x0001e20000100800 */
[----:B------:R-:W-:Y:S01]  /*677c0*/  @P3 FMUL R12, R12, 0.25 ;  /* 0x3e8000000c0c3820 */ /* 0x000fe20000400000 */
[----:B------:R-:W-:Y:S01]  /*677d0*/  @P3 FMUL R13, R13, 0.25 ;  /* 0x3e8000000d0d3820 */ /* 0x000fe20000400000 */
[----:B------:R-:W-:Y:S01]  /*677e0*/  @!P5 FMUL R9, R9, 16777216 ;  /* 0x4b8000000909d820 */ /* 0x000fe20000400000 */
[----:B------:R-:W-:Y:S01]  /*677f0*/  STL [R1+0x1c0], R18 ;  /* 0x0001c01201007387 */ /* 0x000fe20000100800 */
[C---:B------:R-:W-:Y:S01]  /*67800*/  FMUL R5, R29.reuse, R5 ;  /* 0x000000051d057220 */ /* 0x040fe20000400000 */
[C---:B0-----:R-:W-:Y:S01]  /*67810*/  FMUL R15, R29.reuse, R0 ;  /* 0x000000001d0f7220 */ /* 0x041fe20000400000 */
[C---:B------:R-:W-:Y:S01]  /*67820*/  FMUL R0, R29.reuse, R4 ;  /* 0x000000041d007220 */ /* 0x040fe20000400000 */
[----:B-----5:R-:W-:Y:S01]  /*67830*/  @P3 FMUL R16, R16, 0.25 ;  /* 0x3e80000010103820 */ /* 0x020fe20000400000 */
[----:B------:R-:W-:Y:S01]  /*67840*/  FMUL R4, R29, R8 ;  /* 0x000000081d047220 */ /* 0x000fe20000400000 */
[----:B------:R-:W-:Y:S01]  /*67850*/  @!P5 FMUL R12, R12, 16777216 ;  /* 0x4b8000000c0cd820 */ /* 0x000fe20000400000 */
[----:B------:R-:W-:Y:S01]  /*67860*/  STL [R1+0x1bc], R15 ;  /* 0x0001bc0f01007387 */ /* 0x000fe20000100800 */
[----:B------:R-:W-:Y:S01]  /*67870*/  @!P5 FMUL R13, R13, 16777216 ;  /* 0x4b8000000d0dd820 */ /* 0x000fe20000400000 */
[----:B------:R-:W-:-:S02]  /*67880*/  @P3 FMUL R17, R17, 0.25 ;  /* 0x3e80000011113820 */ /* 0x000fc40000400000 */
[----:B------:R0:W-:Y:S01]  /*67890*/  STL [R1+0x1b4], R0 ;  /* 0x0001b40001007387 */ /* 0x0001e20000100800 */
[----:B------:R-:W-:Y:S01]  /*678a0*/  @P3 FMUL R20, R20, 0.25 ;  /* 0x3e80000014143820 */ /* 0x000fe20000400000 */
[----:B------:R-:W-:Y:S01]  /*678b0*/  @!P5 FMUL R16, R16, 16777216 ;  /* 0x4b8000001010d820 */ /* 0x000fe20000400000 */
[----:B------:R-:W-:Y:S01]  /*678c0*/  @P3 FMUL R24, R24, 0.25 ;  /* 0x3e80000018183820 */ /* 0x000fe20000400000 */
[----:B------:R1:W-:Y:S01]  /*678d0*/  STL [R1+0x1b0], R5 ;  /* 0x0001b00501007387 */ /* 0x0003e20000100800 */
[----:B------:R-:W-:Y:S01]  /*678e0*/  @P3 FMUL R21, R21, 0.25 ;  /* 0x3e80000015153820 */ /* 0x000fe20000400000 */
[----:B0-----:R-:W-:Y:S02]  /*678f0*/  FMUL R0, R29, R9 ;  /* 0x000000091d007220 */ /* 0x001fe40000400000 */
[----:B------:R0:W-:Y:S01]  /*67900*/  STL [R1+0x1ac], R4 ;  /* 0x0001ac0401007387 */ /* 0x0001e20000100800 */
[----:B------:R-:W-:Y:S01]  /*67910*/  @!P5 FMUL R17, R17, 16777216 ;  /* 0x4b8000001111d820 */ /* 0x000fe20000400000 */
[----:B-1----:R-:W-:-:S02]  /*67920*/  FMUL R5, R29, R12 ;  /* 0x0000000c1d057220 */ /* 0x002fc40000400000 */
[----:B------:R1:W-:Y:S01]  /*67930*/  STL [R1+0x1a8], R0 ;  /* 0x0001a80001007387 */ /* 0x0003e20000100800 */
[----:B------:R-:W-:Y:S01]  /*67940*/  @!P5 FMUL R20, R20, 16777216 ;  /* 0x4b8000001414d820 */ /* 0x000fe20000400000 */
[----:B------:R-:W-:Y:S01]  /*67950*/  @!P5 FMUL R24, R24, 16777216 ;  /* 0x4b8000001818d820 */ /* 0x000fe20000400000 */
[----:B0-----:R-:W-:Y:S01]  /*67960*/  FMUL R4, R29, R13 ;  /* 0x0000000d1d047220 */ /* 0x001fe20000400000 */
[----:B------:R-:W-:Y:S01]  /*67970*/  @P3 FMUL R25, R25, 0.25 ;  /* 0x3e80000019193820 */ /* 0x000fe20000400000 */
[----:B------:R-:W-:Y:S01]  /*67980*/  @!P5 FMUL R21, R21, 16777216 ;  /* 0x4b8000001515d820 */ /* 0x000fe20000400000 */
[C---:B-1----:R-:W-:Y:S01]  /*67990*/  FMUL R0, R29.reuse, R16 ;  /* 0x000000101d007220 */ /* 0x042fe20000400000 */
[----:B------:R0:W-:Y:S01]  /*679a0*/  STL [R1+0x84], R5 ;  /* 0x0000840501007387 */ /* 0x0001e20000100800 */
[----:B------:R-:W-:-:S03]  /*679b0*/  FMUL R28, R29, R24 ;  /* 0x000000181d1c7220 */ /* 0x000fc60000400000 */
[----:B------:R1:W-:Y:S01]  /*679c0*/  STL [R1+0x30], R4 ;  /* 0x0000300401007387 */ /* 0x0003e20000100800 */
[----:B------:R-:W-:Y:S01]  /*679d0*/  @!P5 FMUL R25, R25, 16777216 ;  /* 0x4b8000001919d820 */ /* 0x000fe20000400000 */
[----:B------:R-:W-:Y:S02]  /*679e0*/  I2FP.F32.S32 R3, R3 ;  /* 0x0000000300037245 */ /* 0x000fe40000201400 */
[----:B------:R5:W-:Y:S01]  /*679f0*/  STL [R1+0x28], R0 ;  /* 0x0000280001007387 */ /* 0x000be20000100800 */
[C---:B0-----:R-:W-:Y:S01]  /*67a00*/  FMUL R5, R29.reuse, R17 ;  /* 0x000000111d057220 */ /* 0x041fe20000400000 */
[----:B------:R-:W-:Y:S01]  /*67a10*/  I2FP.F32.S32 R2, R2 ;  /* 0x0000000200027245 */ /* 0x000fe20000201400 */
[----:B-1----:R-:W-:-:S03]  /*67a20*/  FMUL R4, R29, R20 ;  /* 0x000000141d047220 */ /* 0x002fc60000400000 */
[----:B------:R-:W-:Y:S01]  /*67a30*/  STL [R1+0x1c], R5 ;  /* 0x00001c0501007387 */ /* 0x000fe20000100800 */
[----:B-----5:R-:W-:-:S03]  /*67a40*/  FMUL R0, R29, R21 ;  /* 0x000000151d007220 */ /* 0x020fc60000400000 */
[----:B------:R2:W-:Y:S01]  /*67a50*/  STL [R1+0x18], R4 ;  /* 0x0000180401007387 */ /* 0x0005e20000100800 */
[----:B------:R-:W-:-:S03]  /*67a60*/  FMUL R25, R29, R25 ;  /* 0x000000191d197220 */ /* 0x000fc60000400000 */
[----:B------:R-:W-:Y:S04]  /*67a70*/  STL [R1+0x2e80], R28 ;  /* 0x002e801c01007387 */ /* 0x000fe80000100800 */
[----:B------:R0:W-:Y:S04]  /*67a80*/  STL [R1], R0 ;  /* 0x0000000001007387 */ /* 0x0001e80000100800 */
[----:B------:R-:W-:Y:S01]  /*67a90*/  STL [R1+0x2e84], R25 ;  /* 0x002e841901007387 */ /* 0x000fe20000100800 */
[----:B--2---:R-:W-:Y:S02]  /*67aa0*/  IMAD.MOV.U32 R4, RZ, RZ, R14 ;  /* 0x000000ffff047224 */ /* 0x004fe400078e000e */
[----:B---3--:R-:W-:-:S02]  /*67ab0*/  IMAD.MOV.U32 R18, RZ, RZ, R11 ;  /* 0x000000ffff127224 */ /* 0x008fc400078e000b */
[----:B------:R-:W-:Y:S02]  /*67ac0*/  IMAD.MOV.U32 R14, RZ, RZ, R10 ;  /* 0x000000ffff0e7224 */ /* 0x000fe400078e000a */
[----:B------:R-:W-:-:S05]  /*67ad0*/  FFMA.FTZ R3, R3, 1.1920928955078125e-07, R7 ;  /* 0x3400000003037823 */ /* 0x000fca0000010007 */
[----:B------:R-:W-:Y:S01]  /*67ae0*/  STL [R1+0x298], R3 ;  /* 0x0002980301007387 */ /* 0x000fe20000100800 */
[----:B0-----:R-:W-:-:S05]  /*67af0*/  FFMA.FTZ R0, R2, 1.1920928955078125e-07, R6 ;  /* 0x3400000002007823 */ /* 0x001fca0000010006 */
[----:B------:R-:W-:Y:S04]  /*67b00*/  STL [R1+0x294], R0 ;  /* 0x0002940001007387 */ /* 0x000fe80000100800 */
[----:B------:R-:W-:Y:S04]  /*67b10*/  STL [R1+0x2ef0], R18 ;  /* 0x002ef01201007387 */ /* 0x000fe80000100800 */
[----:B------:R0:W-:Y:S04]  /*67b20*/  STL [R1+0x2ef4], R14 ;  /* 0x002ef40e01007387 */ /* 0x0001e80000100800 */
[----:B0-----:R-:W2:Y:S04]  /*67b30*/  LDL.LU R14, [R1+0x140] ;  /* 0x00014000010e7983 */ /* 0x001ea80000300800 */
[----:B--2---:R0:W-:Y:S04]  /*67b40*/  STL [R1+0x2f08], R14 ;  /* 0x002f080e01007387 */ /* 0x0041e80000100800 */
[----:B0-----:R-:W2:Y:S04]  /*67b50*/  LDL R14, [R1+0x14c] ;  /* 0x00014c00010e7983 */ /* 0x001ea80000100800 */
[----:B--2---:R0:W-:Y:S04]  /*67b60*/  STL [R1+0x2f0c], R14 ;  /* 0x002f0c0e01007387 */ /* 0x0041e80000100800 */
[----:B0-----:R-:W2:Y:S04]  /*67b70*/  LDL R14, [R1+0x150] ;  /* 0x00015000010e7983 */ /* 0x001ea80000100800 */
[----:B--2---:R0:W-:Y:S04]  /*67b80*/  STL [R1+0x2f10], R14 ;  /* 0x002f100e01007387 */ /* 0x0041e80000100800 */
[----:B0-----:R-:W2:Y:S01]  /*67b90*/  LDL R14, [R1+0x15c] ;  /* 0x00015c00010e7983 */ /* 0x001ea20000100800 */
[----:B----4-:R-:W-:-:S03]  /*67ba0*/  FMUL R2, R27, 8388608 ;  /* 0x4b0000001b027820 */ /* 0x010fc60000400000 */
[----:B--2---:R0:W-:Y:S04]  /*67bb0*/  STL [R1+0x2f14], R14 ;  /* 0x002f140e01007387 */ /* 0x0041e80000100800 */
[----:B0-----:R-:W2:Y:S04]  /*67bc0*/  LDL R14, [R1+0x160] ;  /* 0x00016000010e7983 */ /* 0x001ea80000100800 */
[----:B------:R-:W3:Y:S04]  /*67bd0*/  LDL.LU R18, [R1+0x13c] ;  /* 0x00013c0001127983 */ /* 0x000ee80000300800 */
[----:B------:R0:W-:Y:S04]  /*67be0*/  STL [R1+0x2ecc], R4 ;  /* 0x002ecc0401007387 */ /* 0x0001e80000100800 */
[----:B0-----:R-:W4:Y:S04]  /*67bf0*/  LDL.LU R4, [R1+0x120] ;  /* 0x0001200001047983 */ /* 0x001f280000300800 */
[----:B------:R-:W5:Y:S04]  /*67c00*/  LDL.LU R6, [R1+0x10c] ;  /* 0x00010c0001067983 */ /* 0x000f680000300800 */
        /* <DEDUP_REMOVED lines=15> */
[----:B------:R-:W-:-:S03]  /*67d00*/  FMUL R0, R26, 8388608 ;  /* 0x4b0000001a007820 */ /* 0x000fc60000400000 */
[----:B------:R-:W3:Y:S01]  /*67d10*/  LDL.LU R22, [R1+0xac] ;  /* 0x0000ac0001167983 */ /* 0x000ee20000300800 */
[----:B------:R-:W-:-:S03]  /*67d20*/  FSETP.GEU.AND P4, PT, R26, 1.175494350822287508e-38, PT ;  /* 0x008000001a00780b */ /* 0x000fc60003f8e000 */
[----:B------:R-:W3:Y:S04]  /*67d30*/  LDL.LU R19, [R1+0xa8] ;  /* 0x0000a80001137983 */ /* 0x000ee80000300800 */
[----:B------:R-:W3:Y:S04]  /*67d40*/  LDL.LU R15, [R1+0xa4] ;  /* 0x0000a400010f7983 */ /* 0x000ee80000300800 */
[----:B------:R-:W3:Y:S01]  /*67d50*/  LDL.LU R11, [R1+0xa0] ;  /* 0x0000a000010b7983 */ /* 0x000ee20000300800 */
[----:B------:R-:W-:-:S03]  /*67d60*/  FSETP.GEU.AND P3, PT, R27, 1.175494350822287508e-38, PT ;  /* 0x008000001b00780b */ /* 0x000fc60003f6e000 */
[----:B------:R-:W3:Y:S01]  /*67d70*/  LDL.LU R10, [R1+0x9c] ;  /* 0x00009c00010a7983 */ /* 0x000ee20000300800 */
[----:B------:R-:W-:-:S03]  /*67d80*/  FSETP.GT.AND P2, PT, |R27|, 8.50705917302346158658e+37, PT ;  /* 0x7e8000001b00780b */ /* 0x000fc60003f44200 */
[----:B------:R0:W-:Y:S01]  /*67d90*/  STL [R1+0x2ed4], R2 ;  /* 0x002ed40201007387 */ /* 0x0001e20000100800 */
[----:B------:R-:W-:-:S03]  /*67da0*/  FSEL R21, R0, R26, !P4 ;  /* 0x0000001a00157208 */ /* 0x000fc60006000000 */
[----:B0-----:R-:W3:Y:S04]  /*67db0*/  LDL.LU R2, [R1+0x130] ;  /* 0x0001300001027983 */ /* 0x001ee80000300800 */
[----:B------:R0:W-:Y:S04]  /*67dc0*/  STL [R1+0x2ed0], R27 ;  /* 0x002ed01b01007387 */ /* 0x0001e80000100800 */
[----:B0-----:R-:W3:Y:S04]  /*67dd0*/  LDL.LU R27, [R1+0x12c] ;  /* 0x00012c00011b7983 */ /* 0x001ee80000300800 */
[----:B------:R-:W3:Y:S01]  /*67de0*/  LDL.LU R0, [R1+0x110] ;  /* 0x0001100001007983 */ /* 0x000ee20000300800 */
[----:B--2---:R-:W-:-:S05]  /*67df0*/  @P1 FMUL R14, R14, 0.25 ;  /* 0x3e8000000e0e1820 */ /* 0x004fca0000400000 */
[----:B------:R0:W-:Y:S04]  /*67e00*/  @P1 STL [R1+0x160], R14 ;  /* 0x0001600e01001387 */ /* 0x0001e80000100800 */
[----:B0-----:R-:W2:Y:S02]  /*67e10*/  LDL.LU R14, [R1+0x2f14] ;  /* 0x002f1400010e7983 */ /* 0x001ea40000300800 */
[----:B--2---:R-:W-:-:S05]  /*67e20*/  @P1 FMUL R14, R14, 0.25 ;  /* 0x3e8000000e0e1820 */ /* 0x004fca0000400000 */
[----:B------:R0:W-:Y:S04]  /*67e30*/  @P1 STL [R1+0x15c], R14 ;  /* 0x00015c0e01001387 */ /* 0x0001e80000100800 */
[----:B0-----:R-:W2:Y:S02]  /*67e40*/  LDL.LU R14, [R1+0x2f10] ;  /* 0x002f1000010e7983 */ /* 0x001ea40000300800 */
[----:B--2---:R-:W-:-:S05]  /*67e50*/  @P1 FMUL R14, R14, 0.25 ;  /* 0x3e8000000e0e1820 */ /* 0x004fca0000400000 */
[----:B------:R0:W-:Y:S04]  /*67e60*/  @P1 STL [R1+0x150], R14 ;  /* 0x0001500e01001387 */ /* 0x0001e80000100800 */
[----:B0-----:R-:W2:Y:S04]  /*67e70*/  LDL.LU R14, [R1+0x2f0c] ;  /* 0x002f0c00010e7983 */ /* 0x001ea80000300800 */
[----:B------:R-:W-:Y:S04]  /*67e80*/  STL [R1+0x19c], R21 ;  /* 0x00019c1501007387 */ /* 0x000fe80000100800 */
[----:B------:R0:W-:Y:S04]  /*67e90*/  STL [R1+0x2ea8], R21 ;  /* 0x002ea81501007387 */ /* 0x0001e80000100800 */
[----:B0-----:R-:W3:Y:S01]  /*67ea0*/  LDL.LU R21, [R1+0x11c] ;  /* 0x00011c0001157983 */ /* 0x001ee20000300800 */
[----:B--2---:R-:W-:-:S05]  /*67eb0*/  @P1 FMUL R14, R14, 0.25 ;  /* 0x3e8000000e0e1820 */ /* 0x004fca0000400000 */
[----:B------:R0:W-:Y:S04]  /*67ec0*/  @P1 STL [R1+0x14c], R14 ;  /* 0x00014c0e01001387 */ /* 0x0001e80000100800 */
[----:B0-----:R-:W2:Y:S02]  /*67ed0*/  LDL.LU R14, [R1+0x2f08] ;  /* 0x002f0800010e7983 */ /* 0x001ea40000300800 */
        /* <DEDUP_REMOVED lines=21> */
[----:B0-----:R-:W2:Y:S01]  /*68030*/  LDL.LU R14, [R1+0x2ef8] ;  /* 0x002ef800010e7983 */ /* 0x001ea20000300800 */
[----:B---3--:R-:W-:-:S04]  /*68040*/  @P1 FMUL R18, R18, 0.25 ;  /* 0x3e80000012121820 */ /* 0x008fc80000400000 */
[----:B------:R-:W-:Y:S01]  /*68050*/  @!P5 FMUL R18, R18, 16777216 ;  /* 0x4b8000001212d820 */ /* 0x000fe20000400000 */
[----:B--2---:R-:W-:-:S05]  /*68060*/  @!P5 FMUL R14, R14, 16777216 ;  /* 0x4b8000000e0ed820 */ /* 0x004fca0000400000 */
[----:B------:R0:W-:Y:S04]  /*68070*/  STL [R1+0x140], R14 ;  /* 0x0001400e01007387 */ /* 0x0001e80000100800 */
[----:B0-----:R-:W2:Y:S04]  /*68080*/  LDL.LU R14, [R1+0x2ef4] ;  /* 0x002ef400010e7983 */ /* 0x001ea80000300800 */
[----:B------:R0:W-:Y:S04]  /*68090*/  STL [R1+0x13c], R18 ;  /* 0x00013c1201007387 */ /* 0x0001e80000100800 */
[----:B0-----:R-:W3:Y:S01]  /*680a0*/  LDL.LU R18, [R1+0x2ef0] ;  /* 0x002ef00001127983 */ /* 0x001ee20000300800 */
[----:B------:R-:W-:-:S04]  /*680b0*/  @P1 FMUL R2, R2, 0.25 ;  /* 0x3e80000002021820 */ /* 0x000fc80000400000 */
[----:B------:R-:W-:Y:S01]  /*680c0*/  @!P5 FMUL R2, R2, 16777216 ;  /* 0x4b8000000202d820 */ /* 0x000fe20000400000 */
[----:B---3--:R0:W-:Y:S04]  /*680d0*/  STL [R1+0x2eec], R18 ;  /* 0x002eec1201007387 */ /* 0x0081e80000100800 */
[----:B0-----:R-:W3:Y:S04]  /*680e0*/  LDL.LU R18, [R1+0x160] ;  /* 0x0001600001127983 */ /* 0x001ee80000300800 */
[----:B--2---:R0:W-:Y:S04]  /*680f0*/  STL [R1+0x2ee8], R14 ;  /* 0x002ee80e01007387 */ /* 0x0041e80000100800 */
[----:B0-----:R-:W2:Y:S04]  /*68100*/  LDL.LU R14, [R1+0x15c] ;  /* 0x00015c00010e7983 */ /* 0x001ea80000300800 */
        /* <DEDUP_REMOVED lines=8> */
[----:B------:R-:W3:Y:S01]  /*68190*/  MUFU.RCP R26, R26 ;  /* 0x0000001a001a7308 */ /* 0x000ee20000001000 */
[----:B--2---:R0:W-:Y:S04]  /*681a0*/  STL [R1+0x2ee4], R2 ;  /* 0x002ee40201007387 */ /* 0x0041e80000100800 */
[----:B0-----:R-:W2:Y:S01]  /*681b0*/  LDL.LU R2, [R1+0x150] ;  /* 0x0001500001027983 */ /* 0x001ea20000300800 */
[C---:B---3--:R-:W-:Y:S01]  /*681c0*/  FMUL R18, R26.reuse, R18 ;  /* 0x000000121a127220 */ /* 0x048fe20000400000 */
[----:B------:R-:W-:-:S04]  /*681d0*/  FMUL R14, R26, R14 ;  /* 0x0000000e1a0e7220 */ /* 0x000fc80000400000 */
[----:B------:R0:W-:Y:S04]  /*681e0*/  STL [R1+0x160], R18 ;  /* 0x0001601201007387 */ /* 0x0001e80000100800 */
[----:B0-----:R-:W3:Y:S04]  /*681f0*/  LDL.LU R18, [R1+0x2eec] ;  /* 0x002eec0001127983 */ /* 0x001ee80000300800 */
[----:B------:R0:W-:Y:S04]  /*68200*/  STL [R1+0x15c], R14 ;  /* 0x00015c0e01007387 */ /* 0x0001e80000100800 */
[----:B0-----:R-:W3:Y:S01]  /*68210*/  LDL.LU R14, [R1+0x2ee8] ;  /* 0x002ee800010e7983 */ /* 0x001ee20000300800 */
        /* <DEDUP_REMOVED lines=12> */
[----:B------:R-:W-:Y:S01]  /*682e0*/  @P1 FMUL R27, R27, 0.25 ;  /* 0x3e8000001b1b1820 */ /* 0x000fe20000400000 */
[----:B----4-:R-:W-:-:S03]  /*682f0*/  @P1 FMUL R4, R4, 0.25 ;  /* 0x3e80000004041820 */ /* 0x010fc60000400000 */
[----:B------:R-:W-:Y:S01]  /*68300*/  @!P5 FMUL R27, R27, 16777216 ;  /* 0x4b8000001b1bd820 */ /* 0x000fe20000400000 */
[----:B------:R-:W-:-:S03]  /*68310*/  @!P5 FMUL R4, R4, 16777216 ;  /* 0x4b8000000404d820 */ /* 0x000fc60000400000 */
[C---:B------:R-:W-:Y:S01]  /*68320*/  FMUL R27, R26.reuse, R27 ;  /* 0x0000001b1a1b7220 */ /* 0x040fe20000400000 */
[----:B------:R-:W-:Y:S01]  /*68330*/  FMUL R4, R26, R4 ;  /* 0x000000041a047220 */ /* 0x000fe20000400000 */
[----:B------:R-:W-:Y:S01]  /*68340*/  @P1 FMUL R21, R21, 0.25 ;  /* 0x3e80000015151820 */ /* 0x000fe20000400000 */
[----:B------:R-:W-:Y:S01]  /*68350*/  @P1 FMUL R0, R0, 0.25 ;  /* 0x3e80000000001820 */ /* 0x000fe20000400000 */
[----:B-----5:R-:W-:Y:S02]  /*68360*/  @P1 FMUL R6, R6, 0.25 ;  /* 0x3e80000006061820 */ /* 0x020fe40000400000 */
[----:B------:R-:W-:Y:S01]  /*68370*/  @!P5 FMUL R21, R21, 16777216 ;  /* 0x4b8000001515d820 */ /* 0x000fe20000400000 */
[----:B------:R-:W-:Y:S01]  /*68380*/  @!P5 FMUL R0, R0, 16777216 ;  /* 0x4b8000000000d820 */ /* 0x000fe20000400000 */
[----:B------:R-:W-:Y:S01]  /*68390*/  @P1 FMUL R3, R3, 0.25 ;  /* 0x3e80000003031820 */ /* 0x000fe20000400000 */
[----:B------:R-:W-:Y:S01]  /*683a0*/  @P1 FMUL R7, R7, 0.25 ;  /* 0x3e80000007071820 */ /* 0x000fe20000400000 */
[----:B------:R-:W-:Y:S01]  /*683b0*/  FMUL R21, R26, R21 ;  /* 0x000000151a157220 */ /* 0x000fe20000400000 */
[----:B------:R-:W-:Y:S01]  /*683c0*/  @!P5 FMUL R6, R6, 16777216 ;  /* 0x4b8000000606d820 */ /* 0x000fe20000400000 */
[C---:B------:R-:W-:Y:S01]  /*683d0*/  FMUL R0, R26.reuse, R0 ;  /* 0x000000001a007220 */ /* 0x040fe20000400000 */
[----:B------:R-:W-:Y:S01]  /*683e0*/  @!P5 FMUL R3, R3, 16777216 ;  /* 0x4b8000000303d820 */ /* 0x000fe20000400000 */
[----:B--2---:R-:W-:-:S05]  /*683f0*/  FMUL R2, R26, R2 ;  /* 0x000000021a027220 */ /* 0x004fca0000400000 */
[----:B------:R0:W-:Y:S04]  /*68400*/  STL [R1+0x130], R2 ;  /* 0x0001300201007387 */ /* 0x0001e80000100800 */
[----:B0-----:R-:W2:Y:S04]  /*68410*/  LDL.LU R2, [R1+0x2ed4] ;  /* 0x002ed40001027983 */ /* 0x001ea80000300800 */
[----:B------:R0:W-:Y:S04]  /*68420*/  STL [R1+0x12c], R27 ;  /* 0x00012c1b01007387 */ /* 0x0001e80000100800 */
[----:B0-----:R-:W2:Y:S04]  /*68430*/  LDL.LU R27, [R1+0x2ed0] ;  /* 0x002ed000011b7983 */ /* 0x001ea80000300800 */
[----:B------:R0:W-:Y:S04]  /*68440*/  STL [R1+0x120], R4 ;  /* 0x0001200401007387 */ /* 0x0001e80000100800 */
[----:B0-----:R-:W4:Y:S01]  /*68450*/  LDL.LU R4, [R1+0x2ecc] ;  /* 0x002ecc0001047983 */ /* 0x001f220000300800 */
[----:B------:R-:W-:Y:S01]  /*68460*/  @P1 FMUL R25, R25, 0.25 ;  /* 0x3e80000019191820 */ /* 0x000fe20000400000 */
[----:B------:R-:W-:Y:S01]  /*68470*/  @!P5 FMUL R7, R7, 16777216 ;  /* 0x4b8000000707d820 */ /* 0x000fe20000400000 */
[----:B------:R-:W-:Y:S01]  /*68480*/  @P1 FMUL R29, R29, 0.25 ;  /* 0x3e8000001d1d1820 */ /* 0x000fe20000400000 */
[----:B------:R-:W-:Y:S01]  /*68490*/  @P1 FMUL R28, R28, 0.25 ;  /* 0x3e8000001c1c1820 */ /* 0x000fe20000400000 */
[C---:B------:R-:W-:Y:S01]  /*684a0*/  FMUL R6, R26.reuse, R6 ;  /* 0x000000061a067220 */ /* 0x040fe20000400000 */
[----:B------:R-:W-:Y:S01]  /*684b0*/  STL [R1+0x11c], R21 ;  /* 0x00011c1501007387 */ /* 0x000fe20000100800 */
[----:B------:R-:W-:Y:S01]  /*684c0*/  FMUL R3, R26, R3 ;  /* 0x000000031a037220 */ /* 0x000fe20000400000 */
[----:B------:R-:W-:-:S02]  /*684d0*/  @!P5 FMUL R25, R25, 16777216 ;  /* 0x4b8000001919d820 */ /* 0x000fc40000400000 */
[----:B------:R0:W-:Y:S01]  /*684e0*/  STL [R1+0x110], R0 ;  /* 0x0001100001007387 */ /* 0x0001e20000100800 */
[----:B------:R-:W-:Y:S01]  /*684f0*/  @!P5 FMUL R29, R29, 16777216 ;  /* 0x4b8000001d1dd820 */ /* 0x000fe20000400000 */
        /* <DEDUP_REMOVED lines=11> */
[----:B------:R-:W-:Y:S01]  /*685b0*/  @P1 FMUL R16, R16, 0.25 ;  /* 0x3e80000010101820 */ /* 0x000fe20000400000 */
[C---:B0-----:R-:W-:Y:S01]  /*685c0*/  FMUL R3, R26.reuse, R29 ;  /* 0x0000001d1a037220 */ /* 0x041fe20000400000 */
[----:B------:R-:W-:Y:S01]  /*685d0*/  @!P5 FMUL R17, R17, 16777216 ;  /* 0x4b8000001111d820 */ /* 0x000fe20000400000 */
[----:B------:R-:W-:Y:S01]  /*685e0*/  @P1 FMUL R13, R13, 0.25 ;  /* 0x3e8000000d0d1820 */ /* 0x000fe20000400000 */
[----:B-1----:R-:W-:Y:S01]  /*685f0*/  FMUL R0, R26, R28 ;  /* 0x0000001c1a007220 */ /* 0x002fe20000400000 */
[----:B------:R0:W-:Y:S01]  /*68600*/  STL [R1+0x90], R6 ;  /* 0x0000900601007387 */ /* 0x0001e20000100800 */
[----:B------:R-:W-:Y:S01]  /*68610*/  @P1 FMUL R12, R12, 0.25 ;  /* 0x3e8000000c0c1820 */ /* 0x000fe20000400000 */
[----:B------:R-:W-:Y:S02]  /*68620*/  @!P5 FMUL R16, R16, 16777216 ;  /* 0x4b8000001010d820 */ /* 0x000fe40000400000 */
[----:B------:R1:W-:Y:S01]  /*68630*/  STL [R1+0x8c], R3 ;  /* 0x00008c0301007387 */ /* 0x0003e20000100800 */
[----:B------:R-:W-:-:S03]  /*68640*/  @!P5 FMUL R13, R13, 16777216 ;  /* 0x4b8000000d0dd820 */ /* 0x000fc60000400000 */
[----:B------:R5:W-:Y:S01]  /*68650*/  STL [R1+0x88], R0 ;  /* 0x0000880001007387 */ /* 0x000be20000100800 */
[C---:B0-----:R-:W-:Y:S01]  /*68660*/  FMUL R6, R26.reuse, R24 ;  /* 0x000000181a067220 */ /* 0x041fe20000400000 */
[----:B------:R-:W-:Y:S01]  /*68670*/  @P1 FMUL R9, R9, 0.25 ;  /* 0x3e80000009091820 */ /* 0x000fe20000400000 */
[----:B-1----:R-:W-:Y:S01]  /*68680*/  FMUL R3, R26, R20 ;  /* 0x000000141a037220 */ /* 0x002fe20000400000 */
[----:B------:R-:W-:Y:S01]  /*68690*/  @!P5 FMUL R12, R12, 16777216 ;  /* 0x4b8000000c0cd820 */ /* 0x000fe20000400000 */
[----:B-----5:R-:W-:Y:S01]  /*686a0*/  FMUL R0, R26, R17 ;  /* 0x000000111a007220 */ /* 0x020fe20000400000 */
[----:B------:R-:W-:Y:S01]  /*686b0*/  @P1 FMUL R8, R8, 0.25 ;  /* 0x3e80000008081820 */ /* 0x000fe20000400000 */
[----:B------:R0:W-:Y:S01]  /*686c0*/  STL [R1+0x80], R6 ;  /* 0x0000800601007387 */ /* 0x0001e20000100800 */
[----:B------:R-:W-:Y:S01]  /*686d0*/  @P1 FMUL R5, R5, 0.25 ;  /* 0x3e80000005051820 */ /* 0x000fe20000400000 */
[----:B------:R-:W-:Y:S02]  /*686e0*/  @!P5 FMUL R9, R9, 16777216 ;  /* 0x4b8000000909d820 */ /* 0x000fe40000400000 */
[----:B------:R1:W-:Y:S01]  /*686f0*/  STL [R1+0x7c], R3 ;  /* 0x00007c0301007387 */ /* 0x0003e20000100800 */
[----:B------:R-:W-:-:S03]  /*68700*/  @!P5 FMUL R8, R8, 16777216 ;  /* 0x4b8000000808d820 */ /* 0x000fc60000400000 */
[----:B------:R5:W-:Y:S01]  /*68710*/  STL [R1+0x78], R0 ;  /* 0x0000780001007387 */ /* 0x000be20000100800 */
[C---:B0-----:R-:W-:Y:S01]  /*68720*/  FMUL R6, R26.reuse, R16 ;  /* 0x000000101a067220 */ /* 0x041fe20000400000 */
[----:B------:R-:W-:Y:S01]  /*68730*/  @!P5 FMUL R5, R5, 16777216 ;  /* 0x4b8000000505d820 */ /* 0x000fe20000400000 */
[C---:B-1----:R-:W-:Y:S01]  /*68740*/  FMUL R3, R26.reuse, R13 ;  /* 0x0000000d1a037220 */ /* 0x042fe20000400000 */
[----:B------:R-:W-:Y:S01]  /*68750*/  @P1 FMUL R23, R23, 0.25 ;  /* 0x3e80000017171820 */ /* 0x000fe20000400000 */
[----:B-----5:R-:W-:Y:S01]  /*68760*/  FMUL R0, R26, R12 ;  /* 0x0000000c1a007220 */ /* 0x020fe20000400000 */
[----:B------:R0:W-:Y:S01]  /*68770*/  STL [R1+0x74], R6 ;  /* 0x0000740601007387 */ /* 0x0001e20000100800 */
[----:B------:R-:W-:-:S03]  /*68780*/  @P1 FMUL R22, R22, 0.25 ;  /* 0x3e80000016161820 */ /* 0x000fc60000400000 */
[----:B------:R1:W-:Y:S01]  /*68790*/  STL [R1+0x70], R3 ;  /* 0x0000700301007387 */ /* 0x0003e20000100800 */
[----:B------:R-:W-:-:S03]  /*687a0*/  @!P5 FMUL R23, R23, 16777216 ;  /* 0x4b8000001717d820 */ /* 0x000fc60000400000 */
[----:B------:R5:W-:Y:S01]  /*687b0*/  STL [R1+0x68], R0 ;  /* 0x0000680001007387 */ /* 0x000be20000100800 */
[----:B0-----:R-:W-:Y:S01]  /*687c0*/  FMUL R6, R26, R9 ;  /* 0x000000091a067220 */ /* 0x001fe20000400000 */
[----:B------:R-:W-:Y:S01]  /*687d0*/  @!P5 FMUL R22, R22, 16777216 ;  /* 0x4b8000001616d820 */ /* 0x000fe20000400000 */
[C---:B-1----:R-:W-:Y:S01]  /*687e0*/  FMUL R3, R26.reuse, R8 ;  /* 0x000000081a037220 */ /* 0x042fe20000400000 */
[----:B------:R-:W-:Y:S01]  /*687f0*/  @P1 FMUL R19, R19, 0.25 ;  /* 0x3e80000013131820 */ /* 0x000fe20000400000 */
[----:B-----5:R-:W-:Y:S01]  /*68800*/  FMUL R0, R26, R5 ;  /* 0x000000051a007220 */ /* 0x020fe20000400000 */
[----:B------:R-:W-:Y:S01]  /*68810*/  STL [R1+0x64], R6 ;  /* 0x0000640601007387 */ /* 0x000fe20000100800 */
[----:B------:R-:W-:-:S03]  /*68820*/  @P1 FMUL R15, R15, 0.25 ;  /* 0x3e8000000f0f1820 */ /* 0x000fc60000400000 */
[----:B------:R-:W-:Y:S01]  /*68830*/  STL [R1+0x60], R3 ;  /* 0x0000600301007387 */ /* 0x000fe20000100800 */
[----:B------:R-:W-:-:S03]  /*68840*/  @!P5 FMUL R19, R19, 16777216 ;  /* 0x4b8000001313d820 */ /* 0x000fc60000400000 */
[----:B------:R0:W-:Y:S01]  /*68850*/  STL [R1+0x5c], R0 ;  /* 0x00005c0001007387 */ /* 0x0001e20000100800 */
[----:B------:R-:W-:Y:S01]  /*68860*/  @!P5 FMUL R15, R15, 16777216 ;  /* 0x4b8000000f0fd820 */ /* 0x000fe20000400000 */
[C---:B0-----:R-:W-:Y:S01]  /*68870*/  FMUL R0, R26.reuse, R22 ;  /* 0x000000161a007220 */ /* 0x041fe20000400000 */
[C---:B------:R-:W-:Y:S01]  /*68880*/  FMUL R3, R26.reuse, R19 ;  /* 0x000000131a037220 */ /* 0x040fe20000400000 */
[----:B----4-:R-:W-:Y:S02]  /*68890*/  IMAD.MOV.U32 R6, RZ, RZ, R4 ;  /* 0x000000ffff067224 */ /* 0x010fe400078e0004 */
[----:B------:R-:W-:-:S05]  /*688a0*/  FMUL R4, R26, R23 ;  /* 0x000000171a047220 */ /* 0x000fca0000400000 */
[----:B------:R-:W-:Y:S04]  /*688b0*/  STL [R1+0x58], R4 ;  /* 0x0000580401007387 */ /* 0x000fe80000100800 */
[----:B------:R0:W-:Y:S04]  /*688c0*/  STL [R1+0x54], R0 ;  /* 0x0000540001007387 */ /* 0x0001e80000100800 */
[----:B------:R1:W-:Y:S01]  /*688d0*/  STL [R1+0x50], R3 ;  /* 0x0000500301007387 */ /* 0x0003e20000100800 */
[----:B0-----:R-:W-:-:S05]  /*688e0*/  FMUL R0, R26, R15 ;  /* 0x0000000f1a007220 */ /* 0x001fca0000400000 */
[----:B------:R0:W-:Y:S04]  /*688f0*/  STL [R1+0x4c], R0 ;  /* 0x00004c0001007387 */ /* 0x0001e80000100800 */
[----:B------:R-:W4:Y:S01]  /*68900*/  LDL.LU R21, [R1+0x128] ;  /* 0x0001280001157983 */ /* 0x000f220000300800 */
[----:B------:R-:W-:Y:S01]  /*68910*/  @P1 FMUL R11, R11, 0.25 ;  /* 0x3e8000000b0b1820 */ /* 0x000fe20000400000 */
[----:B------:R-:W-:-:S03]  /*68920*/  @P1 FMUL R10, R10, 0.25 ;  /* 0x3e8000000a0a1820 */ /* 0x000fc60000400000 */
[----:B------:R-:W-:Y:S01]  /*68930*/  @!P5 FMUL R11, R11, 16777216 ;  /* 0x4b8000000b0bd820 */ /* 0x000fe20000400000 */
[----:B------:R-:W-:-:S03]  /*68940*/  @!P5 FMUL R10, R10, 16777216 ;  /* 0x4b8000000a0ad820 */ /* 0x000fc60000400000 */
[C---:B-1----:R-:W-:Y:S01]  /*68950*/  FMUL R3, R26.reuse, R11 ;  /* 0x0000000b1a037220 */ /* 0x042fe20000400000 */
[----:B0-----:R-:W-:-:S04]  /*68960*/  FMUL R0, R26, R10 ;  /* 0x0000000a1a007220 */ /* 0x001fc80000400000 */
[----:B------:R-:W-:Y:S04]  /*68970*/  STL [R1+0x48], R3 ;  /* 0x0000480301007387 */ /* 0x000fe80000100800 */
[----:B----4-:R0:W-:Y:S04]  /*68980*/  STL [R1+0x2ec8], R21 ;  /* 0x002ec81501007387 */ /* 0x0101e80000100800 */
[----:B------:R-:W-:Y:S04]  /*68990*/  STL [R1+0x3c], R0 ;  /* 0x00003c0001007387 */ /* 0x000fe80000100800 */
[----:B0-----:R-:W4:Y:S04]  /*689a0*/  LDL R21, [R1+0x144] ;  /* 0x0001440001157983 */ /* 0x001f280000100800 */
[----:B------:R-:W5:Y:S04]  /*689b0*/  LDL.LU R25, [R1+0x108] ;  /* 0x0001080001197983 */ /* 0x000f680000300800 */
[----:B-----5:R0:W-:Y:S04]  /*689c0*/  STL [R1+0x2ec0], R25 ;  /* 0x002ec01901007387 */ /* 0x0201e80000100800 */
[----:B0-----:R-:W5:Y:S04]  /*689d0*/  LDL R25, [R1+0x118] ;  /* 0x0001180001197983 */ /* 0x001f680000100800 */
[----:B------:R-:W5:Y:S01]  /*689e0*/  LDL.LU R28, [R1+0x104] ;  /* 0x00010400011c7983 */ /* 0x000f620000300800 */
[----:B---3--:R-:W-:-:S02]  /*689f0*/  IMAD.MOV.U32 R24, RZ, RZ, R14 ;  /* 0x000000ffff187224 */ /* 0x008fc400078e000e */
[----:B------:R-:W-:Y:S01]  /*68a00*/  IMAD.MOV.U32 R23, RZ, RZ, R18 ;  /* 0x000000ffff177224 */ /* 0x000fe200078e0012 */
[----:B--2---:R-:W-:Y:S01]  /*68a10*/  FSEL R0, R2, R27, !P3 ;  /* 0x0000001b02007208 */ /* 0x004fe20005800000 */
[----:B------:R-:W-:Y:S02]  /*68a20*/  @P2 FMUL R24, R24, 0.25 ;  /* 0x3e80000018182820 */ /* 0x000fe40000400000 */
[----:B------:R-:W-:Y:S01]  /*68a30*/  @P2 FMUL R23, R23, 0.25 ;  /* 0x3e80000017172820 */ /* 0x000fe20000400000 */
[----:B----4-:R-:W-:Y:S01]  /*68a40*/  @P2 FMUL R21, R21, 0.25 ;  /* 0x3e80000015152820 */ /* 0x010fe20000400000 */
[----:B-----5:R0:W-:Y:S04]  /*68a50*/  STL [R1+0x2ec4], R28 ;  /* 0x002ec41c01007387 */ /* 0x0201e80000100800 */
[----:B0-----:R-:W2:Y:S04]  /*68a60*/  LDL R28, [R1+0x138] ;  /* 0x00013800011c7983 */ /* 0x001ea80000100800 */
[----:B------:R-:W3:Y:S04]  /*68a70*/  LDL.LU R26, [R1+0xf8] ;  /* 0x0000f800011a7983 */ /* 0x000ee80000300800 */
[----:B------:R-:W4:Y:S04]  /*68a80*/  LDL.LU R3, [R1+0xf4] ;  /* 0x0000f40001037983 */ /* 0x000f280000300800 */
        /* <DEDUP_REMOVED lines=19> */
[----:B------:R-:W-:Y:S04]  /*68bc0*/  STL [R1+0x6c], R0 ;  /* 0x00006c0001007387 */ /* 0x000fe80000100800 */
[----:B------:R0:W-:Y:S04]  /*68bd0*/  STL [R1+0x2eac], R0 ;  /* 0x002eac0001007387 */ /* 0x0001e80000100800 */
[----:B------:R-:W-:Y:S04]  /*68be0*/  @P2 STL [R1+0x154], R23 ;  /* 0x0001541701002387 */ /* 0x000fe80000100800 */
[----:B------:R-:W-:Y:S04]  /*68bf0*/  @P2 STL [R1+0x148], R24 ;  /* 0x0001481801002387 */ /* 0x000fe80000100800 */
[----:B0-----:R-:W4:Y:S04]  /*68c00*/  LDL.LU R0, [R1+0x134] ;  /* 0x0001340001007983 */ /* 0x001f280000300800 */
[----:B------:R0:W-:Y:S04]  /*68c10*/  @P2 STL [R1+0x144], R21 ;  /* 0x0001441501002387 */ /* 0x0001e80000100800 */
[----:B0-----:R-:W5:Y:S01]  /*68c20*/  LDL.LU R21, [R1+0x2ec8] ;  /* 0x002ec80001157983 */ /* 0x001f620000300800 */
[----:B--2---:R-:W-:Y:S01]  /*68c30*/  @P2 FMUL R28, R28, 0.25 ;  /* 0x3e8000001c1c2820 */ /* 0x004fe20000400000 */
[----:B---3--:R-:W-:Y:S01]  /*68c40*/  @P2 FMUL R2, R2, 0.25 ;  /* 0x3e80000002022820 */ /* 0x008fe20000400000 */
[----:B----4-:R-:W-:-:S05]  /*68c50*/  @P2 FMUL R0, R0, 0.25 ;  /* 0x3e80000000002820 */ /* 0x010fca0000400000 */
[----:B------:R0:W-:Y:S04]  /*68c60*/  STL [R1+0x2eb0], R0 ;  /* 0x002eb00001007387 */ /* 0x0001e80000100800 */
[----:B------:R1:W-:Y:S01]  /*68c70*/  @P2 STL [R1+0x138], R28 ;  /* 0x0001381c01002387 */ /* 0x0003e20000100800 */
[----:B-----5:R-:W-:Y:S01]  /*68c80*/  @P2 FMUL R21, R21, 0.25 ;  /* 0x3e80000015152820 */ /* 0x020fe20000400000 */
[----:B0-----:R-:W-:Y:S02]  /*68c90*/  IMAD.MOV.U32 R0, RZ, RZ, R28 ;  /* 0x000000ffff007224 */ /* 0x001fe400078e001c */
[----:B-1----:R-:W2:Y:S04]  /*68ca0*/  LDL.LU R28, [R1+0x2ec4] ;  /* 0x002ec400011c7983 */ /* 0x002ea80000300800 */
[----:B------:R0:W-:Y:S04]  /*68cb0*/  STL [R1+0x2eb4], R21 ;  /* 0x002eb41501007387 */ /* 0x0001e80000100800 */
[----:B0-----:R-:W3:Y:S04]  /*68cc0*/  LDL R21, [R1+0x144] ;  /* 0x0001440001157983 */ /* 0x001ee80000100800 */
[----:B------:R0:W-:Y:S04]  /*68cd0*/  STL [R1+0x2eb8], R2 ;  /* 0x002eb80201007387 */ /* 0x0001e80000100800 */
[----:B0-----:R-:W4:Y:S01]  /*68ce0*/  LDL R2, [R1+0x114] ;  /* 0x0001140001027983 */ /* 0x001f220000100800 */
[----:B------:R-:W-:Y:S01]  /*68cf0*/  FSETP.GEU.AND P1, PT, |R27|, 1.175494350822287508e-38, PT ;  /* 0x008000001b00780b */ /* 0x000fe20003f2e200 */
[----:B------:R-:W-:-:S05]  /*68d00*/  @P2 FMUL R25, R25, 0.25 ;  /* 0x3e80000019192820 */ /* 0x000fca0000400000 */
[----:B------:R0:W-:Y:S04]  /*68d10*/  @P2 STL [R1+0x118], R25 ;  /* 0x0001181901002387 */ /* 0x0001e80000100800 */
[----:B0-----:R-:W5:Y:S04]  /*68d20*/  LDL.LU R25, [R1+0x2ec0] ;  /* 0x002ec00001197983 */ /* 0x001f680000300800 */
[----:B------:R0:W-:Y:S02]  /*68d30*/  STL [R1+0x2ebc], R0 ;  /* 0x002ebc0001007387 */ /* 0x0001e40000100800 */
[----:B0-----:R-:W-:Y:S01]  /*68d40*/  IMAD.MOV.U32 R0, RZ, RZ, R23 ;  /* 0x000000ffff007224 */ /* 0x001fe200078e0017 */
[----:B------:R-:W-:-:S03]  /*68d50*/  FSEL R23, RZ, -23, P4 ;  /* 0xc1b80000ff177808 */ /* 0x000fc60002000000 */
[----:B------:R-:W-:Y:S01]  /*68d60*/  @!P1 FMUL R0, R0, 16777216 ;  /* 0x4b80000000009820 */ /* 0x000fe20000400000 */
[----:B----4-:R-:W-:-:S05]  /*68d70*/  @P2 FMUL R2, R2, 0.25 ;  /* 0x3e80000002022820 */ /* 0x010fca0000400000 */
[----:B------:R0:W-:Y:S04]  /*68d80*/  @P2 STL [R1+0x114], R2 ;  /* 0x0001140201002387 */ /* 0x0001e80000100800 */
[----:B------:R1:W-:Y:S01]  /*68d90*/  STL [R1+0x2e88], R23 ;  /* 0x002e881701007387 */ /* 0x0003e20000100800 */
[----:B0-----:R-:W-:Y:S01]  /*68da0*/  IMAD.MOV.U32 R2, RZ, RZ, R24 ;  /* 0x000000ffff027224 */ /* 0x001fe200078e0018 */
[----:B------:R-:W-:Y:S02]  /*68db0*/  FSEL R24, RZ, -23, P3 ;  /* 0xc1b80000ff187808 */ /* 0x000fe40001800000 */
[----:B-1----:R-:W4:Y:S04]  /*68dc0*/  LDL.LU R23, [R1+0x114] ;  /* 0x0001140001177983 */ /* 0x002f280000300800 */
[----:B------:R0:W-:Y:S04]  /*68dd0*/  STL [R1+0x2e8c], R24 ;  /* 0x002e8c1801007387 */ /* 0x0001e80000100800 */
[----:B0-----:R-:W2:Y:S04]  /*68de0*/  LDL.LU R24, [R1+0x118] ;  /* 0x0001180001187983 */ /* 0x001ea80000300800 */
[----:B------:R0:W-:Y:S04]  /*68df0*/  @!P1 STL [R1+0x154], R0 ;  /* 0x0001540001009387 */ /* 0x0001e80000100800 */
[----:B0-----:R-:W2:Y:S01]  /*68e00*/  LDL.LU R0, [R1+0x2ebc] ;  /* 0x002ebc0001007983 */ /* 0x001ea20000300800 */
[----:B------:R-:W-:Y:S01]  /*68e10*/  @!P1 FMUL R2, R2, 16777216 ;  /* 0x4b80000002029820 */ /* 0x000fe20000400000 */
[----:B---3--:R-:W-:-:S04]  /*68e20*/  @!P1 FMUL R21, R21, 16777216 ;  /* 0x4b80000015159820 */ /* 0x008fc80000400000 */
[----:B------:R0:W-:Y:S04]  /*68e30*/  @!P1 STL [R1+0x148], R2 ;  /* 0x0001480201009387 */ /* 0x0001e80000100800 */
[----:B0-----:R-:W3:Y:S04]  /*68e40*/  LDL.LU R2, [R1+0x2eb8] ;  /* 0x002eb80001027983 */ /* 0x001ee80000300800 */
[----:B------:R0:W-:Y:S04]  /*68e50*/  @!P1 STL [R1+0x144], R21 ;  /* 0x0001441501009387 */ /* 0x0001e80000100800 */
[----:B0-----:R-:W3:Y:S01]  /*68e60*/  LDL.LU R21, [R1+0x2eb4] ;  /* 0x002eb40001157983 */ /* 0x001ee20000300800 */
[----:B--2---:R-:W-:-:S05]  /*68e70*/  @!P1 FMUL R0, R0, 16777216 ;  /* 0x4b80000000009820 */ /* 0x004fca0000400000 */
[----:B------:R0:W-:Y:S04]  /*68e80*/  @!P1 STL [R1+0x138], R0 ;  /* 0x0001380001009387 */ /* 0x0001e80000100800 */
[----:B0-----:R-:W2:Y:S01]  /*68e90*/  LDL.LU R0, [R1+0x2eb0] ;  /* 0x002eb00001007983 */ /* 0x001ea20000300800 */
[----:B------:R-:W-:Y:S01]  /*68ea0*/  @!P1 FMUL R24, R24, 16777216 ;  /* 0x4b80000018189820 */ /* 0x000fe20000400000 */
[----:B---3--:R-:W-:Y:S01]  /*68eb0*/  @!P1 FMUL R21, R21, 16777216 ;  /* 0x4b80000015159820 */ /* 0x008fe20000400000 */
[----:B--2---:R-:W-:-:S05]  /*68ec0*/  @!P1 FMUL R0, R0, 16777216 ;  /* 0x4b80000000009820 */ /* 0x004fca0000400000 */
[----:B------:R0:W-:Y:S04]  /*68ed0*/  STL [R1+0x134], R0 ;  /* 0x0001340001007387 */ /* 0x0001e80000100800 */
[----:B0-----:R-:W2:Y:S04]  /*68ee0*/  LDL.LU R0, [R1+0x2eac] ;  /* 0x002eac0001007983 */ /* 0x001ea80000300800 */
[----:B------:R0:W-:Y:S04]  /*68ef0*/  STL [R1+0x128], R21 ;  /* 0x0001281501007387 */ /* 0x0001e80000100800 */
[----:B0-----:R-:W3:Y:S04]  /*68f00*/  LDL.LU R21, [R1+0x2ea8] ;  /* 0x002ea80001157983 */ /* 0x001ee80000300800 */
[----:B------:R0:W-:Y:S04]  /*68f10*/  STL [R1+0x2e90], R24 ;  /* 0x002e901801007387 */ /* 0x0001e80000100800 */
[----:B0-----:R-:W2:Y:S01]  /*68f20*/  LDL.LU R24, [R1+0x134] ;  /* 0x0001340001187983 */ /* 0x001ea20000300800 */
[----:B------:R-:W-:-:S05]  /*68f30*/  @!P1 FMUL R2, R2, 16777216 ;  /* 0x4b80000002029820 */ /* 0x000fca0000400000 */
[----:B------:R-:W-:Y:S04]  /*68f40*/  STL [R1+0x124], R2 ;  /* 0x0001240201007387 */ /* 0x000fe80000100800 */
[----:B--2---:R0:W-:Y:S04]  /*68f50*/  STL [R1+0x2e94], R24 ;  /* 0x002e941801007387 */ /* 0x0041e80000100800 */
[----:B0-----:R-:W2:Y:S04]  /*68f60*/  LDL.LU R24, [R1+0x138] ;  /* 0x0001380001187983 */ /* 0x001ea80000300800 */
[----:B--2---:R0:W-:Y:S04]  /*68f70*/  STL [R1+0x2e98], R24 ;  /* 0x002e981801007387 */ /* 0x0041e80000100800 */
[----:B0-----:R-:W2:Y:S04]  /*68f80*/  LDL.LU R24, [R1+0x144] ;  /* 0x0001440001187983 */ /* 0x001ea80000300800 */
[----:B--2---:R0:W-:Y:S04]  /*68f90*/  STL [R1+0x2e9c], R24 ;  /* 0x002e9c1801007387 */ /* 0x0041e80000100800 */
[----:B0-----:R-:W2:Y:S01]  /*68fa0*/  LDL.LU R24, [R1+0x148] ;  /* 0x0001480001187983 */ /* 0x001ea20000300800 */
[----:B------:R-:W-:-:S04]  /*68fb0*/  @P2 FMUL R27, R27, 0.25 ;  /* 0x3e8000001b1b2820 */ /* 0x000fc80000400000 */
[----:B------:R-:W-:Y:S01]  /*68fc0*/  @!P1 FMUL R27, R27, 16777216 ;  /* 0x4b8000001b1b9820 */ /* 0x000fe20000400000 */
[----:B------:R-:W-:-:S05]  /*68fd0*/  @P2 FMUL R6, R6, 0.25 ;  /* 0x3e80000006062820 */ /* 0x000fca0000400000 */
[----:B------:R-:W0:Y:S01]  /*68fe0*/  MUFU.RCP R27, R27 ;  /* 0x0000001b001b7308 */ /* 0x000e220000001000 */
[----:B--2---:R1:W-:Y:S04]  /*68ff0*/  STL [R1+0x2ea0], R24 ;  /* 0x002ea01801007387 */ /* 0x0043e80000100800 */
[----:B-1----:R-:W2:Y:S01]  /*69000*/  LDL.LU R24, [R1+0x154] ;  /* 0x0001540001187983 */ /* 0x002ea20000300800 */
[----:B------:R-:W-:Y:S01]  /*69010*/  @!P1 FMUL R6, R6, 16777216 ;  /* 0x4b80000006069820 */ /* 0x000fe20000400000 */
[----:B------:R-:W-:Y:S02]  /*69020*/  VIADD R0, R0, 0xc0cafb0d ;  /* 0xc0cafb0d00007836 */ /* 0x000fe40000000000 */
[----:B---3--:R-:W-:-:S03]  /*69030*/  VIADD R2, R21, 0xc0cafb0d ;  /* 0xc0cafb0d15027836 */ /* 0x008fc60000000000 */
[----:B------:R-:W-:Y:S01]  /*69040*/  LOP3.LUT R21, R0, 0xff800000, RZ, 0xc0, !PT ;  /* 0xff80000000157812 */ /* 0x000fe200078ec0ff */
[----:B--2---:R1:W-:Y:S04]  /*69050*/  STL [R1+0x2ea4], R24 ;  /* 0x002ea41801007387 */ /* 0x0043e80000100800 */
[----:B------:R-:W2:Y:S01]  /*69060*/  LDL.LU R0, [R1+0x124] ;  /* 0x0001240001007983 */ /* 0x000ea20000300800 */
[----:B-1----:R-:W-:Y:S01]  /*69070*/  IMAD.MOV.U32 R24, RZ, RZ, R6 ;  /* 0x000000ffff187224 */ /* 0x002fe200078e0006 */
[----:B------:R-:W-:Y:S02]  /*69080*/  LOP3.LUT R6, R2, 0xff800000, RZ, 0xc0, !PT ;  /* 0xff80000002067812 */ /* 0x000fe400078ec0ff */
[----:B------:R-:W3:Y:S01]  /*69090*/  LDL.LU R2, [R1+0x128] ;  /* 0x0001280001027983 */ /* 0x000ee20000300800 */
[----:B0-----:R-:W-:-:S03]  /*690a0*/  FMUL R24, R27, R24 ;  /* 0x000000181b187220 */ /* 0x001fc60000400000 */
[----:B------:R-:W-:Y:S04]  /*690b0*/  STL [R1+0x100], R21 ;  /* 0x0001001501007387 */ /* 0x000fe80000100800 */
[----:B------:R-:W-:Y:S04]  /*690c0*/  STL [R1+0xfc], R6 ;  /* 0x0000fc0601007387 */ /* 0x000fe80000100800 */
        /* <DEDUP_REMOVED lines=14> */
[C---:B---3--:R-:W-:Y:S01]  /*691b0*/  FMUL R2, R27.reuse, R2 ;  /* 0x000000021b027220 */ /* 0x048fe20000400000 */
[----:B--2---:R-:W-:-:S05]  /*691c0*/  FMUL R24, R27, R24 ;  /* 0x000000181b187220 */ /* 0x004fca0000400000 */
[----:B------:R0:W-:Y:S04]  /*691d0*/  STL [R1+0x24], R24 ;  /* 0x0000241801007387 */ /* 0x0001e80000100800 */
[----:B0-----:R-:W2:Y:S01]  /*691e0*/  LDL.LU R24, [R1+0x2e90] ;  /* 0x002e900001187983 */ /* 0x001ea20000300800 */
[----:B-----5:R-:W-:Y:S01]  /*691f0*/  @P2 FMUL R25, R25, 0.25 ;  /* 0x3e80000019192820 */ /* 0x020fe20000400000 */
[----:B----4-:R-:W-:Y:S02]  /*69200*/  @!P1 FMUL R23, R23, 16777216 ;  /* 0x4b80000017179820 */ /* 0x010fe40000400000 */
[----:B------:R0:W-:Y:S01]  /*69210*/  STL [R1+0x20], R2 ;  /* 0x0000200201007387 */ /* 0x0001e20000100800 */
[----:B------:R-:W-:Y:S01]  /*69220*/  @P2 FMUL R28, R28, 0.25 ;  /* 0x3e8000001c1c2820 */ /* 0x000fe20000400000 */
[----:B------:R-:W-:Y:S01]  /*69230*/  @!P1 FMUL R25, R25, 16777216 ;  /* 0x4b80000019199820 */ /* 0x000fe20000400000 */
[----:B------:R-:W-:Y:S01]  /*69240*/  @P2 FMUL R26, R26, 0.25 ;  /* 0x3e8000001a1a2820 */ /* 0x000fe20000400000 */
[----:B0-----:R-:W-:Y:S01]  /*69250*/  FMUL R2, R27, R0 ;  /* 0x000000001b027220 */ /* 0x001fe20000400000 */
[----:B------:R-:W-:-:S02]  /*69260*/  @!P1 FMUL R28, R28, 16777216 ;  /* 0x4b8000001c1c9820 */ /* 0x000fc40000400000 */
[----:B------:R-:W-:Y:S01]  /*69270*/  @!P1 FMUL R26, R26, 16777216 ;  /* 0x4b8000001a1a9820 */ /* 0x000fe20000400000 */
[----:B------:R-:W-:Y:S01]  /*69280*/  @P2 FMUL R3, R3, 0.25 ;  /* 0x3e80000003032820 */ /* 0x000fe20000400000 */
[----:B------:R-:W-:Y:S01]  /*69290*/  @P2 FMUL R7, R7, 0.25 ;  /* 0x3e80000007072820 */ /* 0x000fe20000400000 */
[----:B------:R-:W-:Y:S01]  /*692a0*/  @P2 FMUL R4, R4, 0.25 ;  /* 0x3e80000004042820 */ /* 0x000fe20000400000 */
[----:B------:R-:W-:Y:S01]  /*692b0*/  @P2 FMUL R5, R5, 0.25 ;  /* 0x3e80000005052820 */ /* 0x000fe20000400000 */
[----:B------:R-:W-:Y:S01]  /*692c0*/  @P2 FMUL R8, R8, 0.25 ;  /* 0x3e80000008082820 */ /* 0x000fe20000400000 */
[----:B------:R-:W-:Y:S01]  /*692d0*/  @!P1 FMUL R3, R3, 16777216 ;  /* 0x4b80000003039820 */ /* 0x000fe20000400000 */
        /* <DEDUP_REMOVED lines=12> */
[----:B------:R-:W-:Y:S01]  /*693a0*/  FMUL R4, R27, R4 ;  /* 0x000000041b047220 */ /* 0x000fe20000400000 */
[----:B------:R-:W-:Y:S01]  /*693b0*/  @!P1 FMUL R15, R15, 16777216 ;  /* 0x4b8000000f0f9820 */ /* 0x000fe20000400000 */
[C---:B------:R-:W-:Y:S01]  /*693c0*/  FMUL R5, R27.reuse, R5 ;  /* 0x000000051b057220 */ /* 0x040fe20000400000 */
[----:B------:R-:W-:Y:S01]  /*693d0*/  @!P1 FMUL R10, R10, 16777216 ;  /* 0x4b8000000a0a9820 */ /* 0x000fe20000400000 */
[C---:B------:R-:W-:Y:S01]  /*693e0*/  FMUL R8, R27.reuse, R8 ;  /* 0x000000081b087220 */ /* 0x040fe20000400000 */
[----:B------:R-:W-:Y:S01]  /*693f0*/  @!P1 FMUL R16, R16, 16777216 ;  /* 0x4b80000010109820 */ /* 0x000fe20000400000 */
[----:B------:R-:W-:Y:S01]  /*69400*/  FMUL R14, R27, R14 ;  /* 0x0000000e1b0e7220 */ /* 0x000fe20000400000 */
[----:B------:R-:W-:Y:S01]  /*69410*/  @!P1 FMUL R29, R29, 16777216 ;  /* 0x4b8000001d1d9820 */ /* 0x000fe20000400000 */
[C---:B------:R-:W-:Y:S01]  /*69420*/  FMUL R12, R27.reuse, R12 ;  /* 0x0000000c1b0c7220 */ /* 0x040fe20000400000 */
[C---:B------:R-:W-:Y:S01]  /*69430*/  FMUL R15, R27.reuse, R15 ;  /* 0x0000000f1b0f7220 */ /* 0x040fe20000400000 */
[C---:B------:R-:W-:Y:S01]  /*69440*/  FMUL R10, R27.reuse, R10 ;  /* 0x0000000a1b0a7220 */ /* 0x040fe20000400000 */
[----:B------:R-:W-:Y:S01]  /*69450*/  FMUL R16, R27, R16 ;  /* 0x000000101b107220 */ /* 0x000fe20000400000 */
[----:B------:R-:W-:Y:S01]  /*69460*/  @P2 FMUL R17, R17, 0.25 ;  /* 0x3e80000011112820 */ /* 0x000fe20000400000 */
[----:B------:R-:W-:-:S03]  /*69470*/  @P2 FMUL R9, R9, 0.25 ;  /* 0x3e80000009092820 */ /* 0x000fc60000400000 */
[----:B------:R-:W-:Y:S01]  /*69480*/  @!P1 FMUL R17, R17, 16777216 ;  /* 0x4b80000011119820 */ /* 0x000fe20000400000 */
[----:B------:R-:W-:-:S03]  /*69490*/  @!P1 FMUL R9, R9, 16777216 ;  /* 0x4b80000009099820 */ /* 0x000fc60000400000 */
[C---:B------:R-:W-:Y:S01]  /*694a0*/  FMUL R17, R27.reuse, R17 ;  /* 0x000000111b117220 */ /* 0x040fe20000400000 */
[C---:B------:R-:W-:Y:S01]  /*694b0*/  FMUL R9, R27.reuse, R9 ;  /* 0x000000091b097220 */ /* 0x040fe20000400000 */
[C---:B--2---:R-:W-:Y:S02]  /*694c0*/  FMUL R0, R27.reuse, R24 ;  /* 0x000000181b007220 */ /* 0x044fe40000400000 */
[----:B------:R-:W2:Y:S04]  /*694d0*/  LDL.LU R24, [R1+0x2e8c] ;  /* 0x002e8c0001187983 */ /* 0x000ea80000300800 */
[----:B------:R0:W-:Y:S02]  /*694e0*/  STL [R1+0x14], R2 ;  /* 0x0000140201007387 */ /* 0x0001e40000100800 */
[----:B0-----:R-:W-:-:S02]  /*694f0*/  FMUL R2, R27, R23 ;  /* 0x000000171b027220 */ /* 0x001fc40000400000 */
[----:B------:R-:W3:Y:S04]  /*69500*/  LDL.LU R23, [R1+0x2e88] ;  /* 0x002e880001177983 */ /* 0x000ee80000300800 */
[----:B------:R0:W-:Y:S02]  /*69510*/  STL [R1+0x10], R0 ;  /* 0x0000100001007387 */ /* 0x0001e40000100800 */
[C---:B0-----:R-:W-:Y:S02]  /*69520*/  FMUL R0, R27.reuse, R25 ;  /* 0x000000191b007220 */ /* 0x041fe40000400000 */
[----:B------:R-:W4:Y:S04]  /*69530*/  LDL.LU R25, [R1+0x2e84] ;  /* 0x002e840001197983 */ /* 0x000f280000300800 */
[----:B------:R0:W-:Y:S02]  /*69540*/  STL [R1+0xc], R2 ;  /* 0x00000c0201007387 */ /* 0x0001e40000100800 */
[----:B0-----:R-:W-:-:S02]  /*69550*/  FMUL R2, R27, R28 ;  /* 0x0000001c1b027220 */ /* 0x001fc40000400000 */
[----:B------:R-:W4:Y:S04]  /*69560*/  LDL.LU R28, [R1+0x2e80] ;  /* 0x002e8000011c7983 */ /* 0x000f280000300800 */
[----:B------:R0:W-:Y:S02]  /*69570*/  STL [R1+0x8], R0 ;  /* 0x0000080001007387 */ /* 0x0001e40000100800 */
[----:B0-----:R-:W-:-:S05]  /*69580*/  FMUL R0, R27, R26 ;  /* 0x0000001a1b007220 */ /* 0x001fca0000400000 */
[----:B------:R-:W-:Y:S04]  /*69590*/  STL [R1+0x2de8], R0 ;  /* 0x002de80001007387 */ /* 0x000fe80000100800 */
[----:B------:R0:W-:Y:S02]  /*695a0*/  STL [R1+0x4], R2 ;  /* 0x0000040201007387 */ /* 0x0001e40000100800 */
[C---:B0-----:R-:W-:Y:S01]  /*695b0*/  FMUL R2, R27.reuse, R3 ;  /* 0x000000031b027220 */ /* 0x041fe20000400000 */
[----:B------:R-:W-:-:S04]  /*695c0*/  FMUL R3, R27, R7 ;  /* 0x000000071b037220 */ /* 0x000fc80000400000 */
[----:B------:R-:W-:Y:S04]  /*695d0*/  STL [R1+0x2dec], R2 ;  /* 0x002dec0201007387 */ /* 0x000fe80000100800 */
[----:B------:R-:W-:Y:S01]  /*695e0*/  STL [R1+0x2df0], R3 ;  /* 0x002df00301007387 */ /* 0x000fe20000100800 */
[----:B------:R-:W-:-:S03]  /*695f0*/  FMUL R7, R27, R29 ;  /* 0x0000001d1b077220 */ /* 0x000fc60000400000 */
        /* <DEDUP_REMOVED lines=9> */
[----:B0-----:R-:W5:Y:S04]  /*69690*/  LDL.LU R7, [R1] ;  /* 0x0000000001077983 */ /* 0x001f680000300800 */
        /* <DEDUP_REMOVED lines=13> */
[----:B------:R0:W-:Y:S04]  /*69770*/  STL [R1+0x2e18], R17 ;  /* 0x002e181101007387 */ /* 0x0001e80000100800 */
[----:B0-----:R-:W5:Y:S04]  /*69780*/  LDL.LU R17, [R1+0x1e8] ;  /* 0x0001e80001117983 */ /* 0x001f680000300800 */
[----:B------:R0:W-:Y:S04]  /*69790*/  STL [R1+0x2e1c], R9 ;  /* 0x002e1c0901007387 */ /* 0x0001e80000100800 */
[----:B0-----:R-:W5:Y:S01]  /*697a0*/  LDL.LU R9, [R1+0x1e0] ;  /* 0x0001e00001097983 */ /* 0x001f620000300800 */
[----:B------:R-:W-:Y:S01]  /*697b0*/  @P2 FMUL R18, R18, 0.25 ;  /* 0x3e80000012122820 */ /* 0x000fe20000400000 */
[----:B------:R-:W-:Y:S01]  /*697c0*/  @P2 FMUL R13, R13, 0.25 ;  /* 0x3e8000000d0d2820 */ /* 0x000fe20000400000 */
[----:B------:R-:W-:Y:S01]  /*697d0*/  @P2 FMUL R19, R19, 0.25 ;  /* 0x3e80000013132820 */ /* 0x000fe20000400000 */
[----:B------:R-:W-:Y:S01]  /*697e0*/  @P2 FMUL R11, R11, 0.25 ;  /* 0x3e8000000b0b2820 */ /* 0x000fe20000400000 */
[----:B------:R-:W-:Y:S01]  /*697f0*/  @!P1 FMUL R18, R18, 16777216 ;  /* 0x4b80000012129820 */ /* 0x000fe20000400000 */
[----:B------:R-:W-:Y:S01]  /*69800*/  @!P1 FMUL R13, R13, 16777216 ;  /* 0x4b8000000d0d9820 */ /* 0x000fe20000400000 */
[----:B------:R-:W-:Y:S01]  /*69810*/  @!P1 FMUL R19, R19, 16777216 ;  /* 0x4b80000013139820 */ /* 0x000fe20000400000 */
[----:B------:R-:W-:Y:S01]  /*69820*/  @P2 FMUL R20, R20, 0.25 ;  /* 0x3e80000014142820 */ /* 0x000fe20000400000 */
[----:B------:R-:W-:Y:S01]  /*69830*/  @!P1 FMUL R11, R11, 16777216 ;  /* 0x4b8000000b0b9820 */ /* 0x000fe20000400000 */
[----:B------:R-:W-:Y:S01]  /*69840*/  @P2 FMUL R22, R22, 0.25 ;  /* 0x3e80000016162820 */ /* 0x000fe20000400000 */
[C---:B------:R-:W-:Y:S01]  /*69850*/  FMUL R18, R27.reuse, R18 ;  /* 0x000000121b127220 */ /* 0x040fe20000400000 */
[C---:B------:R-:W-:Y:S01]  /*69860*/  FMUL R13, R27.reuse, R13 ;  /* 0x0000000d1b0d7220 */ /* 0x040fe20000400000 */
[C---:B------:R-:W-:Y:S01]  /*69870*/  FMUL R19, R27.reuse, R19 ;  /* 0x000000131b137220 */ /* 0x040fe20000400000 */
[----:B------:R-:W-:Y:S01]  /*69880*/  @!P1 FMUL R20, R20, 16777216 ;  /* 0x4b80000014149820 */ /* 0x000fe20000400000 */
[C---:B------:R-:W-:Y:S01]  /*69890*/  FMUL R11, R27.reuse, R11 ;  /* 0x0000000b1b0b7220 */ /* 0x040fe20000400000 */
[----:B------:R-:W-:Y:S01]  /*698a0*/  @!P1 FMUL R22, R22, 16777216 ;  /* 0x4b80000016169820 */ /* 0x000fe20000400000 */
[----:B------:R-:W-:Y:S01]  /*698b0*/  I2FP.F32.S32 R21, R21 ;  /* 0x0000001500157245 */ /* 0x000fe20000201400 */
[----:B------:R-:W-:Y:S01]  /*698c0*/  STL [R1+0x2e20], R18 ;  /* 0x002e201201007387 */ /* 0x000fe20000100800 */
[----:B------:R-:W-:Y:S01]  /*698d0*/  I2FP.F32.S32 R6, R6 ;  /* 0x0000000600067245 */ /* 0x000fe20000201400 */
[----:B------:R-:W-:-:S02]  /*698e0*/  FMUL R20, R27, R20 ;  /* 0x000000141b147220 */ /* 0x000fc40000400000 */
[----:B------:R-:W-:Y:S01]  /*698f0*/  STL [R1+0x2e24], R13 ;  /* 0x002e240d01007387 */ /* 0x000fe20000100800 */
[----:B------:R-:W-:-:S03]  /*69900*/  FMUL R22, R27, R22 ;  /* 0x000000161b167220 */ /* 0x000fc60000400000 */
[----:B------:R-:W-:Y:S04]  /*69910*/  STL [R1+0x2e28], R19 ;  /* 0x002e281301007387 */ /* 0x000fe80000100800 */
[----:B------:R2:W-:Y:S04]  /*69920*/  STL [R1+0x2e2c], R11 ;  /* 0x002e2c0b01007387 */ /* 0x0005e80000100800 */
[----:B------:R-:W-:Y:S04]  /*69930*/  STL [R1+0x2e30], R20 ;  /* 0x002e301401007387 */ /* 0x000fe80000100800 */
[----:B------:R-:W-:Y:S01]  /*69940*/  STL [R1+0x2e34], R22 ;  /* 0x002e341601007387 */ /* 0x000fe20000100800 */
[----:B--2---:R-:W-:-:S05]  /*69950*/  FFMA.FTZ R11, R21, 1.1920928955078125e-07, R24 ;  /* 0x34000000150b7823 */ /* 0x004fca0000010018 */
[----:B------:R-:W-:Y:S01]  /*69960*/  STL [R1+0x134], R11 ;  /* 0x0001340b01007387 */ /* 0x000fe20000100800 */
[----:B---3--:R-:W-:Y:S01]  /*69970*/  FFMA.FTZ R6, R6, 1.1920928955078125e-07, R23 ;  /* 0x3400000006067823 */ /* 0x008fe20000010017 */
[----:B----4-:R-:W-:-:S05]  /*69980*/  F2FP.SATFINITE.E4M3.F32.PACK_AB_MERGE_C R23, R28, R25, RZ ;  /* 0x000000191c17723e */ /* 0x010fca00048070ff */
[----:B------:R-:W-:Y:S04]  /*69990*/  STL [R1+0x2dd0], R23 ;  /* 0x002dd01701007387 */ /* 0x000fe80000100800 */
[----:B------:R0:W-:Y:S01]  /*699a0*/  STL [R1+0x158], R6 ;  /* 0x0001580601007387 */ /* 0x0001e20000100800 */
[----:B-----5:R-:W-:Y:S02]  /*699b0*/  F2FP.SATFINITE.E4M3.F32.PACK_AB_MERGE_C R27, R16, R7, RZ ;  /* 0x00000007101b723e */ /* 0x020fe400048070ff */
[----:B------:R-:W-:Y:S02]  /*699c0*/  F2FP.SATFINITE.E4M3.F32.PACK_AB_MERGE_C R24, R15, R10, RZ ;  /* 0x0000000a0f18723e */ /* 0x000fe400048070ff */
[----:B------:R-:W-:Y:S02]  /*699d0*/  F2FP.SATFINITE.E4M3.F32.PACK_AB_MERGE_C R21, R14, R12, RZ ;  /* 0x0000000c0e15723e */ /* 0x000fe400048070ff */
[----:B0-----:R-:W-:-:S02]  /*699e0*/  F2FP.SATFINITE.E4M3.F32.PACK_AB_MERGE_C R6, R5, R8, RZ ;  /* 0x000000080506723e */ /* 0x001fc400048070ff */
[----:B------:R-:W-:Y:S02]  /*699f0*/  F2FP.SATFINITE.E4M3.F32.PACK_AB_MERGE_C R3, R3, R4, RZ ;  /* 0x000000040303723e */ /* 0x000fe400048070ff */
[----:B------:R-:W-:Y:S02]  /*69a00*/  F2FP.SATFINITE.E4M3.F32.PACK_AB_MERGE_C R0, R0, R2, RZ ;  /* 0x000000020000723e */ /* 0x000fe400048070ff */
[----:B------:R-:W-:-:S05]  /*69a10*/  F2FP.SATFINITE.E4M3.F32.PACK_AB_MERGE_C R25, R17, R9, RZ ;  /* 0x000000091119723e */ /* 0x000fca00048070ff */
[----:B------:R-:W-:Y:S04]  /*69a20*/  STL [R1+0x2dd4], R25 ;  /* 0x002dd41901007387 */ /* 0x000fe80000100800 */
[----:B------:R-:W-:Y:S04]  /*69a30*/  STL [R1+0x2dd8], R27 ;  /* 0x002dd81b01007387 */ /* 0x000fe80000100800 */
[----:B------:R0:W-:Y:S04]  /*69a40*/  STL [R1+0x2ddc], R24 ;  /* 0x002ddc1801007387 */ /* 0x0001e80000100800 */
[----:B------:R-:W-:Y:S04]  /*69a50*/  STL [R1+0x2de0], R21 ;  /* 0x002de01501007387 */ /* 0x000fe80000100800 */
[----:B------:R-:W-:Y:S04]  /*69a60*/  STL [R1+0x2de4], R6 ;  /* 0x002de40601007387 */ /* 0x000fe80000100800 */
[----:B------:R-:W-:Y:S04]  /*69a70*/  STL [R1+0x170], R3 ;  /* 0x0001700301007387 */ /* 0x000fe80000100800 */
[----:B0-----:R-:W2:Y:S04]  /*69a80*/  LDL.LU R24, [R1+0x228] ;  /* 0x0002280001187983 */ /* 0x001ea80000300800 */
[----:B------:R-:W-:Y:S04]  /*69a90*/  STL [R1+0x16c], R0 ;  /* 0x00016c0001007387 */ /* 0x000fe80000100800 */
[----:B------:R-:W3:Y:S01]  /*69aa0*/  LDL.LU R27, [R1+0x1b0] ;  /* 0x0001b000011b7983 */ /* 0x000ee20000300800 */
[----:B------:R-:W-:-:S03]  /*69ab0*/  F2FP.SATFINITE.E4M3.F32.PACK_AB_MERGE_C R28, R29, R26, RZ ;  /* 0x0000001a1d1c723e */ /* 0x000fc600048070ff */
[----:B---3--:R0:W-:Y:S04]  /*69ac0*/  STL [R1+0x2e7c], R27 ;  /* 0x002e7c1b01007387 */ /* 0x0081e80000100800 */
[----:B0-----:R-:W2:Y:S04]  /*69ad0*/  LDL.LU R27, [R1+0x224] ;  /* 0x00022400011b7983 */ /* 0x001ea80000300800 */
[----:B------:R-:W3:Y:S04]  /*69ae0*/  LDL.LU R26, [R1+0x1b4] ;  /* 0x0001b400011a7983 */ /* 0x000ee80000300800 */
[----:B------:R-:W4:Y:S04]  /*69af0*/  LDL.LU R25, [R1+0x234] ;  /* 0x0002340001197983 */ /* 0x000f280000300800 */
[----:B------:R-:W4:Y:S04]  /*69b00*/  LDL.LU R23, [R1+0x238] ;  /* 0x0002380001177983 */ /* 0x000f280000300800 */
[----:B------:R-:W5:Y:S04]  /*69b10*/  LDL.LU R29, [R1+0x1c0] ;  /* 0x0001c000011d7983 */ /* 0x000f680000300800 */
[----:B------:R-:W2:Y:S04]  /*69b20*/  LDL.LU R4, [R1+0x23c] ;  /* 0x00023c0001047983 */ /* 0x000ea80000300800 */
[----:B--2---:R0:W-:Y:S04]  /*69b30*/  STL [R1+0x2e78], R4 ;  /* 0x002e780401007387 */ /* 0x0041e80000100800 */
[----:B0-----:R-:W5:Y:S04]  /*69b40*/  LDL.LU R4, [R1+0x1bc] ;  /* 0x0001bc0001047983 */ /* 0x001f680000300800 */
[----:B------:R-:W2:Y:S04]  /*69b50*/  LDL.LU R3, [R1+0x240] ;  /* 0x0002400001037983 */ /* 0x000ea80000300800 */
[----:B------:R-:W2:Y:S04]  /*69b60*/  LDL.LU R2, [R1+0x24c] ;  /* 0x00024c0001027983 */ /* 0x000ea80000300800 */
[----:B--2---:R0:W-:Y:S04]  /*69b70*/  STL [R1+0x2e60], R2 ;  /* 0x002e600201007387 */ /* 0x0041e80000100800 */
[----:B0-----:R-:W2:Y:S04]  /*69b80*/  LDL.LU R2, [R1+0x1d0] ;  /* 0x0001d00001027983 */ /* 0x001ea80000300800 */
[----:B--2---:R0:W-:Y:S04]  /*69b90*/  STL [R1+0x2e68], R2 ;  /* 0x002e680201007387 */ /* 0x0041e80000100800 */
[----:B0-----:R-:W2:Y:S04]  /*69ba0*/  LDL.LU R2, [R1+0x248] ;  /* 0x0002480001027983 */ /* 0x001ea80000300800 */
[----:B--2---:R0:W-:Y:S04]  /*69bb0*/  STL [R1+0x2e70], R2 ;  /* 0x002e700201007387 */ /* 0x0041e80000100800 */
[----:B0-----:R-:W2:Y:S04]  /*69bc0*/  LDL.LU R2, [R1+0x1c8] ;  /* 0x0001c80001027983 */ /* 0x001ea80000300800 */
[----:B------:R-:W2:Y:S04]  /*69bd0*/  LDL.LU R0, [R1+0x250] ;  /* 0x0002500001007983 */ /* 0x000ea80000300800 */
[----:B--2---:R0:W-:Y:S04]  /*69be0*/  STL [R1+0x2e64], R0 ;  /* 0x002e640001007387 */ /* 0x0041e80000100800 */
[----:B0-----:R-:W2:Y:S04]  /*69bf0*/  LDL.LU R0, [R1+0x1cc] ;  /* 0x0001cc0001007983 */ /* 0x001ea80000300800 */
[----:B--2---:R0:W-:Y:S04]  /*69c00*/  STL [R1+0x2e6c], R0 ;  /* 0x002e6c0001007387 */ /* 0x0041e80000100800 */
[----:B0-----:R-:W2:Y:S04]  /*69c10*/  LDL.LU R0, [R1+0x244] ;  /* 0x0002440001007983 */ /* 0x001ea80000300800 */
[----:B--2---:R0:W-:Y:S04]  /*69c20*/  STL [R1+0x2e74], R0 ;  /* 0x002e740001007387 */ /* 0x0041e80000100800 */
[----:B0-----:R-:W2:Y:S04]  /*69c30*/  LDL.LU R0, [R1+0x1c4] ;  /* 0x0001c40001007983 */ /* 0x001ea80000300800 */
        /* <DEDUP_REMOVED lines=19> */
[----:B------:R-:W-:-:S03]  /*69d70*/  F2FP.SATFINITE.E4M3.F32.PACK_AB_MERGE_C R24, R24, R27, RZ ;  /* 0x0000001b1818723e */ /* 0x000fc600048070ff */
        /* <DEDUP_REMOVED lines=19> */
[----:B------:R-:W3:Y:S01]  /*69eb0*/  LDL.LU R27, [R1+0x2e7c] ;  /* 0x002e7c00011b7983 */ /* 0x000ee20000300800 */
[----:B----4-:R-:W-:-:S03]  /*69ec0*/  F2FP.SATFINITE.E4M3.F32.PACK_AB_MERGE_C R23, R23, R25, RZ ;  /* 0x000000191717723e */ /* 0x010fc600048070ff */
[----:B------:R0:W-:Y:S01]  /*69ed0*/  STL [R1+0x9c], R24 ;  /* 0x00009c1801007387 */ /* 0x0001e20000100800 */
[----:B-----5:R-:W-:-:S03]  /*69ee0*/  F2FP.SATFINITE.E4M3.F32.PACK_AB_MERGE_C R29, R29, R4, RZ ;  /* 0x000000041d1d723e */ /* 0x020fc600048070ff */
[----:B0-----:R-:W4:Y:S01]  /*69ef0*/  LDL.LU R24, [R1+0x3c] ;  /* 0x00003c0001187983 */ /* 0x001f220000300800 */
[----:B---3--:R-:W-:-:S03]  /*69f00*/  F2FP.SATFINITE.E4M3.F32.PACK_AB_MERGE_C R26, R26, R27, RZ ;  /* 0x0000001b1a1a723e */ /* 0x008fc600048070ff */
[----:B------:R-:W4:Y:S04]  /*69f10*/  LDL.LU R27, [R1+0x48] ;  /* 0x00004800011b7983 */ /* 0x000f280000300800 */
[----:B------:R-:W3:Y:S04]  /*69f20*/  LDL.LU R25, [R1+0x4c] ;  /* 0x00004c0001197983 */ /* 0x000ee80000300800 */
[----:B------:R0:W-:Y:S04]  /*69f30*/  STL [R1+0xa4], R23 ;  /* 0x0000a41701007387 */ /* 0x0001e80000100800 */
[----:B0-----:R-:W3:Y:S04]  /*69f40*/  LDL.LU R23, [R1+0x50] ;  /* 0x0000500001177983 */ /* 0x001ee80000300800 */
[----:B------:R-:W5:Y:S01]  /*69f50*/  LDL.LU R4, [R1+0x2e78] ;  /* 0x002e780001047983 */ /* 0x000f620000300800 */
[----:B------:R-:W-:-:S02]  /*69f60*/  F2FP.SATFINITE.E4M3.F32.PACK_AB_MERGE_C R2, R2, R0, RZ ;  /* 0x000000000202723e */ /* 0x000fc400048070ff */
[----:B-----5:R-:W-:Y:S02]  /*69f70*/  F2FP.SATFINITE.E4M3.F32.PACK_AB_MERGE_C R3, R3, R4, RZ ;  /* 0x000000040303723e */ /* 0x020fe400048070ff */
[----:B------:R-:W5:Y:S04]  /*69f80*/  LDL.LU R4, [R1+0x54] ;  /* 0x0000540001047983 */ /* 0x000f680000300800 */
[----:B------:R0:W-:Y:S04]  /*69f90*/  STL [R1+0xa8], R3 ;  /* 0x0000a80301007387 */ /* 0x0001e80000100800 */
[----:B0-----:R-:W5:Y:S04]  /*69fa0*/  LDL.LU R3, [R1+0x58] ;  /* 0x0000580001037983 */ /* 0x001f680000300800 */
[----:B------:R-:W2:Y:S04]  /*69fb0*/  LDL.LU R0, [R1+0x2e74] ;  /* 0x002e740001007983 */ /* 0x000ea80000300800 */
[----:B------:R0:W-:Y:S04]  /*69fc0*/  STL [R1+0x168], R2 ;  /* 0x0001680201007387 */ /* 0x0001e80000100800 */
[----:B0-----:R-:W2:Y:S02]  /*69fd0*/  LDL.LU R2, [R1+0x2e70] ;  /* 0x002e700001027983 */ /* 0x001ea40000300800 */
[----:B--2---:R-:W-:-:S02]  /*69fe0*/  F2FP.SATFINITE.E4M3.F32.PACK_AB_MERGE_C R2, R2, R0, RZ ;  /* 0x000000000202723e */ /* 0x004fc400048070ff */
[----:B------:R-:W2:Y:S04]  /*69ff0*/  LDL.LU R0, [R1+0x2e6c] ;  /* 0x002e6c0001007983 */ /* 0x000ea80000300800 */
[----:B------:R0:W-:Y:S04]  /*6a000*/  STL [R1+0x164], R2 ;  /* 0x0001640201007387 */ /* 0x0001e80000100800 */
[----:B0-----:R-:W2:Y:S02]  /*6a010*/  LDL.LU R2, [R1+0x2e68] ;  /* 0x002e680001027983 */ /* 0x001ea40000300800 */
[----:B--2---:R-:W-:-:S02]  /*6a020*/  F2FP.SATFINITE.E4M3.F32.PACK_AB_MERGE_C R2, R2, R0, RZ ;  /* 0x000000000202723e */ /* 0x004fc400048070ff */
[----:B------:R-:W2:Y:S04]  /*6a030*/  LDL.LU R0, [R1+0x2e64] ;  /* 0x002e640001007983 */ /* 0x000ea80000300800 */
[----:B------:R0:W-:Y:S04]  /*6a040*/  STL [R1], R2 ;  /* 0x0000000201007387 */ /* 0x0001e80000100800 */
[----:B0-----:R-:W2:Y:S01]  /*6a050*/  LDL.LU R2, [R1+0x2e60] ;  /* 0x002e600001027983 */ /* 0x001ea20000300800 */
[----:B------:R-:W-:Y:S02]  /*6a060*/  F2FP.SATFINITE.E4M3.F32.PACK_AB_MERGE_C R28, R28, R22, RZ ;  /* 0x000000161c1c723e */ /* 0x000fe400048070ff */
[----:B--2---:R-:W-:-:S02]  /*6a070*/  F2FP.SATFINITE.E4M3.F32.PACK_AB_MERGE_C R0, R0, R2, RZ ;  /* 0x000000020000723e */ /* 0x004fc400048070ff */
[----:B------:R-:W2:Y:S04]  /*6a080*/  LDL.LU R2, [R1+0x5c] ;  /* 0x00005c0001027983 */ /* 0x000ea80000300800 */
[----:B------:R0:W-:Y:S04]  /*6a090*/  STL [R1+0xac], R0 ;  /* 0x0000ac0001007387 */ /* 0x0001e80000100800 */
[----:B0-----:R-:W2:Y:S04]  /*6a0a0*/  LDL.LU R0, [R1+0x60] ;  /* 0x0000600001007983 */ /* 0x001ea80000300800 */
        /* <DEDUP_REMOVED lines=16> */
[----:B------:R-:W2:Y:S01]  /*6a1b0*/  LDL.LU R22, [R1+0x2e3c] ;  /* 0x002e3c0001167983 */ /* 0x000ea20000300800 */
[----:B------:R-:W-:-:S03]  /*6a1c0*/  F2FP.SATFINITE.E4M3.F32.PACK_AB_MERGE_C R19, R19, R11, RZ ;  /* 0x0000000b1313723e */ /* 0x000fc600048070ff */
[----:B------:R0:W-:Y:S01]  /*6a1d0*/  STL [R1+0x154], R28 ;  /* 0x0001541c01007387 */ /* 0x0001e20000100800 */
[----:B------:R-:W-:-:S03]  /*6a1e0*/  F2FP.SATFINITE.E4M3.F32.PACK_AB_MERGE_C R18, R18, R13, RZ ;  /* 0x0000000d1212723e */ /* 0x000fc600048070ff */
[----:B0-----:R-:W3:Y:S01]  /*6a1f0*/  LDL.LU R28, [R1+0x2e38] ;  /* 0x002e3800011c7983 */ /* 0x001ee20000300800 */
[----:B------:R-:W-:Y:S02]  /*6a200*/  F2FP.SATFINITE.E4M3.F32.PACK_AB_MERGE_C R17, R17, R9, RZ ;  /* 0x000000091111723e */ /* 0x000fe400048070ff */
[----:B------:R-:W-:Y:S02]  /*6a210*/  F2FP.SATFINITE.E4M3.F32.PACK_AB_MERGE_C R16, R16, R7, RZ ;  /* 0x000000071010723e */ /* 0x000fe400048070ff */
[----:B------:R-:W-:Y:S02]  /*6a220*/  F2FP.SATFINITE.E4M3.F32.PACK_AB_MERGE_C R15, R15, R10, RZ ;  /* 0x0000000a0f0f723e */ /* 0x000fe400048070ff */
[----:B------:R-:W-:Y:S02]  /*6a230*/  F2FP.SATFINITE.E4M3.F32.PACK_AB_MERGE_C R14, R14, R12, RZ ;  /* 0x0000000c0e0e723e */ /* 0x000fe400048070ff */
[----:B------:R-:W-:Y:S02]  /*6a240*/  F2FP.SATFINITE.E4M3.F32.PACK_AB_MERGE_C R21, R21, R6, RZ ;  /* 0x000000061515723e */ /* 0x000fe400048070ff */
[----:B------:R-:W-:-:S02]  /*6a250*/  F2FP.SATFINITE.E4M3.F32.PACK_AB_MERGE_C R6, R5, R8, RZ ;  /* 0x000000080506723e */ /* 0x000fc400048070ff */
[----:B--2---:R-:W-:Y:S02]  /*6a260*/  F2FP.SATFINITE.E4M3.F32.PACK_AB_MERGE_C R20, R20, R22, RZ ;  /* 0x000000161414723e */ /* 0x004fe400048070ff */
[----:B------:R-:W2:Y:S04]  /*6a270*/  LDL.LU R22, [R1+0x2e34] ;  /* 0x002e340001167983 */ /* 0x000ea80000300800 */
[----:B------:R0:W-:Y:S04]  /*6a280*/  STL [R1+0x148], R20 ;  /* 0x0001481401007387 */ /* 0x0001e80000100800 */
[----:B0-----:R-:W2:Y:S04]  /*6a290*/  LDL.LU R20, [R1+0x2e30] ;  /* 0x002e300001147983 */ /* 0x001ea80000300800 */
[----:B------:R-:W3:Y:S04]  /*6a2a0*/  LDL.LU R11, [R1+0x2e2c] ;  /* 0x002e2c00010b7983 */ /* 0x000ee80000300800 */
[----:B------:R0:W-:Y:S04]  /*6a2b0*/  STL [R1+0x28], R19 ;  /* 0x0000281301007387 */ /* 0x0001e80000100800 */
[----:B0-----:R-:W3:Y:S04]  /*6a2c0*/  LDL.LU R19, [R1+0x2e28] ;  /* 0x002e280001137983 */ /* 0x001ee80000300800 */
        /* <DEDUP_REMOVED lines=16> */
[----:B------:R-:W-:Y:S04]  /*6a3d0*/  STL [R1+0x144], R21 ;  /* 0x0001441501007387 */ /* 0x000fe80000100800 */
[----:B------:R-:W3:Y:S04]  /*6a3e0*/  LDL.LU R5, [R1+0x68] ;  /* 0x0000680001057983 */ /* 0x000ee80000300800 */
[----:B------:R4:W-:Y:S01]  /*6a3f0*/  STL [R1+0x138], R6 ;  /* 0x0001380601007387 */ /* 0x0009e20000100800 */
[----:B-----5:R-:W-:-:S02]  /*6a400*/  F2FP.SATFINITE.E4M3.F32.PACK_AB_MERGE_C R3, R3, R4, RZ ;  /* 0x000000040303723e */ /* 0x020fc400048070ff */
[----:B----4-:R-:W-:Y:S02]  /*6a410*/  F2FP.SATFINITE.E4M3.F32.PACK_AB_MERGE_C R6, R27, R24, RZ ;  /* 0x000000181b06723e */ /* 0x010fe400048070ff */
[----:B------:R-:W-:Y:S02]  /*6a420*/  F2FP.SATFINITE.E4M3.F32.PACK_AB_MERGE_C R2, R0, R2, RZ ;  /* 0x000000020002723e */ /* 0x000fe400048070ff */
[----:B--2---:R-:W-:Y:S02]  /*6a430*/  F2FP.SATFINITE.E4M3.F32.PACK_AB_MERGE_C R21, R20, R22, RZ ;  /* 0x000000161415723e */ /* 0x004fe400048070ff */
[----:B------:R-:W2:Y:S04]  /*6a440*/  LDL.LU R20, [R1+0x7c] ;  /* 0x00007c0001147983 */ /* 0x000ea80000300800 */
[----:B------:R-:W-:Y:S04]  /*6a450*/  STL [R1+0xc4], R21 ;  /* 0x0000c41501007387 */ /* 0x000fe80000100800 */
[----:B------:R0:W-:Y:S01]  /*6a460*/  STL [R1+0xd8], R6 ;  /* 0x0000d80601007387 */ /* 0x0001e20000100800 */
[----:B---3--:R-:W-:-:S02]  /*6a470*/  F2FP.SATFINITE.E4M3.F32.PACK_AB_MERGE_C R11, R19, R11, RZ ;  /* 0x0000000b130b723e */ /* 0x008fc400048070ff */
[----:B0-----:R-:W-:-:S03]  /*6a480*/  F2FP.SATFINITE.E4M3.F32.PACK_AB_MERGE_C R6, R23, R25, RZ ;  /* 0x000000191706723e */ /* 0x001fc600048070ff */
[----:B------:R-:W-:Y:S01]  /*6a490*/  STL [R1+0xb0], R11 ;  /* 0x0000b00b01007387 */ /* 0x000fe20000100800 */
[----:B------:R-:W-:-:S05]  /*6a4a0*/  F2FP.SATFINITE.E4M3.F32.PACK_AB_MERGE_C R22, R18, R13, RZ ;  /* 0x0000000d1216723e */ /* 0x000fca00048070ff */
[----:B------:R0:W-:Y:S04]  /*6a4b0*/  STL [R1+0x2dcc], R22 ;  /* 0x002dcc1601007387 */ /* 0x0001e80000100800 */
[----:B------:R1:W-:Y:S04]  /*6a4c0*/  STL [R1+0xd4], R6 ;  /* 0x0000d40601007387 */ /* 0x0003e80000100800 */
[----:B0-----:R-:W2:Y:S01]  /*6a4d0*/  LDL.LU R22, [R1+0x78] ;  /* 0x0000780001167983 */ /* 0x001ea20000300800 */
[----:B-1----:R-:W-:-:S03]  /*6a4e0*/  F2FP.SATFINITE.E4M3.F32.PACK_AB_MERGE_C R6, R17, R9, RZ ;  /* 0x000000091106723e */ /* 0x002fc600048070ff */
[----:B------:R-:W3:Y:S04]  /*6a4f0*/  LDL.LU R19, [R1+0x2c] ;  /* 0x00002c0001137983 */ /* 0x000ee80000300800 */
[----:B------:R0:W-:Y:S04]  /*6a500*/  STL [R1+0xd0], R3 ;  /* 0x0000d00301007387 */ /* 0x0001e80000100800 */
[----:B------:R-:W4:Y:S04]  /*6a510*/  LDL.LU R4, [R1+0x80] ;  /* 0x0000800001047983 */ /* 0x000f280000300800 */
[----:B0-----:R-:W4:Y:S01]  /*6a520*/  LDL.LU R3, [R1+0x88] ;  /* 0x0000880001037983 */ /* 0x001f220000300800 */
[----:B------:R-:W-:-:S03]  /*6a530*/  F2FP.SATFINITE.E4M3.F32.PACK_AB_MERGE_C R0, R16, R7, RZ ;  /* 0x000000071000723e */ /* 0x000fc600048070ff */
[----:B------:R-:W-:Y:S04]  /*6a540*/  STL [R1+0x128], R6 ;  /* 0x0001280601007387 */ /* 0x000fe80000100800 */
[----:B------:R-:W3:Y:S04]  /*6a550*/  LDL.LU R9, [R1+0x24] ;  /* 0x0000240001097983 */ /* 0x000ee80000300800 */
[----:B------:R-:W5:Y:S04]  /*6a560*/  LDL.LU R16, [R1+0x74] ;  /* 0x0000740001107983 */ /* 0x000f680000300800 */
[----:B------:R0:W-:Y:S04]  /*6a570*/  STL [R1+0x124], R2 ;  /* 0x0001240201007387 */ /* 0x0001e80000100800 */
[----:B0-----:R-:W2:Y:S04]  /*6a580*/  LDL.LU R2, [R1+0x8c] ;  /* 0x00008c0001027983 */ /* 0x001ea80000300800 */
[----:B------:R0:W-:Y:S04]  /*6a590*/  STL [R1+0xb8], R0 ;  /* 0x0000b80001007387 */ /* 0x0001e80000100800 */
[----:B0-----:R-:W2:Y:S04]  /*6a5a0*/  LDL.LU R0, [R1+0x90] ;  /* 0x0000900001007983 */ /* 0x001ea80000300800 */
[----:B------:R-:W2:Y:S04]  /*6a5b0*/  LDL.LU R6, [R1+0x94] ;  /* 0x0000940001067983 */ /* 0x000ea80000300800 */
[----:B------:R-:W2:Y:S04]  /*6a5c0*/  LDL.LU R21, [R1+0x98] ;  /* 0x0000980001157983 */ /* 0x000ea80000300800 */
[----:B------:R-:W2:Y:S04]  /*6a5d0*/  LDL.LU R24, [R1+0x4] ;  /* 0x0000040001187983 */ /* 0x000ea80000300800 */
[----:B------:R-:W2:Y:S01]  /*6a5e0*/  LDL.LU R27, [R1+0x8] ;  /* 0x00000800011b7983 */ /* 0x000ea20000300800 */
[----:B------:R-:W-:-:S03]  /*6a5f0*/  F2FP.SATFINITE.E4M3.F32.PACK_AB_MERGE_C R5, R5, R8, RZ ;  /* 0x000000080505723e */ /* 0x000fc600048070ff */
[----:B------:R-:W2:Y:S04]  /*6a600*/  LDL.LU R25, [R1+0x10c] ;  /* 0x00010c0001197983 */ /* 0x000ea80000300800 */
[----:B------:R-:W2:Y:S04]  /*6a610*/  LDL.LU R23, [R1+0x110] ;  /* 0x0001100001177983 */ /* 0x000ea80000300800 */
[----:B------:R-:W2:Y:S04]  /*6a620*/  LDL.LU R7, [R1+0x130] ;  /* 0x0001300001077983 */ /* 0x000ea80000300800 */
[----:B------:R-:W2:Y:S04]  /*6a630*/  LDL.LU R17, [R1+0x13c] ;  /* 0x00013c0001117983 */ /* 0x000ea80000300800 */
[----:B------:R-:W2:Y:S04]  /*6a640*/  LDL.LU R18, [R1+0x140] ;  /* 0x0001400001127983 */ /* 0x000ea80000300800 */
[----:B------:R-:W2:Y:S01]  /*6a650*/  LDL.LU R13, [R1+0x34] ;  /* 0x00003400010d7983 */ /* 0x000ea20000300800 */
[----:B------:R-:W-:-:S03]  /*6a660*/  F2FP.SATFINITE.E4M3.F32.PACK_AB_MERGE_C R15, R15, R10, RZ ;  /* 0x0000000a0f0f723e */ /* 0x000fc600048070ff */
[----:B------:R-:W2:Y:S04]  /*6a670*/  LDL.LU R11, [R1+0x38] ;  /* 0x00003800010b7983 */ /* 0x000ea80000300800 */
[----:B------:R-:W2:Y:S04]  /*6a680*/  LDL.LU R8, [R1+0x2dfc] ;  /* 0x002dfc0001087983 */ /* 0x000ea80000300800 */
[----:B------:R0:W-:Y:S04]  /*6a690*/  STL [R1+0xe0], R5 ;  /* 0x0000e00501007387 */ /* 0x0001e80000100800 */
[----:B0-----:R-:W2:Y:S04]  /*6a6a0*/  LDL.LU R5, [R1+0x2df8] ;  /* 0x002df80001057983 */ /* 0x001ea80000300800 */
[----:B------:R-:W5:Y:S04]  /*6a6b0*/  LDL.LU R10, [R1+0x70] ;  /* 0x00007000010a7983 */ /* 0x000f680000300800 */
[----:B------:R5:W-:Y:S01]  /*6a6c0*/  STL [R1+0xa0], R15 ;  /* 0x0000a00f01007387 */ /* 0x000be20000100800 */
[----:B----4-:R-:W-:-:S02]  /*6a6d0*/  F2FP.SATFINITE.E4M3.F32.PACK_AB_MERGE_C R3, R3, R4, RZ ;  /* 0x000000040303723e */ /* 0x010fc400048070ff */
[----:B-----5:R-:W-:Y:S02]  /*6a6e0*/  F2FP.SATFINITE.E4M3.F32.PACK_AB_MERGE_C R15, R16, R10, RZ ;  /* 0x0000000a100f723e */ /* 0x020fe400048070ff */
[----:B------:R-:W-:Y:S02]  /*6a6f0*/  F2FP.SATFINITE.E4M3.F32.PACK_AB_MERGE_C R10, R14, R12, RZ ;  /* 0x0000000c0e0a723e */ /* 0x000fe400048070ff */
[----:B------:R-:W4:Y:S01]  /*6a700*/  LDL.LU R14, [R1+0x12c] ;  /* 0x00012c00010e7983 */ /* 0x000f220000300800 */
[----:B--2---:R-:W-:-:S03]  /*6a710*/  F2FP.SATFINITE.E4M3.F32.PACK_AB_MERGE_C R12, R20, R22, RZ ;  /* 0x00000016140c723e */ /* 0x004fc600048070ff */
[----:B------:R-:W-:Y:S04]  /*6a720*/  STL [R1+0xdc], R15 ;  /* 0x0000dc0f01007387 */ /* 0x000fe80000100800 */
[----:B------:R0:W-:Y:S02]  /*6a730*/  STL [R1+0x64], R10 ;  /* 0x0000640a01007387 */ /* 0x0001e40000100800 */
[----:B0-----:R-:W-:Y:S02]  /*6a740*/  F2FP.SATFINITE.E4M3.F32.PACK_AB_MERGE_C R10, R5, R8, RZ ;  /* 0x00000008050a723e */ /* 0x001fe400048070ff */
[----:B------:R-:W2:Y:S04]  /*6a750*/  LDL.LU R5, [R1+0x14] ;  /* 0x0000140001057983 */ /* 0x000ea80000300800 */
[----:B------:R0:W-:Y:S04]  /*6a760*/  STL [R1+0x7c], R12 ;  /* 0x00007c0c01007387 */ /* 0x0001e80000100800 */
[----:B------:R-:W2:Y:S04]  /*6a770*/  LDL.LU R8, [R1+0x20] ;  /* 0x0000200001087983 */ /* 0x000ea80000300800 */
[----:B------:R1:W-:Y:S04]  /*6a780*/  STL [R1+0x118], R10 ;  /* 0x0001180a01007387 */ /* 0x0003e80000100800 */
[----:B0-----:R-:W5:Y:S04]  /*6a790*/  LDL.LU R12, [R1+0x14c] ;  /* 0x00014c00010c7983 */ /* 0x001f680000300800 */
[----:B------:R-:W5:Y:S04]  /*6a7a0*/  LDL.LU R15, [R1+0x150] ;  /* 0x00015000010f7983 */ /* 0x000f680000300800 */
[----:B-1----:R-:W2:Y:S04]  /*6a7b0*/  LDL.LU R10, [R1+0x40] ;  /* 0x00004000010a7983 */ /* 0x002ea80000300800 */
[----:B------:R-:W2:Y:S04]  /*6a7c0*/  LDL.LU R16, [R1+0x44] ;  /* 0x0000440001107983 */ /* 0x000ea80000300800 */
[----:B------:R-:W2:Y:S04]  /*6a7d0*/  LDL.LU R22, [R1+0x15c] ;  /* 0x00015c0001167983 */ /* 0x000ea80000300800 */
[----:B------:R-:W2:Y:S04]  /*6a7e0*/  LDL.LU R20, [R1+0x160] ;  /* 0x0001600001147983 */ /* 0x000ea80000300800 */
[----:B------:R-:W2:Y:S04]  /*6a7f0*/  LDL.LU R4, [R1+0x2df4] ;  /* 0x002df40001047983 */ /* 0x000ea80000300800 */
[----:B------:R0:W-:Y:S04]  /*6a800*/  STL [R1+0x114], R3 ;  /* 0x0001140301007387 */ /* 0x0001e80000100800 */
[----:B0-----:R-:W2:Y:S01]  /*6a810*/  LDL.LU R3, [R1+0x2df0] ;  /* 0x002df00001037983 */ /* 0x001ea20000300800 */
[----:B------:R-:W-:-:S02]  /*6a820*/  F2FP.SATFINITE.E4M3.F32.PACK_AB_MERGE_C R0, R0, R2, RZ ;  /* 0x000000020000723e */ /* 0x000fc400048070ff */
[----:B--2---:R-:W-:Y:S02]  /*6a830*/  F2FP.SATFINITE.E4M3.F32.PACK_AB_MERGE_C R4, R3, R4, RZ ;  /* 0x000000040304723e */ /* 0x004fe400048070ff */
[----:B------:R-:W2:Y:S04]  /*6a840*/  LDL.LU R3, [R1+0x11c] ;  /* 0x00011c0001037983 */ /* 0x000ea80000300800 */
[----:B------:R0:W-:Y:S04]  /*6a850*/  STL [R1+0x4c], R4 ;  /* 0x00004c0401007387 */ /* 0x0001e80000100800 */
[----:B0-----:R-:W2:Y:S04]  /*6a860*/  LDL.LU R4, [R1+0x120] ;  /* 0x0001200001047983 */ /* 0x001ea80000300800 */
[----:B------:R-:W2:Y:S04]  /*6a870*/  LDL.LU R2, [R1+0x2dec] ;  /* 0x002dec0001027983 */ /* 0x000ea80000300800 */
[----:B------:R0:W-:Y:S04]  /*6a880*/  STL [R1+0x78], R0 ;  /* 0x0000780001007387 */ /* 0x0001e80000100800 */
[----:B0-----:R-:W2:Y:S01]  /*6a890*/  LDL.LU R0, [R1+0x2de8] ;  /* 0x002de80001007983 */ /* 0x001ea20000300800 */
[----:B------:R-:W-:-:S02]  /*6a8a0*/  F2FP.SATFINITE.E4M3.F32.PACK_AB_MERGE_C R21, R21, R6, RZ ;  /* 0x000000061515723e */ /* 0x000fc400048070ff */
[----:B------:R-:W-:Y:S02]  /*6a8b0*/  F2FP.SATFINITE.E4M3.F32.PACK_AB_MERGE_C R27, R27, R24, RZ ;  /* 0x000000181b1b723e */ /* 0x000fe400048070ff */
[----:B------:R-:W-:Y:S02]  /*6a8c0*/  F2FP.SATFINITE.E4M3.F32.PACK_AB_MERGE_C R23, R23, R25, RZ ;  /* 0x000000191717723e */ /* 0x000fe400048070ff */
[----:B--2---:R-:W-:Y:S02]  /*6a8d0*/  F2FP.SATFINITE.E4M3.F32.PACK_AB_MERGE_C R2, R0, R2, RZ ;  /* 0x000000020002723e */ /* 0x004fe400048070ff */
[----:B------:R-:W2:Y:S04]  /*6a8e0*/  LDL.LU R0, [R1+0xc] ;  /* 0x00000c0001007983 */ /* 0x000ea80000300800 */
[----:B------:R0:W-:Y:S04]  /*6a8f0*/  STL [R1+0x48], R2 ;  /* 0x0000480201007387 */ /* 0x0001e80000100800 */
[----:B0-----:R-:W2:Y:S04]  /*6a900*/  LDL.LU R2, [R1+0x10] ;  /* 0x0000100001027983 */ /* 0x001ea80000300800 */
[----:B------:R-:W3:Y:S04]  /*6a910*/  LDL.LU R6, [R1+0x2de4] ;  /* 0x002de40001067983 */ /* 0x000ee80000300800 */
[----:B------:R0:W-:Y:S04]  /*6a920*/  STL [R1+0x74], R21 ;  /* 0x0000741501007387 */ /* 0x0001e80000100800 */
[----:B0-----:R-:W3:Y:S04]  /*6a930*/  LDL.LU R21, [R1+0x2de0] ;  /* 0x002de00001157983 */ /* 0x001ee80000300800 */
[----:B------:R-:W5:Y:S04]  /*6a940*/  LDL.LU R24, [R1+0x2ddc] ;  /* 0x002ddc0001187983 */ /* 0x000f680000300800 */
[----:B------:R0:W-:Y:S04]  /*6a950*/  STL [R1+0x3c], R27 ;  /* 0x00003c1b01007387 */ /* 0x0001e80000100800 */
[----:B0-----:R-:W5:Y:S04]  /*6a960*/  LDL.LU R27, [R1+0x2dd8] ;  /* 0x002dd800011b7983 */ /* 0x001f680000300800 */
[----:B------:R-:W5:Y:S04]  /*6a970*/  LDL.LU R25, [R1+0x2dd4] ;  /* 0x002dd40001197983 */ /* 0x000f680000300800 */
[----:B------:R0:W-:Y:S04]  /*6a980*/  STL [R1+0x68], R23 ;  /* 0x0000681701007387 */ /* 0x0001e80000100800 */
[----:B0-----:R-:W5:Y:S01]  /*6a990*/  LDL.LU R23, [R1+0x2dd0] ;  /* 0x002dd00001177983 */ /* 0x001f620000300800 */
[----:B--2---:R-:W-:-:S02]  /*6a9a0*/  F2FP.SATFINITE.E4M3.F32.PACK_AB_MERGE_C R2, R2, R0, RZ ;  /* 0x000000000202723e */ /* 0x004fc400048070ff */
[----:B------:R-:W-:Y:S02]  /*6a9b0*/  F2FP.SATFINITE.E4M3.F32.PACK_AB_MERGE_C R0, R4, R3, RZ ;  /* 0x000000030400723e */ /* 0x000fe400048070ff */
[----:B------:R-:W-:Y:S01]  /*6a9c0*/  F2FP.SATFINITE.E4M3.F32.PACK_AB_MERGE_C R3, R8, R5, RZ ;  /* 0x000000050803723e */ /* 0x000fe200048070ff */
[----:B------:R4:W-:Y:S04]  /*6a9d0*/  STL [R1+0x10c], R2 ;  /* 0x00010c0201007387 */ /* 0x0009e80000100800 */
[----:B------:R3:W-:Y:S01]  /*6a9e0*/  STL [R1+0x108], R0 ;  /* 0x0001080001007387 */ /* 0x0007e20000100800 */
[----:B----4-:R-:W-:-:S03]  /*6a9f0*/  F2FP.SATFINITE.E4M3.F32.PACK_AB_MERGE_C R2, R7, R14, RZ ;  /* 0x0000000e0702723e */ /* 0x010fc600048070ff */
[----:B------:R0:W-:Y:S01]  /*6aa00*/  STL [R1+0x4], R3 ;  /* 0x0000040301007387 */ /* 0x0001e20000100800 */
[----:B---3--:R-:W-:-:S03]  /*6aa10*/  F2FP.SATFINITE.E4M3.F32.PACK_AB_MERGE_C R0, R19, R9, RZ ;  /* 0x000000091300723e */ /* 0x008fc600048070ff */
[----:B------:R-:W2:Y:S04]  /*6aa20*/  LDL.LU R19, [R1] ;  /* 0x0000000001137983 */ /* 0x000ea80000300800 */
[----:B------:R1:W-:Y:S01]  /*6aa30*/  STL [R1+0x58], R2 ;  /* 0x0000580201007387 */ /* 0x0003e20000100800 */
[----:B0-----:R-:W-:-:S03]  /*6aa40*/  F2FP.SATFINITE.E4M3.F32.PACK_AB_MERGE_C R3, R18, R17, RZ ;  /* 0x000000111203723e */ /* 0x001fc600048070ff */
[----:B------:R-:W3:Y:S01]  /*6aa50*/  LDL.LU R7, [R1+0x18] ;  /* 0x0000180001077983 */ /* 0x000ee20000300800 */
[----:B-1----:R-:W-:-:S03]  /*6aa60*/  LOP3.LUT R2, R21, 0xffff, RZ, 0xc0, !PT ;  /* 0x0000ffff15027812 */ /* 0x002fc600078ec0ff */
[----:B------:R0:W-:Y:S04]  /*6aa70*/  STL [R1+0x8], R0 ;  /* 0x0000080001007387 */ /* 0x0001e80000100800 */
[----:B------:R1:W-:Y:S04]  /*6aa80*/  STL [R1+0xc], R2 ;  /* 0x00000c0201007387 */ /* 0x0003e80000100800 */
[----:B------:R4:W-:Y:S04]  /*6aa90*/  STL [R1+0x54], R3 ;  /* 0x0000540301007387 */ /* 0x0009e80000100800 */
[----:B------:R-:W2:Y:S01]  /*6aaa0*/  LDL.LU R17, [R1+0x1c] ;  /* 0x00001c0001117983 */ /* 0x000ea20000300800 */
[----:B0-----:R-:W-:-:S03]  /*6aab0*/  F2FP.SATFINITE.E4M3.F32.PACK_AB_MERGE_C R0, R11, R13, RZ ;  /* 0x0000000d0b00723e */ /* 0x001fc600048070ff */
[----:B------:R-:W2:Y:S01]  /*6aac0*/  LDL.LU R18, [R1+0x28] ;  /* 0x0000280001127983 */ /* 0x000ea20000300800 */
[----:B-----5:R-:W-:Y:S02]  /*6aad0*/  LOP3.LUT R27, R27, 0xffff, RZ, 0xc0, !PT ;  /* 0x0000ffff1b1b7812 */ /* 0x020fe400078ec0ff */
[----:B------:R-:W-:Y:S01]  /*6aae0*/  LOP3.LUT R9, R23, 0xffff, RZ, 0xc0, !PT ;  /* 0x0000ffff17097812 */ /* 0x000fe200078ec0ff */
[----:B------:R-:W5:Y:S04]  /*6aaf0*/  LDL.LU R13, [R1+0x30] ;  /* 0x00003000010d7983 */ /* 0x000f680000300800 */
[----:B------:R-:W5:Y:S01]  /*6ab00*/  LDL.LU R11, [R1+0x84] ;  /* 0x00008400010b7983 */ /* 0x000f620000300800 */
[----:B-1----:R-:W-:-:S03]  /*6ab10*/  PRMT R2, R2, 0x3340, R1 ;  /* 0x0000334002027816 */ /* 0x002fc60000000001 */
[----:B------:R0:W-:Y:S01]  /*6ab20*/  STL [R1+0x2dc8], R0 ;  /* 0x002dc80001007387 */ /* 0x0001e20000100800 */
[----:B----4-:R-:W-:Y:S02]  /*6ab30*/  PRMT R3, R9, 0x3340, R27 ;  /* 0x0000334009037816 */ /* 0x010fe4000000001b */
[----:B------:R-:W-:Y:S01]  /*6ab40*/  F2FP.SATFINITE.E4M3.F32.PACK_AB_MERGE_C R5, R16, R10, RZ ;  /* 0x0000000a1005723e */ /* 0x000fe200048070ff */
[----:B------:R-:W-:Y:S01]  /*6ab50*/  STL [R1+0x2dc4], R9 ;  /* 0x002dc40901007387 */ /* 0x000fe20000100800 */
[----:B------:R-:W-:Y:S02]  /*6ab60*/  F2FP.SATFINITE.E4M3.F32.PACK_AB_MERGE_C R4, R20, R22, RZ ;  /* 0x000000161404723e */ /* 0x000fe400048070ff */
[----:B0-----:R-:W-:Y:S01]  /*6ab70*/  F2FP.SATFINITE.E4M3.F32.PACK_AB_MERGE_C R0, R15, R12, RZ ;  /* 0x0000000c0f00723e */ /* 0x001fe200048070ff */
[----:B------:R0:W-:Y:S04]  /*6ab80*/  STL [R1+0x2dc0], R27 ;  /* 0x002dc01b01007387 */ /* 0x0001e80000100800 */
[----:B------:R1:W-:Y:S01]  /*6ab90*/  STL [R1+0x50], R0 ;  /* 0x0000500001007387 */ /* 0x0003e20000100800 */
[----:B------:R-:W-:-:S03]  /*6aba0*/  LOP3.LUT R14, R25, 0xffff, RZ, 0xc0, !PT ;  /* 0x0000ffff190e7812 */ /* 0x000fc600078ec0ff */
[----:B------:R-:W-:Y:S01]  /*6abb0*/  STL [R1+0x104], R5 ;  /* 0x0001040501007387 */ /* 0x000fe20000100800 */
[----:B------:R-:W-:-:S03]  /*6abc0*/  LOP3.LUT R22, R24, 0xffff, RZ, 0xc0, !PT ;  /* 0x0000ffff18167812 */ /* 0x000fc600078ec0ff */
[----:B0-----:R-:W4:Y:S01]  /*6abd0*/  LDL.LU R27, [R1+0xa4] ;  /* 0x0000a400011b7983 */ /* 0x001f220000300800 */
[----:B-1----:R-:W-:-:S03]  /*6abe0*/  PRMT R0, R3, 0x5410, R2 ;  /* 0x0000541003007816 */ /* 0x002fc60000000002 */
[----:B------:R-:W-:Y:S01]  /*6abf0*/  STL [R1+0xf8], R4 ;  /* 0x0000f80401007387 */ /* 0x000fe20000100800 */
[----:B------:R-:W-:-:S03]  /*6ac00*/  LOP3.LUT R10, R6, 0xffff, RZ, 0xc0, !PT ;  /* 0x0000ffff060a7812 */ /* 0x000fc600078ec0ff */
[----:B------:R-:W4:Y:S04]  /*6ac10*/  LDL.LU R16, [R1+0xa8] ;  /* 0x0000a80001107983 */ /* 0x000f280000300800 */
[----:B------:R0:W-:Y:S04]  /*6ac20*/  STL [R1+0xf4], R0 ;  /* 0x0000f40001007387 */ /* 0x0001e80000100800 */
[----:B------:R-:W4:Y:S01]  /*6ac30*/  LDL.LU R15, [R1+0xac] ;  /* 0x0000ac00010f7983 */ /* 0x000f220000300800 */
[----:B------:R-:W-:-:S03]  /*6ac40*/  LOP3.LUT R20, R29, 0xffff, RZ, 0xc0, !PT ;  /* 0x0000ffff1d147812 */ /* 0x000fc600078ec0ff */
[----:B------:R-:W4:Y:S01]  /*6ac50*/  LDL.LU R25, [R1+0x9c] ;  /* 0x00009c0001197983 */ /* 0x000f220000300800 */
[----:B------:R-:W-:-:S03]  /*6ac60*/  LOP3.LUT R8, R26, 0xffff, RZ, 0xc0, !PT ;  /* 0x0000ffff1a087812 */ /* 0x000fc600078ec0ff */
[----:B------:R1:W-:Y:S04]  /*6ac70*/  STL [R1+0x24], R14 ;  /* 0x0000240e01007387 */ /* 0x0003e80000100800 */
[----:B------:R0:W-:Y:S04]  /*6ac80*/  STL [R1+0x14], R22 ;  /* 0x0000141601007387 */ /* 0x0001e80000100800 */
[----:B------:R0:W-:Y:S04]  /*6ac90*/  STL [R1+0x38], R10 ;  /* 0x0000380a01007387 */ /* 0x0001e80000100800 */
[----:B------:R-:W4:Y:S04]  /*6aca0*/  LDL.LU R29, [R1+0xb4] ;  /* 0x0000b400011d7983 */ /* 0x000f280000300800 */
[----:B------:R-:W4:Y:S04]  /*6acb0*/  LDL.LU R26, [R1+0xbc] ;  /* 0x0000bc00011a7983 */ /* 0x000f280000300800 */
[----:B------:R-:W4:Y:S04]  /*6acc0*/  LDL.LU R24, [R1+0xc0] ;  /* 0x0000c00001187983 */ /* 0x000f280000300800 */
[----:B0-----:R-:W4:Y:S04]  /*6acd0*/  LDL.LU R0, [R1+0xc8] ;  /* 0x0000c80001007983 */ /* 0x001f280000300800 */
[----:B------:R-:W4:Y:S01]  /*6ace0*/  LDL.LU R9, [R1+0xcc] ;  /* 0x0000cc0001097983 */ /* 0x000f220000300800 */
[----:B-1----:R-:W-:-:S03]  /*6acf0*/  PRMT R14, R14, 0x3340, R22 ;  /* 0x000033400e0e7816 */ /* 0x002fc60000000016 */
[----:B------:R-:W4:Y:S04]  /*6ad00*/  LDL.LU R21, [R1+0xc4] ;  /* 0x0000c40001157983 */ /* 0x000f280000300800 */
[----:B------:R-:W4:Y:S04]  /*6ad10*/  LDL.LU R23, [R1+0xb0] ;  /* 0x0000b00001177983 */ /* 0x000f280000300800 */
[----:B------:R-:W-:Y:S01]  /*6ad20*/  STL [R1+0x2db8], R20 ;  /* 0x002db81401007387 */ /* 0x000fe20000100800 */
[----:B---3--:R-:W-:Y:S02]  /*6ad30*/  LOP3.LUT R6, R7, 0xffff, RZ, 0xc0, !PT ;  /* 0x0000ffff07067812 */ /* 0x008fe400078ec0ff */
[----:B--2---:R-:W-:-:S05]  /*6ad40*/  LOP3.LUT R7, R17, 0xffff, RZ, 0xc0, !PT ;  /* 0x0000ffff11077812 */ /* 0x004fca00078ec0ff */
[----:B------:R0:W-:Y:S04]  /*6ad50*/  STL [R1+0x2dbc], R7 ;  /* 0x002dbc0701007387 */ /* 0x0001e80000100800 */
[----:B------:R-:W2:Y:S01]  /*6ad60*/  LDL.LU R22, [R1+0x2dcc] ;  /* 0x002dcc0001167983 */ /* 0x000ea20000300800 */
[----:B------:R-:W-:Y:S02]  /*6ad70*/  LOP3.LUT R28, R28, 0xffff, RZ, 0xc0, !PT ;  /* 0x0000ffff1c1c7812 */ /* 0x000fe400078ec0ff */
[----:B-----5:R-:W-:Y:S02]  /*6ad80*/  LOP3.LUT R5, R11, 0xffff, RZ, 0xc0, !PT ;  /* 0x0000ffff0b057812 */ /* 0x020fe400078ec0ff */
[----:B------:R-:W-:Y:S02]  /*6ad90*/  LOP3.LUT R19, R19, 0xffff, RZ, 0xc0, !PT ;  /* 0x0000ffff13137812 */ /* 0x000fe400078ec0ff */
[----:B------:R-:W-:-:S02]  /*6ada0*/  LOP3.LUT R17, R18, 0xffff, RZ, 0xc0, !PT ;  /* 0x0000ffff12117812 */ /* 0x000fc400078ec0ff */
[--C-:B------:R-:W-:Y:S02]  /*6adb0*/  PRMT R2, R20, 0x3340, R1.reuse ;  /* 0x0000334014027816 */ /* 0x100fe40000000001 */
[----:B------:R-:W-:Y:S02]  /*6adc0*/  PRMT R11, R28, 0x3340, R8 ;  /* 0x000033401c0b7816 */ /* 0x000fe40000000008 */
[----:B------:R-:W-:Y:S02]  /*6add0*/  LOP3.LUT R18, R13, 0xffff, RZ, 0xc0, !PT ;  /* 0x0000ffff0d127812 */ /* 0x000fe400078ec0ff */
[----:B------:R-:W-:Y:S02]  /*6ade0*/  PRMT R3, R7, 0x3340, R1 ;  /* 0x0000334007037816 */ /* 0x000fe40000000001 */
[----:B------:R-:W-:Y:S02]  /*6adf0*/  PRMT R12, R19, 0x3340, R6 ;  /* 0x00003340130c7816 */ /* 0x000fe40000000006 */
[----:B------:R-:W-:-:S02]  /*6ae00*/  PRMT R2, R11, 0x5410, R2 ;  /* 0x000054100b027816 */ /* 0x000fc40000000002 */
[----:B------:R-:W-:Y:S02]  /*6ae10*/  PRMT R4, R18, 0x3340, R1 ;  /* 0x0000334012047816 */ /* 0x000fe40000000001 */
[----:B------:R-:W-:Y:S02]  /*6ae20*/  PRMT R13, R17, 0x3340, R5 ;  /* 0x00003340110d7816 */ /* 0x000fe40000000005 */
[----:B------:R-:W-:Y:S01]  /*6ae30*/  PRMT R10, R10, 0x3340, R1 ;  /* 0x000033400a0a7816 */ /* 0x000fe20000000001 */
[----:B------:R1:W-:Y:S01]  /*6ae40*/  STL [R1+0xf0], R2 ;  /* 0x0000f00201007387 */ /* 0x0003e20000100800 */
[----:B0-----:R-:W-:Y:S02]  /*6ae50*/  PRMT R7, R12, 0x5410, R3 ;  /* 0x000054100c077816 */ /* 0x001fe40000000003 */
[----:B------:R-:W-:-:S03]  /*6ae60*/  PRMT R3, R13, 0x5410, R4 ;  /* 0x000054100d037816 */ /* 0x000fc60000000004 */
[----:B------:R-:W-:Y:S01]  /*6ae70*/  STL [R1+0xec], R7 ;  /* 0x0000ec0701007387 */ /* 0x000fe20000100800 */
[----:B-1----:R-:W-:-:S03]  /*6ae80*/  PRMT R2, R14, 0x5410, R10 ;  /* 0x000054100e027816 */ /* 0x002fc6000000000a */
[----:B------:R0:W-:Y:S01]  /*6ae90*/  STL [R1+0xe8], R3 ;  /* 0x0000e80301007387 */ /* 0x0001e20000100800 */
[----:B----4-:R-:W-:-:S03]  /*6aea0*/  LOP3.LUT R4, R27, 0xffff, RZ, 0xc0, !PT ;  /* 0x0000ffff1b047812 */ /* 0x010fc600078ec0ff */
[----:B------:R1:W-:Y:S01]  /*6aeb0*/  STL [R1+0xe4], R2 ;  /* 0x0000e40201007387 */ /* 0x0003e20000100800 */
[----:B------:R-:W-:Y:S02]  /*6aec0*/  LOP3.LUT R16, R16, 0xffff, RZ, 0xc0, !PT ;  /* 0x0000ffff10107812 */ /* 0x000fe400078ec0ff */
[----:B------:R-:W-:Y:S02]  /*6aed0*/  LOP3.LUT R14, R25, 0xffff, RZ, 0xc0, !PT ;  /* 0x0000ffff190e7812 */ /* 0x000fe400078ec0ff */
[----:B------:R-:W3:Y:S04]  /*6aee0*/  LDL.LU R25, [R1+0xd8] ;  /* 0x0000d80001197983 */ /* 0x000ee80000300800 */
[----:B------:R-:W4:Y:S04]  /*6aef0*/  LDL.LU R27, [R1+0xd4] ;  /* 0x0000d400011b7983 */ /* 0x000f280000300800 */
[----:B------:R-:W5:Y:S01]  /*6af00*/  LDL.LU R20, [R1+0xb8] ;  /* 0x0000b80001147983 */ /* 0x000f620000300800 */
[----:B------:R-:W-:-:S02]  /*6af10*/  LOP3.LUT R10, R26, 0xffff, RZ, 0xc0, !PT ;  /* 0x0000ffff1a0a7812 */ /* 0x000fc400078ec0ff */
[----:B------:R-:W-:-:S03]  /*6af20*/  LOP3.LUT R26, R24, 0xffff, RZ, 0xc0, !PT ;  /* 0x0000ffff181a7812 */ /* 0x000fc600078ec0ff */
[----:B------:R1:W-:Y:S01]  /*6af30*/  STL [R1+0x34], R10 ;  /* 0x0000340a01007387 */ /* 0x0003e20000100800 */
[----:B0-----:R-:W-:Y:S02]  /*6af40*/  LOP3.LUT R3, R29, 0xffff, RZ, 0xc0, !PT ;  /* 0x0000ffff1d037812 */ /* 0x001fe400078ec0ff */
[----:B------:R-:W-:Y:S01]  /*6af50*/  LOP3.LUT R0, R0, 0xffff, RZ, 0xc0, !PT ;  /* 0x0000ffff00007812 */ /* 0x000fe200078ec0ff */
[----:B------:R-:W5:Y:S01]  /*6af60*/  LDL.LU R29, [R1+0xa0] ;  /* 0x0000a000011d7983 */ /* 0x000f620000300800 */
[----:B------:R-:W-:-:S03]  /*6af70*/  LOP3.LUT R11, R9, 0xffff, RZ, 0xc0, !PT ;  /* 0x0000ffff090b7812 */ /* 0x000fc600078ec0ff */
[----:B------:R-:W-:Y:S01]  /*6af80*/  STL [R1+0x30], R26 ;  /* 0x0000301a01007387 */ /* 0x000fe20000100800 */
[----:B------:R-:W-:-:S03]  /*6af90*/  LOP3.LUT R7, R21, 0xffff, RZ, 0xc0, !PT ;  /* 0x0000ffff15077812 */ /* 0x000fc600078ec0ff */
[----:B------:R-:W-:Y:S01]  /*6afa0*/  STL [R1+0x2c], R0 ;  /* 0x00002c0001007387 */ /* 0x000fe20000100800 */
[----:B------:R-:W-:-:S03]  /*6afb0*/  LOP3.LUT R23, R23, 0xffff, RZ, 0xc0, !PT ;  /* 0x0000ffff17177812 */ /* 0x000fc600078ec0ff */
[----:B------:R-:W5:Y:S01]  /*6afc0*/  LDL.LU R24, [R1+0x4] ;  /* 0x0000040001187983 */ /* 0x000f620000300800 */
[----:B-1----:R-:W-:Y:S02]  /*6afd0*/  PRMT R2, R16, 0x3340, R1 ;  /* 0x0000334010027816 */ /* 0x002fe40000000001 */
[----:B------:R-:W-:Y:S01]  /*6afe0*/  PRMT R13, R14, 0x3340, R4 ;  /* 0x000033400e0d7816 */ /* 0x000fe20000000004 */
[----:B------:R0:W-:Y:S01]  /*6aff0*/  STL [R1+0x28], R11 ;  /* 0x0000280b01007387 */ /* 0x0001e20000100800 */
[----:B------:R-:W-:-:S03]  /*6b000*/  LOP3.LUT R15, R15, 0xffff, RZ, 0xc0, !PT ;  /* 0x0000ffff0f0f7812 */ /* 0x000fc600078ec0ff */
[----:B------:R-:W5:Y:S04]  /*6b010*/  LDL.LU R9, [R1+0x8] ;  /* 0x0000080001097983 */ /* 0x000f680000300800 */
[----:B------:R-:W-:Y:S01]  /*6b020*/  STL [R1+0x20], R7 ;  /* 0x0000200701007387 */ /* 0x000fe20000100800 */
[----:B------:R-:W-:-:S03]  /*6b030*/  PRMT R21, R15, 0x3340, R3 ;  /* 0x000033400f157816 */ /* 0x000fc60000000003 */
[----:B------:R1:W-:Y:S01]  /*6b040*/  STL [R1+0x10], R23 ;  /* 0x0000101701007387 */ /* 0x0003e20000100800 */
[--C-:B------:R-:W-:Y:S02]  /*6b050*/  PRMT R10, R10, 0x3340, R1.reuse ;  /* 0x000033400a0a7816 */ /* 0x100fe40000000001 */
[----:B0-----:R-:W-:Y:S02]  /*6b060*/  PRMT R11, R11, 0x3340, R1 ;  /* 0x000033400b0b7816 */ /* 0x001fe40000000001 */
[----:B-1----:R-:W-:Y:S02]  /*6b070*/  PRMT R23, R7, 0x3340, R23 ;  /* 0x0000334007177816 */ /* 0x002fe40000000017 */
[----:B------:R-:W-:Y:S02]  /*6b080*/  PRMT R7, R13, 0x5410, R2 ;  /* 0x000054100d077816 */ /* 0x000fe40000000002 */
[----:B--2---:R-:W-:Y:S02]  /*6b090*/  LOP3.LUT R12, R22, 0xffff, RZ, 0xc0, !PT ;  /* 0x0000ffff160c7812 */ /* 0x004fe400078ec0ff */
[----:B------:R-:W-:-:S03]  /*6b0a0*/  PRMT R22, R26, 0x3340, R0 ;  /* 0x000033401a167816 */ /* 0x000fc60000000000 */
[----:B------:R-:W-:Y:S04]  /*6b0b0*/  STL [R1+0x44], R12 ;  /* 0x0000440c01007387 */ /* 0x000fe80000100800 */
[----:B------:R-:W2:Y:S04]  /*6b0c0*/  LDL.LU R0, [R1+0x2dc8] ;  /* 0x002dc80001007983 */ /* 0x000ea80000300800 */
[----:B------:R-:W2:Y:S04]  /*6b0d0*/  LDL.LU R13, [R1+0x64] ;  /* 0x00006400010d7983 */ /* 0x000ea80000300800 */
[----:B------:R-:W2:Y:S04]  /*6b0e0*/  LDL.LU R2, [R1+0x48] ;  /* 0x0000480001027983 */ /* 0x000ea80000300800 */
[----:B------:R0:W-:Y:S01]  /*6b0f0*/  STL [R1+0xc4], R7 ;  /* 0x0000c40701007387 */ /* 0x0001e20000100800 */
[----:B------:R-:W-:-:S02]  /*6b100*/  PRMT R22, R22, 0x5410, R11 ;  /* 0x0000541016167816 */ /* 0x000fc4000000000b */
[----:B0-----:R-:W-:Y:S02]  /*6b110*/  PRMT R7, R21, 0x5410, R10 ;  /* 0x0000541015077816 */ /* 0x001fe4000000000a */
[----:B------:R-:W2:Y:S04]  /*6b120*/  LDL.LU R21, [R1+0xd0] ;  /* 0x0000d00001157983 */ /* 0x000ea80000300800 */
[----:B------:R-:W2:Y:S04]  /*6b130*/  LDL.LU R10, [R1+0x3c] ;  /* 0x00003c00010a7983 */ /* 0x000ea80000300800 */
[----:B------:R0:W-:Y:S04]  /*6b140*/  STL [R1+0xc0], R7 ;  /* 0x0000c00701007387 */ /* 0x0001e80000100800 */
[----:B------:R-:W2:Y:S01]  /*6b150*/  LDL.LU R11, [R1+0x4c] ;  /* 0x00004c00010b7983 */ /* 0x000ea20000300800 */
[----:B------:R-:W-:-:S04]  /*6b160*/  PRMT R12, R12, 0x3340, R1 ;  /* 0x000033400c0c7816 */ /* 0x000fc80000000001 */
[----:B0-----:R-:W-:Y:S01]  /*6b170*/  PRMT R7, R23, 0x5410, R12 ;  /* 0x0000541017077816 */ /* 0x001fe2000000000c */
[----:B------:R5:W-:Y:S01]  /*6b180*/  STL [R1+0xbc], R22 ;  /* 0x0000bc1601007387 */ /* 0x000be20000100800 */
[----:B---3--:R-:W-:Y:S02]  /*6b190*/  LOP3.LUT R25, R25, 0xffff, RZ, 0xc0, !PT ;  /* 0x0000ffff19197812 */ /* 0x008fe400078ec0ff */
[----:B----4-:R-:W-:Y:S01]  /*6b1a0*/  LOP3.LUT R27, R27, 0xffff, RZ, 0xc0, !PT ;  /* 0x0000ffff1b1b7812 */ /* 0x010fe200078ec0ff */
[----:B------:R0:W-:Y:S01]  /*6b1b0*/  STL [R1+0xb4], R7 ;  /* 0x0000b40701007387 */ /* 0x0001e20000100800 */
[----:B-----5:R-:W-:-:S03]  /*6b1c0*/  LOP3.LUT R22, R20, 0xffff, RZ, 0xc0, !PT ;  /* 0x0000ffff14167812 */ /* 0x020fc600078ec0ff */
[----:B0-----:R-:W3:Y:S04]  /*6b1d0*/  LDL.LU R7, [R1+0x74] ;  /* 0x0000740001077983 */ /* 0x001ee80000300800 */
[----:B------:R-:W4:Y:S04]  /*6b1e0*/  LDL.LU R26, [R1+0x58] ;  /* 0x00005800011a7983 */ /* 0x000f280000300800 */
[----:B------:R0:W-:Y:S04]  /*6b1f0*/  STL [R1+0x60], R25 ;  /* 0x0000601901007387 */ /* 0x0001e80000100800 */
[----:B------:R-:W-:Y:S01]  /*6b200*/  STL [R1+0x5c], R27 ;  /* 0x00005c1b01007387 */ /* 0x000fe20000100800 */
[----:B------:R-:W-:-:S03]  /*6b210*/  LOP3.LUT R29, R29, 0xffff, RZ, 0xc0, !PT ;  /* 0x0000ffff1d1d7812 */ /* 0x000fc600078ec0ff */
[----:B------:R-:W5:Y:S01]  /*6b220*/  LDL.LU R20, [R1+0x54] ;  /* 0x0000540001147983 */ /* 0x000f620000300800 */
[----:B------:R-:W-:Y:S02]  /*6b230*/  LOP3.LUT R24, R24, 0xffff, RZ, 0xc0, !PT ;  /* 0x0000ffff18187812 */ /* 0x000fe400078ec0ff */
[----:B0-----:R-:W-:Y:S02]  /*6b240*/  PRMT R25, R25, 0x3340, R27 ;  /* 0x0000334019197816 */ /* 0x001fe4000000001b */
[----:B------:R-:W-:Y:S02]  /*6b250*/  LOP3.LUT R9, R9, 0xffff, RZ, 0xc0, !PT ;  /* 0x0000ffff09097812 */ /* 0x000fe400078ec0ff */
[----:B--2---:R-:W-:Y:S02]  /*6b260*/  LOP3.LUT R13, R13, 0xffff, RZ, 0xc0, !PT ;  /* 0x0000ffff0d0d7812 */ /* 0x004fe400078ec0ff */
[----:B------:R-:W-:Y:S02]  /*6b270*/  LOP3.LUT R2, R2, 0xffff, RZ, 0xc0, !PT ;  /* 0x0000ffff02027812 */ /* 0x000fe400078ec0ff */
[----:B------:R-:W-:-:S02]  /*6b280*/  LOP3.LUT R21, R21, 0xffff, RZ, 0xc0, !PT ;  /* 0x0000ffff15157812 */ /* 0x000fc400078ec0ff */
[----:B------:R-:W-:-:S03]  /*6b290*/  LOP3.LUT R10, R10, 0xffff, RZ, 0xc0, !PT ;  /* 0x0000ffff0a0a7812 */ /* 0x000fc600078ec0ff */
[----:B------:R-:W-:Y:S04]  /*6b2a0*/  STL [R1+0x70], R21 ;  /* 0x0000701501007387 */ /* 0x000fe80000100800 */
[----:B------:R0:W-:Y:S01]  /*6b2b0*/  STL [R1], R22 ;  /* 0x0000001601007387 */ /* 0x0001e20000100800 */
[----:B------:R-:W-:Y:S02]  /*6b2c0*/  LOP3.LUT R12, R11, 0xffff, RZ, 0xc0, !PT ;  /* 0x0000ffff0b0c7812 */ /* 0x000fe400078ec0ff */
[----:B------:R-:W-:Y:S02]  /*6b2d0*/  LOP3.LUT R11, R0, 0xffff, RZ, 0xc0, !PT ;  /* 0x0000ffff000b7812 */ /* 0x000fe400078ec0ff */
[----:B------:R-:W-:Y:S01]  /*6b2e0*/  PRMT R0, R13, 0x3340, R1 ;  /* 0x000033400d007816 */ /* 0x000fe20000000001 */
[----:B------:R1:W-:Y:S01]  /*6b2f0*/  STL [R1+0x40], R10 ;  /* 0x0000400a01007387 */ /* 0x0003e20000100800 */
[----:B0-----:R-:W-:-:S03]  /*6b300*/  PRMT R22, R22, 0x3340, R29 ;  /* 0x0000334016167816 */ /* 0x001fc6000000001d */
[----:B------:R0:W-:Y:S01]  /*6b310*/  STL [R1+0x1c], R24 ;  /* 0x00001c1801007387 */ /* 0x0001e20000100800 */
[----:B------:R-:W-:Y:S02]  /*6b320*/  PRMT R23, R12, 0x3340, R2 ;  /* 0x000033400c177816 */ /* 0x000fe40000000002 */
[----:B------:R-:W-:Y:S01]  /*6b330*/  PRMT R22, R22, 0x5410, R0 ;  /* 0x0000541016167816 */ /* 0x000fe20000000000 */
[----:B------:R2:W-:Y:S01]  /*6b340*/  STL [R1+0x4], R11 ;  /* 0x0000040b01007387 */ /* 0x0005e20000100800 */
[----:B-1----:R-:W-:-:S03]  /*6b350*/  PRMT R10, R10, 0x3340, R1 ;  /* 0x000033400a0a7816 */ /* 0x002fc60000000001 */
[----:B------:R1:W-:Y:S01]  /*6b360*/  STL [R1+0x8], R9 ;  /* 0x0000080901007387 */ /* 0x0003e20000100800 */
[----:B0-----:R-:W-:Y:S02]  /*6b370*/  PRMT R24, R24, 0x3340, R9 ;  /* 0x0000334018187816 */ /* 0x001fe40000000009 */
[----:B------:R-:W-:Y:S02]  /*6b380*/  PRMT R23, R23, 0x5410, R10 ;  /* 0x0000541017177816 */ /* 0x000fe4000000000a */
[----:B--2---:R-:W-:Y:S01]  /*6b390*/  PRMT R11, R11, 0x3340, R1 ;  /* 0x000033400b0b7816 */ /* 0x004fe20000000001 */
[----:B-1----:R-:W2:Y:S03]  /*6b3a0*/  LDL.LU R9, [R1+0x2dc4] ;  /* 0x002dc40001097983 */ /* 0x002ea60000300800 */
[----:B------:R-:W-:Y:S01]  /*6b3b0*/  PRMT R24, R24, 0x5410, R11 ;  /* 0x0000541018187816 */ /* 0x000fe2000000000b */
[----:B------:R-:W2:Y:S04]  /*6b3c0*/  LDL.LU R27, [R1+0x2dc0] ;  /* 0x002dc000011b7983 */ /* 0x000ea80000300800 */
[----:B------:R-:W2:Y:S04]  /*6b3d0*/  LDL.LU R0, [R1+0xdc] ;  /* 0x0000dc0001007983 */ /* 0x000ea80000300800 */
[----:B------:R0:W-:Y:S04]  /*6b3e0*/  STL [R1+0xb0], R22 ;  /* 0x0000b01601007387 */ /* 0x0001e80000100800 */
[----:B0-----:R-:W2:Y:S04]  /*6b3f0*/  LDL.LU R22, [R1+0x68] ;  /* 0x0000680001167983 */ /* 0x001ea80000300800 */
[----:B------:R-:W2:Y:S04]  /*6b400*/  LDL.LU R10, [R1+0xe0] ;  /* 0x0000e000010a7983 */ /* 0x000ea80000300800 */
[----:B------:R0:W-:Y:S04]  /*6b410*/  STL [R1+0xac], R23 ;  /* 0x0000ac1701007387 */ /* 0x0001e80000100800 */
[----:B0-----:R-:W2:Y:S04]  /*6b420*/  LDL.LU R23, [R1+0x50] ;  /* 0x0000500001177983 */ /* 0x001ea80000300800 */
[----:B------:R-:W2:Y:S04]  /*6b430*/  LDL.LU R11, [R1+0x7c] ;  /* 0x00007c00010b7983 */ /* 0x000ea80000300800 */
[----:B------:R0:W-:Y:S04]  /*6b440*/  STL [R1+0xa8], R24 ;  /* 0x0000a81801007387 */ /* 0x0001e80000100800 */
[----:B0-----:R-:W2:Y:S01]  /*6b450*/  LDL.LU R24, [R1+0x78] ;  /* 0x0000780001187983 */ /* 0x001ea20000300800 */
[----:B------:R-:W-:-:S02]  /*6b460*/  PRMT R21, R21, 0x3340, R1 ;  /* 0x0000334015157816 */ /* 0x000fc40000000001 */
[----:B---3--:R-:W-:Y:S02]  /*6b470*/  LOP3.LUT R7, R7, 0xffff, RZ, 0xc0, !PT ;  /* 0x0000ffff07077812 */ /* 0x008fe400078ec0ff */
[----:B------:R-:W-:Y:S02]  /*6b480*/  PRMT R21, R25, 0x5410, R21 ;  /* 0x0000541019157816 */ /* 0x000fe40000000015 */
[----:B----4-:R-:W-:Y:S02]  /*6b490*/  LOP3.LUT R26, R26, 0xffff, RZ, 0xc0, !PT ;  /* 0x0000ffff1a1a7812 */ /* 0x010fe400078ec0ff */
[----:B-----5:R-:W-:Y:S01]  /*6b4a0*/  LOP3.LUT R20, R20, 0xffff, RZ, 0xc0, !PT ;  /* 0x0000ffff14147812 */ /* 0x020fe200078ec0ff */
[----:B------:R0:W-:Y:S01]  /*6b4b0*/  STL [R1+0xa4], R21 ;  /* 0x0000a41501007387 */ /* 0x0001e20000100800 */
[----:B--2---:R-:W-:Y:S02]  /*6b4c0*/  LOP3.LUT R0, R0, 0xffff, RZ, 0xc0, !PT ;  /* 0x0000ffff00007812 */ /* 0x004fe400078ec0ff */
[----:B------:R-:W-:-:S02]  /*6b4d0*/  LOP3.LUT R22, R22, 0xffff, RZ, 0xc0, !PT ;  /* 0x0000ffff16167812 */ /* 0x000fc400078ec0ff */
[----:B------:R-:W-:Y:S02]  /*6b4e0*/  LOP3.LUT R10, R10, 0xffff, RZ, 0xc0, !PT ;  /* 0x0000ffff0a0a7812 */ /* 0x000fe400078ec0ff */
[----:B------:R-:W-:Y:S02]  /*6b4f0*/  LOP3.LUT R23, R23, 0xffff, RZ, 0xc0, !PT ;  /* 0x0000ffff17177812 */ /* 0x000fe400078ec0ff */
[----:B------:R-:W-:-:S04]  /*6b500*/  LOP3.LUT R11, R11, 0xffff, RZ, 0xc0, !PT ;  /* 0x0000ffff0b0b7812 */ /* 0x000fc800078ec0ff */
[----:B0-----:R-:W-:Y:S02]  /*6b510*/  PRMT R21, R11, 0x3340, R1 ;  /* 0x000033400b157816 */ /* 0x001fe40000000001 */
[----:B------:R-:W-:Y:S02]  /*6b520*/  LOP3.LUT R25, R24, 0xffff, RZ, 0xc0, !PT ;  /* 0x0000ffff18197812 */ /* 0x000fe400078ec0ff */
[----:B------:R-:W-:-:S03]  /*6b530*/  PRMT R24, R10, 0x3340, R0 ;  /* 0x000033400a187816 */ /* 0x000fc60000000000 */
[----:B------:R0:W-:Y:S04]  /*6b540*/  STL [R1+0x48], R25 ;  /* 0x0000481901007387 */ /* 0x0001e80000100800 */
[----:B------:R-:W-:Y:S04]  /*6b550*/  STL [R1+0x4c], R7 ;  /* 0x00004c0701007387 */ /* 0x000fe80000100800 */
[----:B------:R-:W-:Y:S01]  /*6b560*/  STL [R1+0x64], R22 ;  /* 0x0000641601007387 */ /* 0x000fe20000100800 */
[----:B0-----:R-:W-:-:S03]  /*6b570*/  PRMT R25, R25, 0x3340, R7 ;  /* 0x0000334019197816 */ /* 0x001fc60000000007 */
[----:B------:R0:W-:Y:S01]  /*6b580*/  STL [R1+0x58], R26 ;  /* 0x0000581a01007387 */ /* 0x0001e20000100800 */
[----:B------:R-:W-:-:S03]  /*6b590*/  PRMT R24, R24, 0x5410, R21 ;  /* 0x0000541018187816 */ /* 0x000fc60000000015 */
[----:B------:R1:W-:Y:S04]  /*6b5a0*/  STL [R1+0x54], R20 ;  /* 0x0000541401007387 */ /* 0x0003e80000100800 */
[----:B------:R-:W-:Y:S01]  /*6b5b0*/  STL [R1+0x50], R23 ;  /* 0x0000501701007387 */ /* 0x000fe20000100800 */
[----:B0-----:R-:W-:-:S03]  /*6b5c0*/  PRMT R26, R26, 0x3340, R20 ;  /* 0x000033401a1a7816 */ /* 0x001fc60000000014 */
[----:B------:R-:W2:Y:S04]  /*6b5d0*/  LDL.LU R7, [R1+0x2dbc] ;  /* 0x002dbc0001077983 */ /* 0x000ea80000300800 */
[----:B-1----:R-:W3:Y:S04]  /*6b5e0*/  LDL.LU R20, [R1+0x2db8] ;  /* 0x002db80001147983 */ /* 0x002ee80000300800 */
[----:B------:R-:W4:Y:S01]  /*6b5f0*/  LDL.LU R21, [R1+0xc] ;  /* 0x00000c0001157983 */ /* 0x000f220000300800 */
[----:B------:R-:W-:-:S03]  /*6b600*/  PRMT R22, R22, 0x3340, R1 ;  /* 0x0000334016167816 */ /* 0x000fc60000000001 */
[----:B------:R0:W-:Y:S01]  /*6b610*/  STL [R1+0xa0], R24 ;  /* 0x0000a01801007387 */ /* 0x0001e20000100800 */
[----:B------:R-:W-:-:S03]  /*6b620*/  PRMT R25, R25, 0x5410, R22 ;  /* 0x0000541019197816 */ /* 0x000fc60000000016 */
[----:B0-----:R-:W5:Y:S04]  /*6b630*/  LDL.LU R24, [R1+0x14] ;  /* 0x0000140001187983 */ /* 0x001f680000300800 */
[----:B------:R-:W2:Y:S01]  /*6b640*/  LDL.LU R22, [R1+0x24] ;  /* 0x0000240001167983 */ /* 0x000ea20000300800 */
[----:B------:R-:W-:Y:S02]  /*6b650*/  SHF.R.U32.HI R9, RZ, 0x8, R9 ;  /* 0x00000008ff097819 */ /* 0x000fe40000011609 */
[----:B------:R-:W-:Y:S02]  /*6b660*/  SHF.R.U32.HI R27, RZ, 0x8, R27 ;  /* 0x00000008ff1b7819 */ /* 0x000fe4000001161b */
[----:B------:R-:W-:Y:S01]  /*6b670*/  PRMT R23, R23, 0x3340, R1 ;  /* 0x0000334017177816 */ /* 0x000fe20000000001 */
[----:B------:R0:W-:Y:S01]  /*6b680*/  STL [R1+0x9c], R25 ;  /* 0x00009c1901007387 */ /* 0x0001e20000100800 */
[----:B------:R-:W-:-:S02]  /*6b690*/  LOP3.LUT R27, R27, 0xffff, RZ, 0xc0, !PT ;  /* 0x0000ffff1b1b7812 */ /* 0x000fc400078ec0ff */
[----:B------:R-:W-:Y:S02]  /*6b6a0*/  LOP3.LUT R9, R9, 0xffff, RZ, 0xc0, !PT ;  /* 0x0000ffff09097812 */ /* 0x000fe400078ec0ff */
[----:B------:R-:W-:Y:S02]  /*6b6b0*/  SHF.R.U32.HI R28, RZ, 0x8, R28 ;  /* 0x00000008ff1c7819 */ /* 0x000fe4000001161c */
[----:B0-----:R-:W-:Y:S02]  /*6b6c0*/  PRMT R25, R26, 0x5410, R23 ;  /* 0x000054101a197816 */ /* 0x001fe40000000017 */
[----:B------:R-:W-:Y:S02]  /*6b6d0*/  PRMT R23, R9, 0x3340, R27 ;  /* 0x0000334009177816 */ /* 0x000fe4000000001b */
[----:B------:R-:W-:Y:S01]  /*6b6e0*/  SHF.R.U32.HI R8, RZ, 0x8, R8 ;  /* 0x00000008ff087819 */ /* 0x000fe20000011608 */
[----:B------:R-:W-:Y:S01]  /*6b6f0*/  STL [R1+0x98], R25 ;  /* 0x0000981901007387 */ /* 0x000fe20000100800 */
[----:B------:R-:W-:-:S02]  /*6b700*/  SHF.R.U32.HI R19, RZ, 0x8, R19 ;  /* 0x00000008ff137819 */ /* 0x000fc40000011613 */
[----:B------:R-:W-:Y:S02]  /*6b710*/  SHF.R.U32.HI R6, RZ, 0x8, R6 ;  /* 0x00000008ff067819 */ /* 0x000fe40000011606 */
[----:B------:R-:W-:Y:S02]  /*6b720*/  LOP3.LUT R8, R8, 0xffff, RZ, 0xc0, !PT ;  /* 0x0000ffff08087812 */ /* 0x000fe400078ec0ff */
[----:B------:R-:W-:Y:S02]  /*6b730*/  LOP3.LUT R28, R28, 0xffff, RZ, 0xc0, !PT ;  /* 0x0000ffff1c1c7812 */ /* 0x000fe400078ec0ff */
[----:B------:R-:W-:Y:S02]  /*6b740*/  LOP3.LUT R6, R6, 0xffff, RZ, 0xc0, !PT ;  /* 0x0000ffff06067812 */ /* 0x000fe400078ec0ff */
[----:B------:R-:W-:-:S04]  /*6b750*/  LOP3.LUT R19, R19, 0xffff, RZ, 0xc0, !PT ;  /* 0x0000ffff13137812 */ /* 0x000fc800078ec0ff */
[----:B------:R-:W-:Y:S02]  /*6b760*/  PRMT R6, R19, 0x3340, R6 ;  /* 0x0000334013067816 */ /* 0x000fe40000000006 */
[----:B------:R-:W-:Y:S02]  /*6b770*/  SHF.R.U32.HI R17, RZ, 0x8, R17 ;  /* 0x00000008ff117819 */ /* 0x000fe40000011611 */
[----:B------:R-:W-:Y:S02]  /*6b780*/  SHF.R.U32.HI R5, RZ, 0x8, R5 ;  /* 0x00000008ff057819 */ /* 0x000fe40000011605 */
[----:B------:R-:W-:Y:S02]  /*6b790*/  SHF.R.U32.HI R18, RZ, 0x8, R18 ;  /* 0x00000008ff127819 */ /* 0x000fe40000011612 */
[----:B------:R-:W-:Y:S02]  /*6b7a0*/  LOP3.LUT R5, R5, 0xffff, RZ, 0xc0, !PT ;  /* 0x0000ffff05057812 */ /* 0x000fe400078ec0ff */
[----:B------:R-:W-:-:S02]  /*6b7b0*/  LOP3.LUT R17, R17, 0xffff, RZ, 0xc0, !PT ;  /* 0x0000ffff11117812 */ /* 0x000fc400078ec0ff */
[----:B------:R-:W-:Y:S02]  /*6b7c0*/  LOP3.LUT R18, R18, 0xffff, RZ, 0xc0, !PT ;  /* 0x0000ffff12127812 */ /* 0x000fe400078ec0ff */
[----:B------:R-:W-:Y:S02]  /*6b7d0*/  PRMT R5, R17, 0x3340, R5 ;  /* 0x0000334011057816 */ /* 0x000fe40000000005 */
[----:B---3--:R-:W-:Y:S02]  /*6b7e0*/  SHF.R.U32.HI R20, RZ, 0x8, R20 ;  /* 0x00000008ff147819 */ /* 0x008fe40000011614 */
[----:B----4-:R-:W-:Y:S02]  /*6b7f0*/  SHF.R.U32.HI R9, RZ, 0x8, R21 ;  /* 0x00000008ff097819 */ /* 0x010fe40000011615 */
[----:B------:R-:W3:Y:S02]  /*6b800*/  LDL.LU R21, [R1+0x38] ;  /* 0x0000380001157983 */ /* 0x000ee40000300800 */
[----:B------:R-:W-:-:S02]  /*6b810*/  LOP3.LUT R9, R9, 0xffff, RZ, 0xc0, !PT ;  /* 0x0000ffff09097812 */ /* 0x000fc400078ec0ff */
[----:B------:R-:W-:Y:S01]  /*6b820*/  LOP3.LUT R20, R20, 0xffff, RZ, 0xc0, !PT ;  /* 0x0000ffff14147812 */ /* 0x000fe200078ec0ff */
[----:B------:R0:W-:Y:S02]  /*6b830*/  STL [R1+0x94], R23 ;  /* 0x0000941701007387 */ /* 0x0001e40000100800 */
[--C-:B0-----:R-:W-:Y:S02]  /*6b840*/  PRMT R23, R9, 0x3340, R1.reuse ;  /* 0x0000334009177816 */ /* 0x101fe40000000001 */
[----:B------:R-:W-:Y:S02]  /*6b850*/  PRMT R9, R28, 0x3340, R8 ;  /* 0x000033401c097816 */ /* 0x000fe40000000008 */
[----:B------:R-:W-:Y:S01]  /*6b860*/  PRMT R8, R20, 0x3340, R1 ;  /* 0x0000334014087816 */ /* 0x000fe20000000001 */
[----:B------:R-:W-:Y:S04]  /*6b870*/  STL [R1+0x90], R23 ;  /* 0x0000901701007387 */ /* 0x000fe80000100800 */
[----:B------:R0:W-:Y:S04]  /*6b880*/  STL [R1+0x8c], R9 ;  /* 0x00008c0901007387 */ /* 0x0001e80000100800 */
[----:B------:R-:W-:Y:S04]  /*6b890*/  STL [R1+0x88], R8 ;  /* 0x0000880801007387 */ /* 0x000fe80000100800 */
[----:B------:R1:W-:Y:S04]  /*6b8a0*/  STL [R1+0x84], R6 ;  /* 0x0000840601007387 */ /* 0x0003e80000100800 */
[----:B0-----:R-:W4:Y:S04]  /*6b8b0*/  LDL.LU R9, [R1+0x34] ;  /* 0x0000340001097983 */ /* 0x001f280000300800 */
[----:B------:R-:W4:Y:S04]  /*6b8c0*/  LDL.LU R27, [R1+0x30] ;  /* 0x00003000011b7983 */ /* 0x000f280000300800 */
[----:B------:R-:W4:Y:S01]  /*6b8d0*/  LDL.LU R26, [R1+0x2c] ;  /* 0x00002c00011a7983 */ /* 0x000f220000300800 */
[----:B--2---:R-:W-:-:S02]  /*6b8e0*/  SHF.R.U32.HI R7, RZ, 0x8, R7 ;  /* 0x00000008ff077819 */ /* 0x004fc40000011607 */
[----:B-1----:R-:W-:Y:S01]  /*6b8f0*/  SHF.R.U32.HI R6, RZ, 0x8, R22 ;  /* 0x00000008ff067819 */ /* 0x002fe20000011616 */
[----:B------:R-:W2:Y:S01]  /*6b900*/  LDL.LU R23, [R1+0x28] ;  /* 0x0000280001177983 */ /* 0x000ea20000300800 */
[----:B------:R-:W-:-:S03]  /*6b910*/  LOP3.LUT R7, R7, 0xffff, RZ, 0xc0, !PT ;  /* 0x0000ffff07077812 */ /* 0x000fc600078ec0ff */
[----:B------:R-:W2:Y:S04]  /*6b920*/  LDL.LU R25, [R1+0x20] ;  /* 0x0000200001197983 */ /* 0x000ea80000300800 */
[----:B------:R-:W2:Y:S01]  /*6b930*/  LDL.LU R22, [R1+0x10] ;  /* 0x0000100001167983 */ /* 0x000ea20000300800 */
[--C-:B------:R-:W-:Y:S02]  /*6b940*/  PRMT R19, R7, 0x3340, R1.reuse ;  /* 0x0000334007137816 */ /* 0x100fe40000000001 */
[----:B------:R-:W-:-:S03]  /*6b950*/  PRMT R7, R18, 0x3340, R1 ;  /* 0x0000334012077816 */ /* 0x000fc60000000001 */
[----:B------:R-:W-:Y:S01]  /*6b960*/  STL [R1+0x80], R19 ;  /* 0x0000801301007387 */ /* 0x000fe20000100800 */
[----:B-----5:R-:W-:-:S03]  /*6b970*/  SHF.R.U32.HI R8, RZ, 0x8, R24 ;  /* 0x00000008ff087819 */ /* 0x020fc60000011618 */
[----:B------:R-:W-:Y:S04]  /*6b980*/  STL [R1+0x7c], R5 ;  /* 0x00007c0501007387 */ /* 0x000fe80000100800 */
[----:B------:R-:W-:Y:S04]  /*6b990*/  STL [R1+0x78], R7 ;  /* 0x0000780701007387 */ /* 0x000fe80000100800 */
[----:B------:R-:W5:Y:S01]  /*6b9a0*/  LDL.LU R24, [R1+0x44] ;  /* 0x0000440001187983 */ /* 0x000f620000300800 */
[----:B------:R-:W-:Y:S02]  /*6b9b0*/  LOP3.LUT R8, R8, 0xffff, RZ, 0xc0, !PT ;  /* 0x0000ffff08087812 */ /* 0x000fe400078ec0ff */
[----:B------:R-:W-:-:S02]  /*6b9c0*/  LOP3.LUT R6, R6, 0xffff, RZ, 0xc0, !PT ;  /* 0x0000ffff06067812 */ /* 0x000fc400078ec0ff */
[----:B------:R-:W-:Y:S02]  /*6b9d0*/  SHF.R.U32.HI R14, RZ, 0x8, R14 ;  /* 0x00000008ff0e7819 */ /* 0x000fe4000001160e */
[----:B------:R-:W-:Y:S02]  /*6b9e0*/  PRMT R6, R6, 0x3340, R8 ;  /* 0x0000334006067816 */ /* 0x000fe40000000008 */
[----:B------:R-:W-:Y:S02]  /*6b9f0*/  SHF.R.U32.HI R4, RZ, 0x8, R4 ;  /* 0x00000008ff047819 */ /* 0x000fe40000011604 */
[----:B------:R-:W-:Y:S01]  /*6ba00*/  SHF.R.U32.HI R3, RZ, 0x8, R3 ;  /* 0x00000008ff037819 */ /* 0x000fe20000011603 */
[----:B------:R0:W-:Y:S01]  /*6ba10*/  STL [R1+0x74], R6 ;  /* 0x0000740601007387 */ /* 0x0001e20000100800 */
[----:B------:R-:W-:Y:S02]  /*6ba20*/  LOP3.LUT R4, R4, 0xffff, RZ, 0xc0, !PT ;  /* 0x0000ffff04047812 */ /* 0x000fe400078ec0ff */
[----:B------:R-:W-:-:S02]  /*6ba30*/  LOP3.LUT R14, R14, 0xffff, RZ, 0xc0, !PT ;  /* 0x0000ffff0e0e7812 */ /* 0x000fc400078ec0ff */
[----:B------:R-:W-:Y:S02]  /*6ba40*/  SHF.R.U32.HI R16, RZ, 0x8, R16 ;  /* 0x00000008ff107819 */ /* 0x000fe40000011610 */
[----:B------:R-:W-:Y:S02]  /*6ba50*/  SHF.R.U32.HI R15, RZ, 0x8, R15 ;  /* 0x00000008ff0f7819 */ /* 0x000fe4000001160f */
[----:B0-----:R-:W-:Y:S02]  /*6ba60*/  LOP3.LUT R6, R3, 0xffff, RZ, 0xc0, !PT ;  /* 0x0000ffff03067812 */ /* 0x001fe400078ec0ff */
[----:B------:R-:W-:Y:S02]  /*6ba70*/  PRMT R4, R14, 0x3340, R4 ;  /* 0x000033400e047816 */ /* 0x000fe40000000004 */
[----:B------:R-:W-:Y:S02]  /*6ba80*/  LOP3.LUT R16, R16, 0xffff, RZ, 0xc0, !PT ;  /* 0x0000ffff10107812 */ /* 0x000fe400078ec0ff */
[----:B------:R-:W-:-:S02]  /*6ba90*/  LOP3.LUT R15, R15, 0xffff, RZ, 0xc0, !PT ;  /* 0x0000ffff0f0f7812 */ /* 0x000fc400078ec0ff */
[----:B---3--:R-:W-:Y:S02]  /*6baa0*/  SHF.R.U32.HI R5, RZ, 0x8, R21 ;  /* 0x00000008ff057819 */ /* 0x008fe40000011615 */
[----:B------:R-:W3:Y:S02]  /*6bab0*/  LDL.LU R21, [R1] ;  /* 0x0000000001157983 */ /* 0x000ee40000300800 */
[----:B------:R-:W-:-:S04]  /*6bac0*/  LOP3.LUT R5, R5, 0xffff, RZ, 0xc0, !PT ;  /* 0x0000ffff05057812 */ /* 0x000fc800078ec0ff */
[--C-:B------:R-:W-:Y:S02]  /*6bad0*/  PRMT R3, R5, 0x3340, R1.reuse ;  /* 0x0000334005037816 */ /* 0x100fe40000000001 */
[----:B------:R-:W-:-:S03]  /*6bae0*/  PRMT R5, R16, 0x3340, R1 ;  /* 0x0000334010057816 */ /* 0x000fc60000000001 */
[----:B------:R0:W-:Y:S04]  /*6baf0*/  STL [R1+0x2d78], R3 ;  /* 0x002d780301007387 */ /* 0x0001e80000100800 */
[----:B------:R4:W-:Y:S01]  /*6bb00*/  STL [R1+0x18], R4 ;  /* 0x0000180401007387 */ /* 0x0009e20000100800 */
[----:B0-----:R-:W-:-:S03]  /*6bb10*/  PRMT R3, R15, 0x3340, R6 ;  /* 0x000033400f037816 */ /* 0x001fc60000000006 */
[----:B------:R-:W-:Y:S04]  /*6bb20*/  STL [R1+0x14], R5 ;  /* 0x0000140501007387 */ /* 0x000fe80000100800 */
[----:B------:R0:W-:Y:S04]  /*6bb30*/  STL [R1+0x24], R3 ;  /* 0x0000240301007387 */ /* 0x0001e80000100800 */
[----:B------:R-:W3:Y:S01]  /*6bb40*/  LDL.LU R18, [R1+0x40] ;  /* 0x0000400001127983 */ /* 0x000ee20000300800 */
[----:B----4-:R-:W-:-:S03]  /*6bb50*/  SHF.R.U32.HI R4, RZ, 0x8, R9 ;  /* 0x00000008ff047819 */ /* 0x010fc60000011609 */
[----:B------:R-:W4:Y:S01]  /*6bb60*/  LDL.LU R17, [R1+0x1c] ;  /* 0x00001c0001117983 */ /* 0x000f220000300800 */
[----:B------:R-:W-:-:S04]  /*6bb70*/  LOP3.LUT R4, R4, 0xffff, RZ, 0xc0, !PT ;  /* 0x0000ffff04047812 */ /* 0x000fc800078ec0ff */
[----:B0-----:R-:W-:Y:S02]  /*6bb80*/  PRMT R3, R4, 0x3340, R1 ;  /* 0x0000334004037816 */ /* 0x001fe40000000001 */
[----:B------:R-:W-:-:S03]  /*6bb90*/  SHF.R.U32.HI R6, RZ, 0x8, R26 ;  /* 0x00000008ff067819 */ /* 0x000fc6000001161a */
[----:B------:R0:W-:Y:S04]  /*6bba0*/  STL [R1+0x20], R3 ;  /* 0x0000200301007387 */ /* 0x0001e80000100800 */
[----:B------:R-:W4:Y:S04]  /*6bbb0*/  LDL.LU R28, [R1+0x8] ;  /* 0x00000800011c7983 */ /* 0x000f280000300800 */
[----:B------:R-:W4:Y:S01]  /*6bbc0*/  LDL.LU R26, [R1+0x4] ;  /* 0x00000400011a7983 */ /* 0x000f220000300800 */
[----:B------:R-:W-:Y:S02]  /*6bbd0*/  SHF.R.U32.HI R5, RZ, 0x8, R27 ;  /* 0x00000008ff057819 */ /* 0x000fe4000001161b */
[----:B--2---:R-:W-:-:S02]  /*6bbe0*/  SHF.R.U32.HI R7, RZ, 0x8, R23 ;  /* 0x00000008ff077819 */ /* 0x004fc40000011617 */
[----:B------:R-:W-:Y:S01]  /*6bbf0*/  SHF.R.U32.HI R8, RZ, 0x8, R25 ;  /* 0x00000008ff087819 */ /* 0x000fe20000011619 */
[----:B------:R-:W2:Y:S01]  /*6bc00*/  LDL.LU R23, [R1+0x60] ;  /* 0x0000600001177983 */ /* 0x000ea20000300800 */
[----:B------:R-:W-:Y:S02]  /*6bc10*/  SHF.R.U32.HI R9, RZ, 0x8, R22 ;  /* 0x00000008ff097819 */ /* 0x000fe40000011616 */
[----:B------:R-:W-:Y:S01]  /*6bc20*/  LOP3.LUT R6, R6, 0xffff, RZ, 0xc0, !PT ;  /* 0x0000ffff06067812 */ /* 0x000fe200078ec0ff */
[----:B------:R-:W2:Y:S01]  /*6bc30*/  LDL.LU R25, [R1+0x5c] ;  /* 0x00005c0001197983 */ /* 0x000ea20000300800 */
[----:B------:R-:W-:Y:S02]  /*6bc40*/  LOP3.LUT R5, R5, 0xffff, RZ, 0xc0, !PT ;  /* 0x0000ffff05057812 */ /* 0x000fe400078ec0ff */
[----:B------:R-:W-:Y:S02]  /*6bc50*/  LOP3.LUT R7, R7, 0xffff, RZ, 0xc0, !PT ;  /* 0x0000ffff07077812 */ /* 0x000fe400078ec0ff */
[----:B------:R-:W-:-:S02]  /*6bc60*/  LOP3.LUT R9, R9, 0xffff, RZ, 0xc0, !PT ;  /* 0x0000ffff09097812 */ /* 0x000fc400078ec0ff */
[----:B------:R-:W-:Y:S02]  /*6bc70*/  LOP3.LUT R8, R8, 0xffff, RZ, 0xc0, !PT ;  /* 0x0000ffff08087812 */ /* 0x000fe400078ec0ff */
[----:B------:R-:W-:Y:S02]  /*6bc80*/  PRMT R4, R5, 0x3340, R6 ;  /* 0x0000334005047816 */ /* 0x000fe40000000006 */
[----:B------:R-:W-:Y:S02]  /*6bc90*/  PRMT R5, R7, 0x3340, R1 ;  /* 0x0000334007057816 */ /* 0x000fe40000000001 */
[----:B0-----:R-:W-:Y:S01]  /*6bca0*/  PRMT R3, R8, 0x3340, R9 ;  /* 0x0000334008037816 */ /* 0x001fe20000000009 */
[----:B------:R5:W-:Y:S04]  /*6bcb0*/  STL [R1+0x34], R4 ;  /* 0x0000340401007387 */ /* 0x000be80000100800 */
[----:B------:R-:W-:Y:S04]  /*6bcc0*/  STL [R1+0x30], R5 ;  /* 0x0000300501007387 */ /* 0x000fe80000100800 */
[----:B------:R0:W-:Y:S01]  /*6bcd0*/  STL [R1+0x3c], R3 ;  /* 0x00003c0301007387 */ /* 0x0001e20000100800 */
[----:B-----5:R-:W-:-:S03]  /*6bce0*/  SHF.R.U32.HI R4, RZ, 0x8, R24 ;  /* 0x00000008ff047819 */ /* 0x020fc60000011618 */
[----:B------:R-:W5:Y:S04]  /*6bcf0*/  LDL.LU R24, [R1+0x70] ;  /* 0x0000700001187983 */ /* 0x000f680000300800 */
[----:B------:R-:W5:Y:S01]  /*6bd00*/  LDL.LU R19, [R1+0x48] ;  /* 0x0000480001137983 */ /* 0x000f620000300800 */
[----:B------:R-:W-:Y:S02]  /*6bd10*/  SHF.R.U32.HI R29, RZ, 0x8, R29 ;  /* 0x00000008ff1d7819 */ /* 0x000fe4000001161d */
[----:B------:R-:W-:Y:S01]  /*6bd20*/  SHF.R.U32.HI R13, RZ, 0x8, R13 ;  /* 0x00000008ff0d7819 */ /* 0x000fe2000001160d */
[----:B------:R-:W5:Y:S01]  /*6bd30*/  LDL.LU R27, [R1+0x4c] ;  /* 0x00004c00011b7983 */ /* 0x000f620000300800 */
[----:B------:R-:W-:Y:S02]  /*6bd40*/  SHF.R.U32.HI R12, RZ, 0x8, R12 ;  /* 0x00000008ff0c7819 */ /* 0x000fe4000001160c */
[----:B------:R-:W-:-:S02]  /*6bd50*/  SHF.R.U32.HI R2, RZ, 0x8, R2 ;  /* 0x00000008ff027819 */ /* 0x000fc40000011602 */
[----:B------:R-:W-:Y:S02]  /*6bd60*/  LOP3.LUT R4, R4, 0xffff, RZ, 0xc0, !PT ;  /* 0x0000ffff04047812 */ /* 0x000fe400078ec0ff */
[----:B------:R-:W-:Y:S02]  /*6bd70*/  LOP3.LUT R22, R29, 0xffff, RZ, 0xc0, !PT ;  /* 0x0000ffff1d167812 */ /* 0x000fe400078ec0ff */
[----:B------:R-:W-:Y:S02]  /*6bd80*/  LOP3.LUT R13, R13, 0xffff, RZ, 0xc0, !PT ;  /* 0x0000ffff0d0d7812 */ /* 0x000fe400078ec0ff */
[----:B------:R-:W-:Y:S02]  /*6bd90*/  LOP3.LUT R2, R2, 0xffff, RZ, 0xc0, !PT ;  /* 0x0000ffff02027812 */ /* 0x000fe400078ec0ff */
[----:B------:R-:W-:Y:S02]  /*6bda0*/  LOP3.LUT R12, R12, 0xffff, RZ, 0xc0, !PT ;  /* 0x0000ffff0c0c7812 */ /* 0x000fe400078ec0ff */
[----:B------:R-:W-:-:S02]  /*6bdb0*/  PRMT R20, R13, 0x3340, R1 ;  /* 0x000033400d147816 */ /* 0x000fc40000000001 */
[----:B0-----:R-:W-:Y:S02]  /*6bdc0*/  PRMT R3, R12, 0x3340, R2 ;  /* 0x000033400c037816 */ /* 0x001fe40000000002 */
[----:B---3--:R-:W-:-:S04]  /*6bdd0*/  SHF.R.U32.HI R5, RZ, 0x8, R21 ;  /* 0x00000008ff057819 */ /* 0x008fc80000011615 */
[----:B------:R-:W-:Y:S02]  /*6bde0*/  LOP3.LUT R5, R5, 0xffff, RZ, 0xc0, !PT ;  /* 0x0000ffff05057812 */ /* 0x000fe400078ec0ff */
[----:B------:R-:W-:Y:S02]  /*6bdf0*/  PRMT R21, R4, 0x3340, R1 ;  /* 0x0000334004157816 */ /* 0x000fe40000000001 */
[----:B------:R-:W-:-:S03]  /*6be00*/  PRMT R22, R5, 0x3340, R22 ;  /* 0x0000334005167816 */ /* 0x000fc60000000016 */
[----:B------:R-:W-:Y:S04]  /*6be10*/  STL [R1+0x2d7c], R21 ;  /* 0x002d7c1501007387 */ /* 0x000fe80000100800 */
[----:B------:R-:W-:Y:S04]  /*6be20*/  STL [R1+0x2d80], R22 ;  /* 0x002d801601007387 */ /* 0x000fe80000100800 */
[----:B------:R-:W-:Y:S04]  /*6be30*/  STL [R1+0x2d84], R20 ;  /* 0x002d841401007387 */ /* 0x000fe80000100800 */
[----:B------:R0:W-:Y:S01]  /*6be40*/  STL [R1+0x10], R3 ;  /* 0x0000100301007387 */ /* 0x0001e20000100800 */
[----:B------:R-:W-:-:S04]  /*6be50*/  SHF.R.U32.HI R2, RZ, 0x8, R18 ;  /* 0x00000008ff027819 */ /* 0x000fc80000011612 */
[----:B------:R-:W-:Y:S02]  /*6be60*/  LOP3.LUT R2, R2, 0xffff, RZ, 0xc0, !PT ;  /* 0x0000ffff02027812 */ /* 0x000fe400078ec0ff */
[----:B----4-:R-:W-:Y:S02]  /*6be70*/  SHF.R.U32.HI R4, RZ, 0x8, R17 ;  /* 0x00000008ff047819 */ /* 0x010fe40000011611 */
[----:B------:R-:W-:Y:S02]  /*6be80*/  PRMT R2, R2, 0x3340, R1 ;  /* 0x0000334002027816 */ /* 0x000fe40000000001 */
[----:B------:R-:W-:Y:S02]  /*6be90*/  LOP3.LUT R4, R4, 0xffff, RZ, 0xc0, !PT ;  /* 0x0000ffff04047812 */ /* 0x000fe400078ec0ff */
[----:B------:R-:W-:Y:S02]  /*6bea0*/  SHF.R.U32.HI R6, RZ, 0x8, R26 ;  /* 0x00000008ff067819 */ /* 0x000fe4000001161a */
[----:B------:R-:W3:Y:S04]  /*6beb0*/  LDL.LU R26, [R1+0x64] ;  /* 0x00006400011a7983 */ /* 0x000ee80000300800 */
[----:B------:R-:W4:Y:S04]  /*6bec0*/  LDL.LU R14, [R1+0x54] ;  /* 0x00005400010e7983 */ /* 0x000f280000300800 */
[----:B0-----:R-:W4:Y:S04]  /*6bed0*/  LDL.LU R3, [R1+0x58] ;  /* 0x0000580001037983 */ /* 0x001f280000300800 */
[----:B------:R-:W4:Y:S01]  /*6bee0*/  LDL.LU R18, [R1+0x50] ;  /* 0x0000500001127983 */ /* 0x000f220000300800 */
[----:B------:R-:W-:-:S02]  /*6bef0*/  SHF.R.U32.HI R5, RZ, 0x8, R28 ;  /* 0x00000008ff057819 */ /* 0x000fc4000001161c */
[----:B--2---:R-:W-:Y:S02]  /*6bf00*/  SHF.R.U32.HI R7, RZ, 0x8, R23 ;  /* 0x00000008ff077819 */ /* 0x004fe40000011617 */
[----:B------:R-:W-:Y:S02]  /*6bf10*/  SHF.R.U32.HI R8, RZ, 0x8, R25 ;  /* 0x00000008ff087819 */ /* 0x000fe40000011619 */
[----:B------:R-:W-:Y:S02]  /*6bf20*/  LOP3.LUT R5, R5, 0xffff, RZ, 0xc0, !PT ;  /* 0x0000ffff05057812 */ /* 0x000fe400078ec0ff */
[----:B------:R-:W-:Y:S02]  /*6bf30*/  LOP3.LUT R6, R6, 0xffff, RZ, 0xc0, !PT ;  /* 0x0000ffff06067812 */ /* 0x000fe400078ec0ff */
[----:B------:R-:W-:Y:S02]  /*6bf40*/  LOP3.LUT R8, R8, 0xffff, RZ, 0xc0, !PT ;  /* 0x0000ffff08087812 */ /* 0x000fe400078ec0ff */
[----:B------:R-:W-:Y:S01]  /*6bf50*/  LOP3.LUT R7, R7, 0xffff, RZ, 0xc0, !PT ;  /* 0x0000ffff07077812 */ /* 0x000fe200078ec0ff */
[----:B------:R0:W-:Y:S01]  /*6bf60*/  STL [R1+0x2d88], R2 ;  /* 0x002d880201007387 */ /* 0x0001e20000100800 */
[----:B------:R-:W-:-:S02]  /*6bf70*/  PRMT R29, R4, 0x3340, R5 ;  /* 0x00003340041d7816 */ /* 0x000fc40000000005 */
[----:B------:R-:W-:Y:S02]  /*6bf80*/  PRMT R28, R6, 0x3340, R1 ;  /* 0x00003340061c7816 */ /* 0x000fe40000000001 */
[----:B------:R-:W-:Y:S01]  /*6bf90*/  SHF.R.U32.HI R25, RZ, 0x8, R0 ;  /* 0x00000008ff197819 */ /* 0x000fe20000011600 */
[----:B------:R-:W-:Y:S01]  /*6bfa0*/  STL [R1+0x2d8c], R29 ;  /* 0x002d8c1d01007387 */ /* 0x000fe20000100800 */
[----:B0-----:R-:W-:-:S03]  /*6bfb0*/  PRMT R2, R7, 0x3340, R8 ;  /* 0x0000334007027816 */ /* 0x001fc60000000008 */
[----:B------:R-:W-:Y:S01]  /*6bfc0*/  STL [R1+0x2d90], R28 ;  /* 0x002d901c01007387 */ /* 0x000fe20000100800 */
[----:B-----5:R-:W-:-:S03]  /*6bfd0*/  SHF.R.U32.HI R0, RZ, 0x8, R19 ;  /* 0x00000008ff007819 */ /* 0x020fc60000011613 */
[----:B------:R0:W-:Y:S04]  /*6bfe0*/  STL [R1+0xc], R2 ;  /* 0x00000c0201007387 */ /* 0x0001e80000100800 */
[----:B------:R-:W2:Y:S01]  /*6bff0*/  LDL.LU R19, [R1+0x170] ;  /* 0x0001700001137983 */ /* 0x000ea20000300800 */
[----:B------:R-:W1:Y:S01]  /*6c000*/  S2R R17, SR_TID.X ;  /* 0x0000000000117919 */ /* 0x000e620000002100 */
[----:B------:R-:W-:Y:S02]  /*6c010*/  SHF.R.U32.HI R27, RZ, 0x8, R27 ;  /* 0x00000008ff1b7819 */ /* 0x000fe4000001161b */
[----:B------:R-:W-:Y:S02]  /*6c020*/  LOP3.LUT R0, R0, 0xffff, RZ, 0xc0, !PT ;  /* 0x0000ffff00007812 */ /* 0x000fe400078ec0ff */
[----:B------:R-:W-:-:S02]  /*6c030*/  LOP3.LUT R27, R27, 0xffff, RZ, 0xc0, !PT ;  /* 0x0000ffff1b1b7812 */ /* 0x000fc400078ec0ff */
[----:B------:R-:W-:Y:S02]  /*6c040*/  SHF.R.U32.HI R4, RZ, 0x8, R10 ;  /* 0x00000008ff047819 */ /* 0x000fe4000001160a */
[----:B------:R-:W-:Y:S02]  /*6c050*/  PRMT R27, R0, 0x3340, R27 ;  /* 0x00003340001b7816 */ /* 0x000fe4000000001b */
[----:B------:R-:W-:Y:S02]  /*6c060*/  SHF.R.U32.HI R24, RZ, 0x8, R24 ;  /* 0x00000008ff187819 */ /* 0x000fe40000011618 */
[----:B------:R-:W-:Y:S02]  /*6c070*/  LOP3.LUT R25, R25, 0xffff, RZ, 0xc0, !PT ;  /* 0x0000ffff19197812 */ /* 0x000fe400078ec0ff */
[----:B------:R-:W-:Y:S02]  /*6c080*/  LOP3.LUT R4, R4, 0xffff, RZ, 0xc0, !PT ;  /* 0x0000ffff04047812 */ /* 0x000fe400078ec0ff */
[----:B------:R-:W-:-:S02]  /*6c090*/  SHF.R.U32.HI R23, RZ, 0x8, R11 ;  /* 0x00000008ff177819 */ /* 0x000fc4000001160b */
[----:B------:R-:W-:Y:S02]  /*6c0a0*/  LOP3.LUT R24, R24, 0xffff, RZ, 0xc0, !PT ;  /* 0x0000ffff18187812 */ /* 0x000fe400078ec0ff */
[----:B------:R-:W-:Y:S02]  /*6c0b0*/  PRMT R25, R4, 0x3340, R25 ;  /* 0x0000334004197816 */ /* 0x000fe40000000019 */
[----:B------:R-:W-:Y:S02]  /*6c0c0*/  LOP3.LUT R23, R23, 0xffff, RZ, 0xc0, !PT ;  /* 0x0000ffff17177812 */ /* 0x000fe400078ec0ff */
[--C-:B------:R-:W-:Y:S01]  /*6c0d0*/  PRMT R24, R24, 0x3340, R1.reuse ;  /* 0x0000334018187816 */ /* 0x100fe20000000001 */
[----:B-1----:R-:W-:Y:S01]  /*6c0e0*/  IMAD.SHL.U32 R6, R17, 0x4, RZ ;  /* 0x0000000411067824 */ /* 0x002fe200078e00ff */
[----:B------:R-:W-:-:S03]  /*6c0f0*/  PRMT R23, R23, 0x3340, R1 ;  /* 0x0000334017177816 */ /* 0x000fc60000000001 */
[----:B------:R-:W-:Y:S01]  /*6c100*/  STL [R1+0x2d94], R24 ;  /* 0x002d941801007387 */ /* 0x000fe20000100800 */
[----:B0-----:R-:W-:-:S03]  /*6c110*/  LOP3.LUT R2, R6, 0x70, RZ, 0xc0, !PT ;  /* 0x0000007006027812 */ /* 0x001fc600078ec0ff */
[----:B------:R-:W-:Y:S04]  /*6c120*/  STL [R1+0x2d98], R25 ;  /* 0x002d981901007387 */ /* 0x000fe80000100800 */
[----:B------:R-:W-:Y:S04]  /*6c130*/  STL [R1+0x2d9c], R23 ;  /* 0x002d9c1701007387 */ /* 0x000fe80000100800 */
[----:B------:R-:W-:Y:S01]  /*6c140*/  STL [R1+0x2da0], R27 ;  /* 0x002da01b01007387 */ /* 0x000fe20000100800 */
[----:B---3--:R-:W-:Y:S02]  /*6c150*/  SHF.R.U32.HI R26, RZ, 0x8, R26 ;  /* 0x00000008ff1a7819 */ /* 0x008fe4000001161a */
[----:B----4-:R-:W-:-:S02]  /*6c160*/  SHF.R.U32.HI R4, RZ, 0x8, R14 ;  /* 0x00000008ff047819 */ /* 0x010fc4000001160e */
[----:B------:R-:W-:Y:S01]  /*6c170*/  SHF.R.U32.HI R0, RZ, 0x8, R18 ;  /* 0x00000008ff007819 */ /* 0x000fe20000011612 */
[C---:B------:R-:W-:Y:S01]  /*6c180*/  IMAD.SHL.U32 R18, R17.reuse, 0x20, RZ ;  /* 0x0000002011127824 */ /* 0x040fe200078e00ff */
[----:B------:R-:W-:Y:S02]  /*6c190*/  LOP3.LUT R17, R17, 0x18, RZ, 0xc0, !PT ;  /* 0x0000001811117812 */ /* 0x000fe400078ec0ff */
[----:B------:R-:W-:Y:S02]  /*6c1a0*/  SHF.R.U32.HI R5, RZ, 0x8, R3 ;  /* 0x00000008ff057819 */ /* 0x000fe40000011603 */
[----:B------:R-:W-:Y:S02]  /*6c1b0*/  LOP3.LUT R18, R18, 0xc60, RZ, 0xc0, !PT ;  /* 0x00000c6012127812 */ /* 0x000fe400078ec0ff */
[----:B------:R-:W-:Y:S02]  /*6c1c0*/  LOP3.LUT R26, R26, 0xffff, RZ, 0xc0, !PT ;  /* 0x0000ffff1a1a7812 */ /* 0x000fe400078ec0ff */
[----:B------:R-:W-:Y:S01]  /*6c1d0*/  LOP3.LUT R4, R4, 0xffff, RZ, 0xc0, !PT ;  /* 0x0000ffff04047812 */ /* 0x000fe200078ec0ff */
[----:B------:R-:W-:Y:S01]  /*6c1e0*/  IMAD R17, R17, 0x200, R18 ;  /* 0x0000020011117824 */ /* 0x000fe200078e0212 */
[----:B------:R-:W-:-:S02]  /*6c1f0*/  LOP3.LUT R5, R5, 0xffff, RZ, 0xc0, !PT ;  /* 0x0000ffff05057812 */ /* 0x000fc400078ec0ff */
[----:B------:R-:W-:Y:S02]  /*6c200*/  LOP3.LUT R0, R0, 0xffff, RZ, 0xc0, !PT ;  /* 0x0000ffff00007812 */ /* 0x000fe400078ec0ff */
[--C-:B------:R-:W-:Y:S02]  /*6c210*/  PRMT R26, R26, 0x3340, R1.reuse ;  /* 0x000033401a1a7816 */ /* 0x100fe40000000001 */
[----:B------:R-:W-:Y:S02]  /*6c220*/  PRMT R4, R5, 0x3340, R4 ;  /* 0x0000334005047816 */ /* 0x000fe40000000004 */
[----:B------:R-:W-:Y:S02]  /*6c230*/  PRMT R3, R0, 0x3340, R1 ;  /* 0x0000334000037816 */ /* 0x000fe40000000001 */
[----:B------:R-:W-:Y:S01]  /*6c240*/  LOP3.LUT R0, R17, R2, RZ, 0x3c, !PT ;  /* 0x0000000211007212 */ /* 0x000fe200078e3cff */
[----:B------:R0:W-:Y:S04]  /*6c250*/  STL [R1+0x2da4], R26 ;  /* 0x002da41a01007387 */ /* 0x0001e80000100800 */
[----:B------:R-:W-:Y:S04]  /*6c260*/  STL [R1+0x8], R4 ;  /* 0x0000080401007387 */ /* 0x000fe80000100800 */
[----:B------:R2:W-:Y:S04]  /*6c270*/  STL [R1+0x2da8], R0 ;  /* 0x002da80001007387 */ /* 0x0005e80000100800 */
[----:B------:R-:W-:Y:S04]  /*6c280*/  STL [R1+0x4], R3 ;  /* 0x0000040301007387 */ /* 0x000fe80000100800 */
[----:B0-----:R-:W3:Y:S01]  /*6c290*/  LDL.LU R26, [R1+0x16c] ;  /* 0x00016c00011a7983 */ /* 0x001ee20000300800 */
[----:B--2---:R-:W-:-:S03]  /*6c2a0*/  LOP3.LUT R0, R19, 0xffff, RZ, 0xc0, !PT ;  /* 0x0000ffff13007812 */ /* 0x004fc600078ec0ff */
[----:B------:R-:W2:Y:S04]  /*6c2b0*/  LDL.LU R27, [R1+0x164] ;  /* 0x00016400011b7983 */ /* 0x000ea80000300800 */
[----:B------:R0:W-:Y:S04]  /*6c2c0*/  STL [R1], R0 ;  /* 0x0000000001007387 */ /* 0x0001e80000100800 */
[----:B------:R-:W4:Y:S04]  /*6c2d0*/  LDL.LU R23, [R1+0x148] ;  /* 0x0001480001177983 */ /* 0x000f280000300800 */
[----:B0-----:R-:W5:Y:S04]  /*6c2e0*/  LDL.LU R0, [R1+0x144] ;  /* 0x0001440001007983 */ /* 0x001f680000300800 */
        /* <DEDUP_REMOVED lines=11> */
[----:B--2---:R0:W-:Y:S04]  /*6c3a0*/  STL [R1+0x2db4], R5 ;  /* 0x002db40501007387 */ /* 0x0041e80000100800 */
[----:B0-----:R-:W2:Y:S04]  /*6c3b0*/  LDL R5, [R1] ;  /* 0x0000000001057983 */ /* 0x001ea80000100800 */
[----:B------:R-:W2:Y:S04]  /*6c3c0*/  LDL.LU R6, [R1+0xec] ;  /* 0x0000ec0001067983 */ /* 0x000ea80000300800 */
[----:B--2---:R0:W-:Y:S04]  /*6c3d0*/  STL [R1+0x2db0], R6 ;  /* 0x002db00601007387 */ /* 0x0041e80000100800 */
[----:B0-----:R-:W2:Y:S04]  /*6c3e0*/  LDL.LU R6, [R1+0x168] ;  /* 0x0001680001067983 */ /* 0x001ea80000300800 */
[----:B------:R-:W2:Y:S01]  /*6c3f0*/  LDL.LU R7, [R1+0xe8] ;  /* 0x0000e80001077983 */ /* 0x000ea20000300800 */
[----:B---3--:R-:W-:-:S03]  /*6c400*/  LOP3.LUT R26, R26, 0xffff, RZ, 0xc0, !PT ;  /* 0x0000ffff1a1a7812 */ /* 0x008fc600078ec0ff */
[----:B--2---:R0:W-:Y:S04]  /*6c410*/  STL [R1+0x2dac], R7 ;  /* 0x002dac0701007387 */ /* 0x0041e80000100800 */
[----:B0-----:R-:W2:Y:S04]  /*6c420*/  LDL.LU R7, [R1+0x154] ;  /* 0x0001540001077983 */ /* 0x001ea80000300800 */
[----:B------:R-:W3:Y:S04]  /*6c430*/  LDL.LU R8, [R1+0xe4] ;  /* 0x0000e40001087983 */ /* 0x000ee80000300800 */
[----:B------:R-:W3:Y:S04]  /*6c440*/  LDL.LU R9, [R1+0xc4] ;  /* 0x0000c40001097983 */ /* 0x000ee80000300800 */
[----:B------:R-:W3:Y:S04]  /*6c450*/  LDL.LU R10, [R1+0xc0] ;  /* 0x0000c000010a7983 */ /* 0x000ee80000300800 */
[----:B------:R-:W3:Y:S04]  /*6c460*/  LDL.LU R11, [R1+0xbc] ;  /* 0x0000bc00010b7983 */ /* 0x000ee80000300800 */
[----:B------:R-:W3:Y:S01]  /*6c470*/  LDL.LU R12, [R1+0xb4] ;  /* 0x0000b400010c7983 */ /* 0x000ee20000300800 */
[----:B------:R-:W-:-:S03]  /*6c480*/  LOP3.LUT R6, R6, 0xffff, RZ, 0xc0, !PT ;  /* 0x0000ffff06067812 */ /* 0x000fc600078ec0ff */
[----:B------:R-:W3:Y:S04]  /*6c490*/  LDL.LU R13, [R1+0xb0] ;  /* 0x0000b000010d7983 */ /* 0x000ee80000300800 */
[----:B------:R-:W3:Y:S01]  /*6c4a0*/  LDL.LU R14, [R1+0xac] ;  /* 0x0000ac00010e7983 */ /* 0x000ee20000300800 */
[----:B------:R-:W-:-:S03]  /*6c4b0*/  LOP3.LUT R27, R27, 0xffff, RZ, 0xc0, !PT ;  /* 0x0000ffff1b1b7812 */ /* 0x000fc600078ec0ff */
[----:B------:R-:W3:Y:S01]  /*6c4c0*/  LDL.LU R15, [R1+0xa8] ;  /* 0x0000a800010f7983 */ /* 0x000ee20000300800 */
[----:B-----5:R-:W-:-:S03]  /*6c4d0*/  LOP3.LUT R0, R0, 0xffff, RZ, 0xc0, !PT ;  /* 0x0000ffff00007812 */ /* 0x020fc600078ec0ff */
[----:B------:R-:W5:Y:S01]  /*6c4e0*/  LDL.LU R16, [R1+0xa4] ;  /* 0x0000a40001107983 */ /* 0x000f620000300800 */
[----:B----4-:R-:W-:-:S03]  /*6c4f0*/  LOP3.LUT R23, R23, 0xffff, RZ, 0xc0, !PT ;  /* 0x0000ffff17177812 */ /* 0x010fc600078ec0ff */
[----:B------:R-:W4:Y:S01]  /*6c500*/  LDL.LU R17, [R1+0xa0] ;  /* 0x0000a00001117983 */ /* 0x000f220000300800 */
[----:B------:R-:W-:-:S03]  /*6c510*/  LOP3.LUT R25, R25, 0xffff, RZ, 0xc0, !PT ;  /* 0x0000ffff19197812 */ /* 0x000fc600078ec0ff */
[----:B------:R-:W3:Y:S01]  /*6c520*/  LDL.LU R18, [R1+0x9c] ;  /* 0x00009c0001127983 */ /* 0x000ee20000300800 */
[----:B------:R-:W-:-:S03]  /*6c530*/  LOP3.LUT R24, R24, 0xffff, RZ, 0xc0, !PT ;  /* 0x0000ffff18187812 */ /* 0x000fc600078ec0ff */
[----:B------:R-:W3:Y:S01]  /*6c540*/  LDL.LU R19, [R1+0x98] ;  /* 0x0000980001137983 */ /* 0x000ee20000300800 */
[----:B------:R-:W-:-:S03]  /*6c550*/  LOP3.LUT R20, R20, 0xffff, RZ, 0xc0, !PT ;  /* 0x0000ffff14147812 */ /* 0x000fc600078ec0ff */
[----:B------:R-:W-:Y:S01]  /*6c560*/  STL [R1+0x38], R26 ;  /* 0x0000381a01007387 */ /* 0x000fe20000100800 */
[----:B------:R-:W-:-:S03]  /*6c570*/  LOP3.LUT R28, R28, 0xffff, RZ, 0xc0, !PT ;  /* 0x0000ffff1c1c7812 */ /* 0x000fc600078ec0ff */
[----:B------:R0:W-:Y:S01]  /*6c580*/  STL [R1+0x1c], R6 ;  /* 0x00001c0601007387 */ /* 0x0001e20000100800 */
[----:B------:R-:W-:Y:S02]  /*6c590*/  LOP3.LUT R29, R29, 0xffff, RZ, 0xc0, !PT ;  /* 0x0000ffff1d1d7812 */ /* 0x000fe400078ec0ff */
[----:B------:R-:W-:Y:S02]  /*6c5a0*/  LOP3.LUT R22, R22, 0xffff, RZ, 0xc0, !PT ;  /* 0x0000ffff16167812 */ /* 0x000fe400078ec0ff */
[----:B------:R-:W-:Y:S02]  /*6c5b0*/  PRMT R4, R4, 0x4210, R5 ;  /* 0x0000421004047816 */ /* 0x000fe40000000005 */
[----:B--2---:R-:W-:-:S05]  /*6c5c0*/  LOP3.LUT R7, R7, 0xffff, RZ, 0xc0, !PT ;  /* 0x0000ffff07077812 */ /* 0x004fca00078ec0ff */
[----:B------:R1:W-:Y:S04]  /*6c5d0*/  STL [R1+0x28], R7 ;  /* 0x0000280701007387 */ /* 0x0003e80000100800 */
[----:B------:R-:W-:Y:S04]  /*6c5e0*/  STL [R1+0x40], R27 ;  /* 0x0000401b01007387 */ /* 0x000fe80000100800 */
[----:B------:R2:W-:Y:S04]  /*6c5f0*/  STL [R1+0x2c], R0 ;  /* 0x00002c0001007387 */ /* 0x0005e80000100800 */
[----:B------:R0:W-:Y:S04]  /*6c600*/  STL [R1+0x44], R23 ;  /* 0x0000441701007387 */ /* 0x0001e80000100800 */
[----:B------:R0:W-:Y:S04]  /*6c610*/  STL [R1+0x48], R25 ;  /* 0x0000481901007387 */ /* 0x0001e80000100800 */
[----:B------:R0:W-:Y:S04]  /*6c620*/  STL [R1+0x4c], R24 ;  /* 0x00004c1801007387 */ /* 0x0001e80000100800 */
[----:B------:R-:W-:Y:S04]  /*6c630*/  STL [R1+0x5c], R20 ;  /* 0x00005c1401007387 */ /* 0x000fe80000100800 */
[----:B------:R0:W-:Y:S04]  /*6c640*/  STL [R1+0x50], R28 ;  /* 0x0000501c01007387 */ /* 0x0001e80000100800 */
[----:B------:R0:W-:Y:S04]  /*6c650*/  STL [R1+0x54], R29 ;  /* 0x0000541d01007387 */ /* 0x0001e80000100800 */
[----:B------:R-:W-:Y:S04]  /*6c660*/  STL [R1+0x60], R22 ;  /* 0x0000601601007387 */ /* 0x000fe80000100800 */
[----:B------:R-:W2:Y:S01]  /*6c670*/  LDL.LU R5, [R1+0x2db4] ;  /* 0x002db40001057983 */ /* 0x000ea20000300800 */
[----:B------:R-:W-:-:S02]  /*6c680*/  LOP3.LUT R2, R2, 0xffff, RZ, 0xc0, !PT ;  /* 0x0000ffff02027812 */ /* 0x000fc400078ec0ff */
[----:B------:R-:W-:-:S03]  /*6c690*/  LOP3.LUT R21, R21, 0xffff, RZ, 0xc0, !PT ;  /* 0x0000ffff15157812 */ /* 0x000fc600078ec0ff */
[----:B------:R0:W-:Y:S04]  /*6c6a0*/  STL [R1+0x58], R2 ;  /* 0x0000580201007387 */ /* 0x0001e80000100800 */
[----:B------:R0:W-:Y:S01]  /*6c6b0*/  STL [R1+0x64], R21 ;  /* 0x0000641501007387 */ /* 0x0001e20000100800 */
[----:B--2---:R-:W-:-:S03]  /*6c6c0*/  PRMT R5, R5, 0x4210, R6 ;  /* 0x0000421005057816 */ /* 0x004fc60000000006 */
[----:B0-----:R-:W2:Y:S01]  /*6c6d0*/  LDL.LU R6, [R1+0x2db0] ;  /* 0x002db00001067983 */ /* 0x001ea20000300800 */
[----:B------:R-:W-:Y:S02]  /*6c6e0*/  LOP3.LUT R3, R3, 0xffff, RZ, 0xc0, !PT ;  /* 0x0000ffff03037812 */ /* 0x000fe400078ec0ff */
[----:B--2---:R-:W-:Y:S02]  /*6c6f0*/  PRMT R6, R6, 0x4210, R7 ;  /* 0x0000421006067816 */ /* 0x004fe40000000007 */
[----:B-1----:R-:W2:Y:S04]  /*6c700*/  LDL.LU R7, [R1+0x2dac] ;  /* 0x002dac0001077983 */ /* 0x002ea80000300800 */
[----:B------:R0:W-:Y:S01]  /*6c710*/  STL [R1+0x68], R3 ;  /* 0x0000680301007387 */ /* 0x0001e20000100800 */
[----:B---3--:R-:W-:-:S02]  /*6c720*/  PRMT R8, R8, 0x4210, R26 ;  /* 0x0000421008087816 */ /* 0x008fc4000000001a */
[----:B------:R-:W-:Y:S02]  /*6c730*/  PRMT R9, R9, 0x4210, R27 ;  /* 0x0000421009097816 */ /* 0x000fe4000000001b */
[----:B------:R-:W-:Y:S02]  /*6c740*/  PRMT R10, R10, 0x4210, R23 ;  /* 0x000042100a0a7816 */ /* 0x000fe40000000017 */
[----:B--2---:R-:W-:Y:S02]  /*6c750*/  PRMT R7, R7, 0x4210, R0 ;  /* 0x0000421007077816 */ /* 0x004fe40000000000 */
[----:B------:R-:W2:Y:S01]  /*6c760*/  LDL.LU R0, [R1+0x2da8] ;  /* 0x002da80001007983 */ /* 0x000ea20000300800 */
[----:B------:R-:W-:-:S03]  /*6c770*/  PRMT R11, R11, 0x4210, R25 ;  /* 0x000042100b0b7816 */ /* 0x000fc60000000019 */
[----:B------:R-:W3:Y:S01]  /*6c780*/  LDL.LU R26, [R1+0x2da4] ;  /* 0x002da400011a7983 */ /* 0x000ee20000300800 */
        /* <DEDUP_REMOVED lines=8> */
[----:B-----5:R-:W-:-:S03]  /*6c810*/  PRMT R16, R16, 0x4210, R20 ;  /* 0x0000421010107816 */ /* 0x020fc60000000014 */
[----:B------:R-:W5:Y:S01]  /*6c820*/  LDL.LU R28, [R1+0x2d90] ;  /* 0x002d9000011c7983 */ /* 0x000f620000300800 */
[----:B----4-:R-:W-:-:S03]  /*6c830*/  PRMT R17, R17, 0x4210, R22 ;  /* 0x0000421011117816 */ /* 0x010fc60000000016 */
[----:B------:R-:W5:Y:S01]  /*6c840*/  LDL.LU R29, [R1+0x2d8c] ;  /* 0x002d8c00011d7983 */ /* 0x000f620000300800 */
[----:B------:R-:W-:-:S03]  /*6c850*/  PRMT R18, R18, 0x4210, R21 ;  /* 0x0000421012127816 */ /* 0x000fc60000000015 */
[----:B------:R-:W4:Y:S01]  /*6c860*/  LDL.LU R2, [R1+0x2d88] ;  /* 0x002d880001027983 */ /* 0x000f220000300800 */
[----:B------:R-:W-:-:S03]  /*6c870*/  PRMT R19, R19, 0x4210, R3 ;  /* 0x0000421013137816 */ /* 0x000fc60000000003 */
[----:B------:R-:W3:Y:S04]  /*6c880*/  LDL.LU R20, [R1+0x2d84] ;  /* 0x002d840001147983 */ /* 0x000ee80000300800 */
[----:B------:R-:W3:Y:S04]  /*6c890*/  LDL.LU R22, [R1+0x2d80] ;  /* 0x002d800001167983 */ /* 0x000ee80000300800 */
[----:B------:R-:W3:Y:S04]  /*6c8a0*/  LDL.LU R21, [R1+0x2d7c] ;  /* 0x002d7c0001157983 */ /* 0x000ee80000300800 */
[----:B0-----:R-:W3:Y:S04]  /*6c8b0*/  LDL.LU R3, [R1+0x2d78] ;  /* 0x002d780001037983 */ /* 0x001ee80000300800 */
[----:B--2---:R0:W-:Y:S04]  /*6c8c0*/  STS.128 [R0+UR7], R4 ;  /* 0x0000000400007988 */ /* 0x0041e80008000c07 */
[----:B------:R1:W-:Y:S04]  /*6c8d0*/  STS.128 [R0+UR7+0x80], R8 ;  /* 0x0000800800007988 */ /* 0x0003e80008000c07 */
[----:B------:R2:W-:Y:S04]  /*6c8e0*/  STS.128 [R0+UR7+0x100], R12 ;  /* 0x0001000c00007988 */ /* 0x0005e80008000c07 */
[----:B0-----:R-:W3:Y:S04]  /*6c8f0*/  LDL.LU R4, [R1+0x94] ;  /* 0x0000940001047983 */ /* 0x001ee80000300800 */
[----:B------:R-:W3:Y:S04]  /*6c900*/  LDL.LU R5, [R1+0x8c] ;  /* 0x00008c0001057983 */ /* 0x000ee80000300800 */
[----:B------:R-:W3:Y:S04]  /*6c910*/  LDL.LU R6, [R1+0x84] ;  /* 0x0000840001067983 */ /* 0x000ee80000300800 */
[----:B------:R-:W3:Y:S04]  /*6c920*/  LDL.LU R7, [R1+0x7c] ;  /* 0x00007c0001077983 */ /* 0x000ee80000300800 */
[----:B-1----:R-:W3:Y:S04]  /*6c930*/  LDL.LU R9, [R1+0x18] ;  /* 0x0000180001097983 */ /* 0x002ee80000300800 */
[----:B------:R-:W3:Y:S04]  /*6c940*/  LDL R10, [R1+0x24] ;  /* 0x00002400010a7983 */ /* 0x000ee80000100800 */
[----:B------:R-:W3:Y:S04]  /*6c950*/  LDL.LU R8, [R1+0x30] ;  /* 0x0000300001087983 */ /* 0x000ee80000300800 */
[----:B------:R-:W3:Y:S04]  /*6c960*/  LDL.LU R11, [R1+0x34] ;  /* 0x00003400010b7983 */ /* 0x000ee80000300800 */
[----:B--2---:R-:W3:Y:S04]  /*6c970*/  LDL.LU R15, [R1+0x90] ;  /* 0x00009000010f7983 */ /* 0x004ee80000300800 */
[----:B------:R-:W2:Y:S04]  /*6c980*/  LDL.LU R12, [R1+0x14] ;  /* 0x00001400010c7983 */ /* 0x000ea80000300800 */
[----:B------:R-:W2:Y:S04]  /*6c990*/  LDL.LU R14, [R1+0x20] ;  /* 0x00002000010e7983 */ /* 0x000ea80000300800 */
[----:B------:R-:W4:Y:S04]  /*6c9a0*/  LDL.LU R13, [R1+0x3c] ;  /* 0x00003c00010d7983 */ /* 0x000f280000300800 */
[----:B------:R0:W-:Y:S04]  /*6c9b0*/  STS.128 [R0+UR7+0x180], R16 ;  /* 0x0001801000007988 */ /* 0x0001e80008000c07 */
[----:B0-----:R-:W4:Y:S04]  /*6c9c0*/  LDL.LU R16, [R1+0x88] ;  /* 0x0000880001107983 */ /* 0x001f280000300800 */
[----:B------:R-:W4:Y:S04]  /*6c9d0*/  LDL.LU R18, [R1+0x80] ;  /* 0x0000800001127983 */ /* 0x000f280000300800 */
[----:B------:R-:W5:Y:S04]  /*6c9e0*/  LDL.LU R17, [R1+0x78] ;  /* 0x0000780001117983 */ /* 0x000f680000300800 */
[----:B------:R-:W5:Y:S04]  /*6c9f0*/  LDL.LU R19, [R1+0x74] ;  /* 0x0000740001137983 */ /* 0x000f680000300800 */
[----:B------:R-:W-:Y:S01]  /*6ca00*/  STL [R1+0x2d58], R0 ;  /* 0x002d580001007387 */ /* 0x000fe20000100800 */
[----:B---3--:R-:W-:-:S03]  /*6ca10*/  PRMT R4, R4, 0x5410, R15 ;  /* 0x0000541004047816 */ /* 0x008fc6000000000f */
[----:B------:R-:W3:Y:S01]  /*6ca20*/  LDL.LU R15, [R1+0x10] ;  /* 0x00001000010f7983 */ /* 0x000ee20000300800 */
[----:B--2---:R-:W-:Y:S02]  /*6ca30*/  PRMT R10, R10, 0x5410, R14 ;  /* 0x000054100a0a7816 */ /* 0x004fe4000000000e */
[----:B------:R-:W-:Y:S02]  /*6ca40*/  PRMT R11, R11, 0x5410, R8 ;  /* 0x000054100b0b7816 */ /* 0x000fe40000000008 */
[----:B----4-:R-:W-:Y:S02]  /*6ca50*/  PRMT R6, R6, 0x5410, R18 ;  /* 0x0000541006067816 */ /* 0x010fe40000000012 */
[----:B------:R-:W2:Y:S01]  /*6ca60*/  LDL.LU R18, [R1+0xc] ;  /* 0x00000c0001127983 */ /* 0x000ea20000300800 */
[----:B-----5:R-:W-:Y:S02]  /*6ca70*/  PRMT R7, R7, 0x5410, R17 ;  /* 0x0000541007077816 */ /* 0x020fe40000000011 */
[----:B------:R-:W-:Y:S01]  /*6ca80*/  PRMT R3, R19, 0x5410, R3 ;  /* 0x0000541013037816 */ /* 0x000fe20000000003 */
[----:B------:R0:W-:Y:S04]  /*6ca90*/  STL [R1+0x2d74], R6 ;  /* 0x002d740601007387 */ /* 0x0001e80000100800 */
[----:B------:R1:W-:Y:S04]  /*6caa0*/  STL [R1+0x2d70], R7 ;  /* 0x002d700701007387 */ /* 0x0003e80000100800 */
[----:B------:R4:W-:Y:S04]  /*6cab0*/  STL [R1+0x2d6c], R3 ;  /* 0x002d6c0301007387 */ /* 0x0009e80000100800 */
[----:B------:R-:W5:Y:S04]  /*6cac0*/  LDL.LU R19, [R1+0x8] ;  /* 0x0000080001137983 */ /* 0x000f680000300800 */
[----:B------:R4:W-:Y:S04]  /*6cad0*/  STL [R1+0x2d68], R10 ;  /* 0x002d680a01007387 */ /* 0x0009e80000100800 */
[----:B0-----:R-:W2:Y:S04]  /*6cae0*/  LDL.LU R6, [R1+0x1c] ;  /* 0x00001c0001067983 */ /* 0x001ea80000300800 */
[----:B-1----:R-:W2:Y:S04]  /*6caf0*/  LDL.LU R7, [R1+0x28] ;  /* 0x0000280001077983 */ /* 0x002ea80000300800 */
[----:B----4-:R-:W4:Y:S04]  /*6cb00*/  LDL.LU R3, [R1+0x2c] ;  /* 0x00002c0001037983 */ /* 0x010f280000300800 */
[----:B------:R-:W2:Y:S04]  /*6cb10*/  LDL.LU R8, [R1+0x38] ;  /* 0x0000380001087983 */ /* 0x000ea80000300800 */
[----:B------:R-:W2:Y:S04]  /*6cb20*/  LDL.LU R10, [R1+0x40] ;  /* 0x00004000010a7983 */ /* 0x000ea80000300800 */
[----:B------:R0:W-:Y:S04]  /*6cb30*/  STL [R1+0x2d64], R11 ;  /* 0x002d640b01007387 */ /* 0x0001e80000100800 */
[----:B0-----:R-:W2:Y:S04]  /*6cb40*/  LDL.LU R11, [R1+0x44] ;  /* 0x00004400010b7983 */ /* 0x001ea80000300800 */
[----:B------:R-:W2:Y:S04]  /*6cb50*/  LDL.LU R0, [R1+0x50] ;  /* 0x0000500001007983 */ /* 0x000ea80000300800 */
[----:B--2---:R0:W-:Y:S04]  /*6cb60*/  STL [R1+0x2d5c], R0 ;  /* 0x002d5c0001007387 */ /* 0x0041e80000100800 */
[----:B0-----:R-:W2:Y:S01]  /*6cb70*/  LDL.LU R0, [R1+0x4c] ;  /* 0x00004c0001007983 */ /* 0x001ea20000300800 */
[----:B------:R-:W-:-:S02]  /*6cb80*/  PRMT R9, R9, 0x5410, R12 ;  /* 0x0000541009097816 */ /* 0x000fc4000000000c */
[----:B------:R-:W-:Y:S02]  /*6cb90*/  PRMT R12, R13, 0x5410, R21 ;  /* 0x000054100d0c7816 */ /* 0x000fe40000000015 */
[----:B------:R-:W-:Y:S02]  /*6cba0*/  PRMT R13, R22, 0x5410, R20 ;  /* 0x00005410160d7816 */ /* 0x000fe40000000014 */
[----:B---3--:R-:W-:Y:S02]  /*6cbb0*/  PRMT R2, R15, 0x5410, R2 ;  /* 0x000054100f027816 */ /* 0x008fe40000000002 */
[----:B------:R-:W-:Y:S01]  /*6cbc0*/  PRMT R15, R29, 0x5410, R28 ;  /* 0x000054101d0f7816 */ /* 0x000fe2000000001c */
[----:B--2---:R0:W-:Y:S04]  /*6cbd0*/  STL [R1+0x2d60], R0 ;  /* 0x002d600001007387 */ /* 0x0041e80000100800 */
[----:B0-----:R-:W2:Y:S04]  /*6cbe0*/  LDL.LU R0, [R1+0x48] ;  /* 0x0000480001007983 */ /* 0x001ea80000300800 */
[----:B------:R-:W3:Y:S04]  /*6cbf0*/  LDL.LU R14, [R1+0x54] ;  /* 0x00005400010e7983 */ /* 0x000ee80000300800 */
[----:B------:R-:W5:Y:S04]  /*6cc00*/  LDL.LU R21, [R1+0x4] ;  /* 0x0000040001157983 */ /* 0x000f680000300800 */
[----:B------:R-:W2:Y:S04]  /*6cc10*/  LDL.LU R22, [R1+0x68] ;  /* 0x0000680001167983 */ /* 0x000ea80000300800 */
[----:B------:R-:W2:Y:S01]  /*6cc20*/  LDL.LU R29, [R1] ;  /* 0x00000000011d7983 */ /* 0x000ea20000300800 */
[----:B------:R-:W-:-:S02]  /*6cc30*/  PRMT R5, R5, 0x5410, R16 ;  /* 0x0000541005057816 */ /* 0x000fc40000000010 */
[----:B------:R-:W-:Y:S01]  /*6cc40*/  PRMT R16, R18, 0x5410, R24 ;  /* 0x0000541012107816 */ /* 0x000fe20000000018 */
[----:B------:R-:W3:Y:S01]  /*6cc50*/  LDL.LU R28, [R1+0x64] ;  /* 0x00006400011c7983 */ /* 0x000ee20000300800 */
[----:B------:R-:W-:-:S03]  /*6cc60*/  PRMT R17, R25, 0x5410, R23 ;  /* 0x0000541019117816 */ /* 0x000fc60000000017 */
[----:B------:R-:W3:Y:S01]  /*6cc70*/  LDL.LU R20, [R1+0x290] ;  /* 0x0002900001147983 */ /* 0x000ee20000300800 */
[----:B------:R-:W-:-:S03]  /*6cc80*/  PRMT R18, R27, 0x5410, R26 ;  /* 0x000054101b127816 */ /* 0x000fc6000000001a */
[----:B------:R-:W3:Y:S04]  /*6cc90*/  LDL.LU R24, [R1+0x28c] ;  /* 0x00028c0001187983 */ /* 0x000ee80000300800 */
[----:B------:R-:W3:Y:S04]  /*6cca0*/  LDL.LU R25, [R1+0x6c] ;  /* 0x00006c0001197983 */ /* 0x000ee80000300800 */
[----:B------:R-:W3:Y:S01]  /*6ccb0*/  LDL.LU R23, [R1+0x19c] ;  /* 0x00019c0001177983 */ /* 0x000ee20000300800 */
[----:B------:R-:W-:-:S03]  /*6ccc0*/  PRMT R5, R5, 0x5210, R6 ;  /* 0x0000521005057816 */ /* 0x000fc60000000006 */
[----:B------:R-:W3:Y:S04]  /*6ccd0*/  LDL.LU R27, [R1+0x60] ;  /* 0x00006000011b7983 */ /* 0x000ee80000300800 */
[----:B------:R-:W3:Y:S01]  /*6cce0*/  LDL.LU R26, [R1+0x1b8] ;  /* 0x0001b800011a7983 */ /* 0x000ee20000300800 */
[----:B-----5:R-:W-:-:S03]  /*6ccf0*/  PRMT R19, R19, 0x5410, R21 ;  /* 0x0000541013137816 */ /* 0x020fc60000000015 */
[----:B------:R-:W5:Y:S01]  /*6cd00*/  LDL.LU R21, [R1+0x100] ;  /* 0x0001000001157983 */ /* 0x000f620000300800 */
[----:B--2---:R-:W-:-:S03]  /*6cd10*/  PRMT R4, R4, 0x5210, R29 ;  /* 0x0000521004047816 */ /* 0x004fc6000000001d */
[----:B------:R-:W2:Y:S04]  /*6cd20*/  LDL.LU R29, [R1+0xfc] ;  /* 0x0000fc00011d7983 */ /* 0x000ea80000300800 */
[----:B------:R-:W2:Y:S02]  /*6cd30*/  LDL.LU R6, [R1+0x2d74] ;  /* 0x002d740001067983 */ /* 0x000ea40000300800 */
[----:B--2---:R-:W-:Y:S02]  /*6cd40*/  PRMT R6, R6, 0x5210, R7 ;  /* 0x0000521006067816 */ /* 0x004fe40000000007 */
[----:B------:R-:W4:Y:S02]  /*6cd50*/  LDL.LU R7, [R1+0x2d70] ;  /* 0x002d700001077983 */ /* 0x000f240000300800 */
[----:B----4-:R-:W-:-:S02]  /*6cd60*/  PRMT R7, R7, 0x5210, R3 ;  /* 0x0000521007077816 */ /* 0x010fc40000000003 */
[----:B------:R-:W2:Y:S01]  /*6cd70*/  LDL.LU R3, [R1+0x2d6c] ;  /* 0x002d6c0001037983 */ /* 0x000ea20000300800 */
[----:B------:R-:W-:Y:S02]  /*6cd80*/  PRMT R9, R9, 0x5210, R10 ;  /* 0x0000521009097816 */ /* 0x000fe4000000000a */
[----:B--2---:R-:W-:Y:S02]  /*6cd90*/  PRMT R8, R3, 0x5210, R8 ;  /* 0x0000521003087816 */ /* 0x004fe40000000008 */
[----:B------:R-:W2:Y:S04]  /*6cda0*/  LDL.LU R3, [R1+0x5c] ;  /* 0x00005c0001037983 */ /* 0x000ea80000300800 */
[----:B------:R-:W4:Y:S02]  /*6cdb0*/  LDL.LU R10, [R1+0x2d68] ;  /* 0x002d6800010a7983 */ /* 0x000f240000300800 */
[----:B----4-:R-:W-:-:S02]  /*6cdc0*/  PRMT R10, R10, 0x5210, R11 ;  /* 0x000052100a0a7816 */ /* 0x010fc4000000000b */
[----:B------:R-:W4:Y:S02]  /*6cdd0*/  LDL.LU R11, [R1+0x2d64] ;  /* 0x002d6400010b7983 */ /* 0x000f240000300800 */
[----:B----4-:R-:W-:Y:S02]  /*6cde0*/  PRMT R11, R11, 0x5210, R0 ;  /* 0x000052100b0b7816 */ /* 0x010fe40000000000 */
[----:B------:R-:W4:Y:S02]  /*6cdf0*/  LDL.LU R0, [R1+0x2d60] ;  /* 0x002d600001007983 */ /* 0x000f240000300800 */
[----:B----4-:R-:W-:Y:S02]  /*6ce00*/  PRMT R12, R12, 0x5210, R0 ;  /* 0x000052100c0c7816 */ /* 0x010fe40000000000 */
[----:B------:R-:W4:Y:S01]  /*6ce10*/  LDL.LU R0, [R1+0x2d5c] ;  /* 0x002d5c0001007983 */ /* 0x000f220000300800 */
[----:B---3--:R-:W-:Y:S02]  /*6ce20*/  PRMT R14, R2, 0x5210, R14 ;  /* 0x00005210020e7816 */ /* 0x008fe4000000000e */
[----:B----4-:R-:W-:-:S02]  /*6ce30*/  PRMT R13, R13, 0x5210, R0 ;  /* 0x000052100d0d7816 */ /* 0x010fc40000000000 */
[----:B------:R-:W3:Y:S04]  /*6ce40*/  LDL.LU R0, [R1+0x2d58] ;  /* 0x002d580001007983 */ /* 0x000ee80000300800 */
[----:B------:R-:W4:Y:S01]  /*6ce50*/  LDL.LU R2, [R1+0x58] ;  /* 0x0000580001027983 */ /* 0x000f220000300800 */
[----:B------:R-:W-:-:S03]  /*6ce60*/  PRMT R17, R17, 0x5210, R27 ;  /* 0x0000521011117816 */ /* 0x000fc6000000001b */
[----:B---3--:R0:W-:Y:S04]  /*6ce70*/  STS.128 [R0+UR7+0x280], R8 ;  /* 0x0002800800007988 */ /* 0x0081e80008000c07 */
[----:B0-----:R-:W3:Y:S01]  /*6ce80*/  LDL.LU R11, [R1+0x1a0] ;  /* 0x0001a000010b7983 */ /* 0x001ee20000300800 */
[----:B----4-:R-:W-:-:S03]  /*6ce90*/  PRMT R15, R15, 0x5210, R2 ;  /* 0x000052100f0f7816 */ /* 0x010fc60000000002 */
[----:B------:R-:W4:Y:S01]  /*6cea0*/  LDL.LU R27, [R1+0x298] ;  /* 0x00029800011b7983 */ /* 0x000f220000300800 */
[----:B------:R-:W-:-:S03]  /*6ceb0*/  IMAD.IADD R2, R26, 0x1, -R24 ;  /* 0x000000011a027824 */ /* 0x000fc600078e0a18 */
[----:B------:R-:W4:Y:S04]  /*6cec0*/  LDL.LU R24, [R1+0x294] ;  /* 0x0002940001187983 */ /* 0x000f280000300800 */
[----:B------:R-:W4:Y:S01]  /*6ced0*/  LDL.LU R8, [R1+0x134] ;  /* 0x0001340001087983 */ /* 0x000f220000300800 */
[----:B--2---:R-:W-:Y:S02]  /*6cee0*/  PRMT R16, R16, 0x5210, R3 ;  /* 0x0000521010107816 */ /* 0x004fe40000000003 */
[----:B------:R-:W-:Y:S01]  /*6cef0*/  PRMT R18, R18, 0x5210, R28 ;  /* 0x0000521012127816 */ /* 0x000fe2000000001c */
[----:B------:R0:W-:Y:S01]  /*6cf00*/  STS.128 [R0+UR7+0x200], R4 ;  /* 0x0002000400007988 */ /* 0x0001e20008000c07 */
[----:B------:R-:W-:Y:S01]  /*6cf10*/  PRMT R19, R19, 0x5210, R22 ;  /* 0x0000521013137816 */ /* 0x000fe20000000016 */
[----:B------:R-:W-:-:S04]  /*6cf20*/  FADD R2, R2, -1 ;  /* 0xbf80000002027421 */ /* 0x000fc80000000000 */
[----:B------:R1:W-:Y:S01]  /*6cf30*/  STS.128 [R0+UR7+0x380], R16 ;  /* 0x0003801000007988 */ /* 0x0003e20008000c07 */
[----:B0-----:R-:W-:Y:S01]  /*6cf40*/  IMAD.IADD R5, R23, 0x1, -R29 ;  /* 0x0000000117057824 */ /* 0x001fe200078e0a1d */
[----:B------:R-:W0:Y:S01]  /*6cf50*/  S2R R28, SR_TID.X ;  /* 0x00000000001c7919 */ /* 0x000e220000002100 */
[----:B-----5:R-:W-:Y:S01]  /*6cf60*/  IMAD.IADD R21, R25, 0x1, -R21 ;  /* 0x0000000119157824 */ /* 0x020fe200078e0a15 */
[----:B------:R-:W2:Y:S01]  /*6cf70*/  LDC R6, c[0x0][0x3e8] ;  /* 0x0000fa00ff067b82 */ /* 0x000ea20000000800 */
[----:B-1----:R-:W-:Y:S01]  /*6cf80*/  FADD R19, R5, -1 ;  /* 0xbf80000005137421 */ /* 0x002fe20000000000 */
[----:B------:R1:W-:Y:S01]  /*6cf90*/  STS.128 [R0+UR7+0x300], R12 ;  /* 0x0003000c00007988 */ /* 0x0003e20008000c07 */
[----:B------:R-:W-:Y:S02]  /*6cfa0*/  ISETP.GE.U32.AND P4, PT, R26, 0x7f800000, PT ;  /* 0x7f8000001a00780c */ /* 0x000fe40003f86070 */
[----:B------:R-:W-:-:S03]  /*6cfb0*/  ISETP.GE.U32.AND P2, PT, R25, 0x7f800000, PT ;  /* 0x7f8000001900780c */ /* 0x000fc60003f46070 */
[----:B------:R-:W5:Y:S01]  /*6cfc0*/  LDC.64 R16, c[0x0][0x398] ;  /* 0x0000e600ff107b82 */ /* 0x000f620000000a00 */
[----:B-1----:R-:W-:Y:S01]  /*6cfd0*/  FADD R0, R21, -1 ;  /* 0xbf80000015007421 */ /* 0x002fe20000000000 */
[----:B0-----:R-:W-:-:S04]  /*6cfe0*/  SHF.R.U32.HI R22, RZ, 0x5, R28 ;  /* 0x00000005ff167819 */ /* 0x001fc8000001161c */
[----:B------:R-:W-:-:S05]  /*6cff0*/  SGXT.U32 R22, R22, 0x2 ;  /* 0x000000021616781a */ /* 0x000fca0000000000 */
[----:B--2---:R-:W-:Y:S01]  /*6d000*/  IMAD R18, R22, R6, RZ ;  /* 0x0000000616127224 */ /* 0x004fe200078e02ff */
[----:B------:R-:W-:Y:S01]  /*6d010*/  BAR.SYNC.DEFER_BLOCKING 0x0 ;  /* 0x0000000000007b1d */ /* 0x000fe20000010000 */
[----:B---3--:R-:W-:Y:S02]  /*6d020*/  IMAD.IADD R3, R11, 0x1, -R20 ;  /* 0x000000010b037824 */ /* 0x008fe400078e0a14 */
[----:B------:R-:W-:Y:S02]  /*6d030*/  IMAD.MOV.U32 R20, RZ, RZ, 0x3dc6b27f ;  /* 0x3dc6b27fff147424 */ /* 0x000fe400078e00ff */
[----:B------:R-:W-:-:S04]  /*6d040*/  FADD R3, R3, -1 ;  /* 0xbf80000003037421 */ /* 0x000fc80000000000 */
[-C--:B------:R-:W-:Y:S01]  /*6d050*/  FFMA.FTZ R4, R3, R20.reuse, -0.16845393180847167969 ;  /* 0xbe2c7f3003047423 */ /* 0x080fe20000010014 */
[----:B------:R-:W-:-:S03]  /*6d060*/  FFMA.FTZ R5, R2, R20, -0.16845393180847167969 ;  /* 0xbe2c7f3002057423 */ /* 0x000fc60000010014 */
[----:B------:R-:W-:Y:S01]  /*6d070*/  FFMA.FTZ R4, R3, R4, 0.1716887056827545166 ;  /* 0x3e2fcf2a03047423 */ /* 0x000fe20000010004 */
[----:B------:R-:W-:-:S03]  /*6d080*/  FFMA.FTZ R5, R2, R5, 0.1716887056827545166 ;  /* 0x3e2fcf2a02057423 */ /* 0x000fc60000010005 */
[----:B------:R-:W-:Y:S01]  /*6d090*/  FFMA.FTZ R4, R3, R4, -0.17900948226451873779 ;  /* 0xbe374e4303047423 */ /* 0x000fe20000010004 */
[----:B------:R-:W-:-:S03]  /*6d0a0*/  FFMA.FTZ R5, R2, R5, -0.17900948226451873779 ;  /* 0xbe374e4302057423 */ /* 0x000fc60000010005 */
[----:B------:R-:W-:Y:S01]  /*6d0b0*/  FFMA.FTZ R4, R3, R4, 0.20512372255325317383 ;  /* 0x3e520bf403047423 */ /* 0x000fe20000010004 */
[----:B------:R-:W-:-:S03]  /*6d0c0*/  FFMA.FTZ R5, R2, R5, 0.20512372255325317383 ;  /* 0x3e520bf402057423 */ /* 0x000fc60000010005 */
[----:B------:R-:W-:Y:S01]  /*6d0d0*/  FFMA.FTZ R4, R3, R4, -0.24046532809734344482 ;  /* 0xbe763c8b03047423 */ /* 0x000fe20000010004 */
[----:B------:R-:W-:-:S03]  /*6d0e0*/  FFMA.FTZ R5, R2, R5, -0.24046532809734344482 ;  /* 0xbe763c8b02057423 */ /* 0x000fc60000010005 */
[----:B------:R-:W-:Y:S01]  /*6d0f0*/  FFMA.FTZ R4, R3, R4, 0.28857114911079406738 ;  /* 0x3e93bf9903047423 */ /* 0x000fe20000010004 */
[----:B------:R-:W-:-:S03]  /*6d100*/  FFMA.FTZ R5, R2, R5, 0.28857114911079406738 ;  /* 0x3e93bf9902057423 */ /* 0x000fc60000010005 */
[----:B------:R-:W-:Y:S01]  /*6d110*/  FFMA.FTZ R4, R3, R4, -0.36067417263984680176 ;  /* 0xbeb8aa4903047423 */ /* 0x000fe20000010004 */
[----:B------:R-:W-:-:S03]  /*6d120*/  FFMA.FTZ R5, R2, R5, -0.36067417263984680176 ;  /* 0xbeb8aa4902057423 */ /* 0x000fc60000010005 */
[----:B------:R-:W-:Y:S01]  /*6d130*/  FFMA.FTZ R4, R3, R4, 0.48089820146560668945 ;  /* 0x3ef6384a03047423 */ /* 0x000fe20000010004 */
[----:B------:R-:W-:-:S03]  /*6d140*/  FFMA.FTZ R5, R2, R5, 0.48089820146560668945 ;  /* 0x3ef6384a02057423 */ /* 0x000fc60000010005 */
[----:B------:R-:W-:Y:S01]  /*6d150*/  FFMA.FTZ R4, R3, R4, -0.72134751081466674805 ;  /* 0xbf38aa3b03047423 */ /* 0x000fe20000010004 */
[----:B------:R-:W-:-:S03]  /*6d160*/  FFMA.FTZ R5, R2, R5, -0.72134751081466674805 ;  /* 0xbf38aa3b02057423 */ /* 0x000fc60000010005 */
[----:B------:R-:W-:Y:S01]  /*6d170*/  FMUL R4, R3, R4 ;  /* 0x0000000403047220 */ /* 0x000fe20000400000 */
[----:B------:R-:W-:-:S03]  /*6d180*/  FMUL R5, R2, R5 ;  /* 0x0000000502057220 */ /* 0x000fc60000400000 */
[----:B------:R-:W-:Y:S01]  /*6d190*/  FMUL R4, R3, R4 ;  /* 0x0000000403047220 */ /* 0x000fe20000400000 */
[----:B------:R-:W-:-:S03]  /*6d1a0*/  FMUL R5, R2, R5 ;  /* 0x0000000502057220 */ /* 0x000fc60000400000 */
[----:B------:R-:W-:Y:S01]  /*6d1b0*/  FFMA.FTZ R4, R3, 1.4426950216293334961, R4 ;  /* 0x3fb8aa3b03047823 */ /* 0x000fe20000010004 */
[----:B------:R-:W-:-:S03]  /*6d1c0*/  FFMA.FTZ R5, R2, 1.4426950216293334961, R5 ;  /* 0x3fb8aa3b02057823 */ /* 0x000fc60000010005 */
[----:B----4-:R-:W-:Y:S01]  /*6d1d0*/  FADD R9, R27, R4 ;  /* 0x000000041b097221 */ /* 0x010fe20000000000 */
[----:B------:R-:W-:Y:S02]  /*6d1e0*/  IMAD.SHL.U32 R27, R28, 0x800, RZ ;  /* 0x000008001c1b7824 */ /* 0x000fe400078e00ff */
[----:B------:R-:W-:Y:S01]  /*6d1f0*/  FADD R10, R24, R5 ;  /* 0x00000005180a7221 */ /* 0x000fe20000000000 */
[C---:B------:R-:W-:Y:S02]  /*6d200*/  LOP3.LUT R24, R28.reuse, 0x40, RZ, 0xc0, !PT ;  /* 0x000000401c187812 */ /* 0x040fe400078ec0ff */
[----:B------:R-:W-:Y:S02]  /*6d210*/  LOP3.LUT R28, R28, 0x3f, RZ, 0xc0, !PT ;  /* 0x0000003f1c1c7812 */ /* 0x000fe400078ec0ff */
[----:B------:R-:W-:Y:S01]  /*6d220*/  LOP3.LUT R27, R27, 0x3000, RZ, 0xc0, !PT ;  /* 0x000030001b1b7812 */ /* 0x000fe200078ec0ff */
[----:B------:R-:W-:Y:S01]  /*6d230*/  FFMA.FTZ R7, R0, R20, -0.16845393180847167969 ;  /* 0xbe2c7f3000077423 */ /* 0x000fe20000010014 */
[----:B------:R-:W-:-:S03]  /*6d240*/  SHF.R.U32.HI R24, RZ, 0x1, R24 ;  /* 0x00000001ff187819 */ /* 0x000fc60000011618 */
[----:B------:R-:W-:Y:S02]  /*6d250*/  IMAD R28, R28, 0x10, R27 ;  /* 0x000000101c1c7824 */ /* 0x000fe400078e021b */
[----:B------:R-:W-:-:S03]  /*6d260*/  FFMA.FTZ R7, R0, R7, 0.1716887056827545166 ;  /* 0x3e2fcf2a00077423 */ /* 0x000fc60000010007 */
[----:B------:R-:W-:Y:S01]  /*6d270*/  LOP3.LUT R28, R28, R24, RZ, 0x3c, !PT ;  /* 0x000000181c1c7212 */ /* 0x000fe200078e3cff */
[----:B------:R-:W-:-:S04]  /*6d280*/  FFMA.FTZ R7, R0, R7, -0.17900948226451873779 ;  /* 0xbe374e4300077423 */ /* 0x000fc80000010007 */
[C---:B------:R-:W-:Y:S01]  /*6d290*/  FFMA.FTZ R7, R0.reuse, R7, 0.20512372255325317383 ;  /* 0x3e520bf400077423 */ /* 0x040fe20000010007 */
[----:B------:R-:W0:Y:S03]  /*6d2a0*/  LDS.128 R12, [R28+UR7] ;  /* 0x000000071c0c7984 */ /* 0x000e260008000c00 */
[----:B------:R-:W-:-:S04]  /*6d2b0*/  FFMA.FTZ R7, R0, R7, -0.24046532809734344482 ;  /* 0xbe763c8b00077423 */ /* 0x000fc80000010007 */
[----:B------:R-:W-:-:S04]  /*6d2c0*/  FFMA.FTZ R7, R0, R7, 0.28857114911079406738 ;  /* 0x3e93bf9900077423 */ /* 0x000fc80000010007 */
[----:B------:R-:W-:-:S04]  /*6d2d0*/  FFMA.FTZ R7, R0, R7, -0.36067417263984680176 ;  /* 0xbeb8aa4900077423 */ /* 0x000fc80000010007 */
[----:B------:R-:W-:-:S04]  /*6d2e0*/  FFMA.FTZ R7, R0, R7, 0.48089820146560668945 ;  /* 0x3ef6384a00077423 */ /* 0x000fc80000010007 */
[----:B------:R-:W-:Y:S01]  /*6d2f0*/  FFMA.FTZ R7, R0, R7, -0.72134751081466674805 ;  /* 0xbf38aa3b00077423 */ /* 0x000fe20000010007 */
[----:B------:R-:W-:-:S03]  /*6d300*/  IMAD R3, R6, 0x4, R18 ;  /* 0x0000000406037824 */ /* 0x000fc600078e0212 */
[----:B------:R-:W-:Y:S01]  /*6d310*/  FMUL R7, R0, R7 ;  /* 0x0000000700077220 */ /* 0x000fe20000400000 */
[----:B------:R-:W-:-:S03]  /*6d320*/  IMAD R29, R6, 0x4, R3 ;  /* 0x00000004061d7824 */ /* 0x000fc600078e0203 */
[----:B------:R-:W-:-:S04]  /*6d330*/  FMUL R7, R0, R7 ;  /* 0x0000000700077220 */ /* 0x000fc80000400000 */
[----:B------:R-:W-:Y:S01]  /*6d340*/  FFMA.FTZ R7, R0, 1.4426950216293334961, R7 ;  /* 0x3fb8aa3b00077823 */ /* 0x000fe20000010007 */
[----:B------:R-:W-:-:S04]  /*6d350*/  IMAD R0, R6, 0x4, R29 ;  /* 0x0000000406007824 */ /* 0x000fc800078e021d */
[C---:B------:R-:W-:Y:S01]  /*6d360*/  IMAD R0, R6.reuse, 0x4, R0 ;  /* 0x0000000406007824 */ /* 0x040fe200078e0200 */
[----:B0-----:R-:W-:Y:S04]  /*6d370*/  STL.64 [R1+0x10], R12 ;  /* 0x0000100c01007387 */ /* 0x001fe80000100a00 */
[----:B------:R-:W-:Y:S04]  /*6d380*/  STL.64 [R1+0x18], R14 ;  /* 0x0000180e01007387 */ /* 0x000fe80000100a00 */
[----:B------:R0:W-:Y:S02]  /*6d390*/  STL [R1+0x4c], R0 ;  /* 0x00004c0001007387 */ /* 0x0001e40000100800 */
[----:B0-----:R-:W-:-:S05]  /*6d3a0*/  IMAD R0, R6, 0x4, R0 ;  /* 0x0000000406007824 */ /* 0x001fca00078e0200 */
[----:B------:R-:W-:Y:S04]  /*6d3b0*/  STL [R1+0x30], R0 ;  /* 0x0000300001007387 */ /* 0x000fe80000100800 */
[----:B------:R-:W2:Y:S01]  /*6d3c0*/  LDL.LU R24, [R1+0x158] ;  /* 0x0001580001187983 */ /* 0x000ea20000300800 */
[----:B------:R-:W-:Y:S01]  /*6d3d0*/  ISETP.GE.U32.AND P3, PT, R11, 0x7f800000, PT ;  /* 0x7f8000000b00780c */ /* 0x000fe20003f66070 */
[----:B------:R-:W-:Y:S01]  /*6d3e0*/  IMAD R4, R6, 0x4, R0 ;  /* 0x0000000406047824 */ /* 0x000fe200078e0200 */
[----:B------:R-:W-:Y:S01]  /*6d3f0*/  LOP3.LUT R27, R28, 0x40, RZ, 0x3c, !PT ;  /* 0x000000401c1b7812 */ /* 0x000fe200078e3cff */
[----:B------:R-:W-:-:S10]  /*6d400*/  FADD R8, R8, R7 ;  /* 0x0000000708087221 */ /* 0x000fd40000000000 */
[----:B------:R-:W-:-:S04]  /*6d410*/  @P3 IMAD.MOV.U32 R2, RZ, RZ, 0x7f800000 ;  /* 0x7f800000ff023424 */ /* 0x000fc800078e00ff */
[----:B------:R-:W-:Y:S01]  /*6d420*/  @P3 FFMA.FTZ R9, R11, R2, +INF ;  /* 0x7f8000000b093423 */ /* 0x000fe20000010002 */
[----:B------:R-:W-:Y:S04]  /*6d430*/  STL [R1+0x34], R4 ;  /* 0x0000340401007387 */ /* 0x000fe80000100800 */
[----:B------:R0:W-:Y:S02]  /*6d440*/  STL [R1+0x35c], R9 ;  /* 0x00035c0901007387 */ /* 0x0001e40000100800 */
[----:B0-----:R-:W-:Y:S02]  /*6d450*/  IMAD R9, R6, 0x4, R4 ;  /* 0x0000000406097824 */ /* 0x001fe400078e0204 */
[----:B------:R-:W0:Y:S01]  /*6d460*/  LDS.128 R4, [R27+UR7] ;  /* 0x000000071b047984 */ /* 0x000e220008000c00 */
[----:B------:R-:W-:-:S04]  /*6d470*/  FFMA.FTZ R20, R19, R20, -0.16845393180847167969 ;  /* 0xbe2c7f3013147423 */ /* 0x000fc80000010014 */
[----:B------:R-:W-:-:S04]  /*6d480*/  FFMA.FTZ R20, R19, R20, 0.1716887056827545166 ;  /* 0x3e2fcf2a13147423 */ /* 0x000fc80000010014 */
[----:B------:R-:W-:-:S04]  /*6d490*/  FFMA.FTZ R20, R19, R20, -0.17900948226451873779 ;  /* 0xbe374e4313147423 */ /* 0x000fc80000010014 */
[----:B------:R-:W-:-:S04]  /*6d4a0*/  FFMA.FTZ R20, R19, R20, 0.20512372255325317383 ;  /* 0x3e520bf413147423 */ /* 0x000fc80000010014 */
[----:B------:R-:W-:-:S04]  /*6d4b0*/  FFMA.FTZ R20, R19, R20, -0.24046532809734344482 ;  /* 0xbe763c8b13147423 */ /* 0x000fc80000010014 */
[----:B------:R-:W-:-:S04]  /*6d4c0*/  FFMA.FTZ R20, R19, R20, 0.28857114911079406738 ;  /* 0x3e93bf9913147423 */ /* 0x000fc80000010014 */
[----:B------:R-:W-:-:S04]  /*6d4d0*/  FFMA.FTZ R20, R19, R20, -0.36067417263984680176 ;  /* 0xbeb8aa4913147423 */ /* 0x000fc80000010014 */
[----:B------:R-:W-:-:S04]  /*6d4e0*/  FFMA.FTZ R20, R19, R20, 0.48089820146560668945 ;  /* 0x3ef6384a13147423 */ /* 0x000fc80000010014 */
[C---:B------:R-:W-:Y:S01]  /*6d4f0*/  FFMA.FTZ R20, R19.reuse, R20, -0.72134751081466674805 ;  /* 0xbf38aa3b13147423 */ /* 0x040fe20000010014 */
[----:B0-----:R-:W-:Y:S04]  /*6d500*/  STL [R1+0x2bd8], R5 ;  /* 0x002bd80501007387 */ /* 0x001fe80000100800 */
[----:B------:R0:W-:Y:S01]  /*6d510*/  STL.64 [R1+0x2b78], R6 ;  /* 0x002b780601007387 */ /* 0x0001e20000100a00 */
[----:B------:R-:W-:-:S04]  /*6d520*/  FMUL R20, R19, R20 ;  /* 0x0000001413147220 */ /* 0x000fc80000400000 */
[C---:B------:R-:W-:Y:S01]  /*6d530*/  FMUL R20, R19.reuse, R20 ;  /* 0x0000001413147220 */ /* 0x040fe20000400000 */
[----:B0-----:R-:W0:Y:S03]  /*6d540*/  LDC R7, c[0x0][0x3e8] ;  /* 0x0000fa00ff077b82 */ /* 0x001e260000000800 */
[----:B------:R-:W-:Y:S01]  /*6d550*/  FFMA.FTZ R19, R19, 1.4426950216293334961, R20 ;  /* 0x3fb8aa3b13137823 */ /* 0x000fe20000010014 */
[----:B------:R-:W-:Y:S02]  /*6d560*/  IMAD.MOV.U32 R20, RZ, RZ, R12 ;  /* 0x000000ffff147224 */ /* 0x000fe400078e000c */
[----:B------:R-:W1:Y:S01]  /*6d570*/  LDS.128 R12, [R28+UR7+0x400] ;  /* 0x000400071c0c7984 */ /* 0x000e620008000c00 */
[----:B------:R-:W-:Y:S01]  /*6d580*/  @P4 IMAD.MOV.U32 R0, RZ, RZ, 0x7f800000 ;  /* 0x7f800000ff004424 */ /* 0x000fe200078e00ff */
[----:B------:R-:W-:-:S03]  /*6d590*/  FSETP.NEU.AND P3, PT, R26, RZ, PT ;  /* 0x000000ff1a00720b */ /* 0x000fc60003f6d000 */
[----:B------:R-:W-:Y:S02]  /*6d5a0*/  @P4 FFMA.FTZ R10, R26, R0, +INF ;  /* 0x7f8000001a0a4423 */ /* 0x000fe40000010000 */
[----:B------:R-:W3:Y:S01]  /*6d5b0*/  S2R R26, SR_TID.X ;  /* 0x00000000001a7919 */ /* 0x000ee20000002100 */
[----:B------:R4:W-:Y:S01]  /*6d5c0*/  STL [R1+0x38], R9 ;  /* 0x0000380901007387 */ /* 0x0009e20000100800 */
[----:B0-----:R-:W-:Y:S02]  /*6d5d0*/  IMAD R6, R7, 0x4, R9 ;  /* 0x0000000407067824 */ /* 0x001fe400078e0209 */
[----:B----4-:R-:W0:Y:S01]  /*6d5e0*/  S2R R9, SR_CTAID.X ;  /* 0x0000000000097919 */ /* 0x010e220000002500 */
[----:B------:R-:W-:Y:S01]  /*6d5f0*/  @P2 IMAD.MOV.U32 R0, RZ, RZ, 0x7f800000 ;  /* 0x7f800000ff002424 */ /* 0x000fe200078e00ff */
[----:B------:R3:W-:Y:S03]  /*6d600*/  STL [R1+0x358], R10 ;  /* 0x0003580a01007387 */ /* 0x0007e60000100800 */
[----:B------:R-:W-:Y:S01]  /*6d610*/  @P2 FFMA.FTZ R8, R25, R0, +INF ;  /* 0x7f80000019082423 */ /* 0x000fe20000010000 */
[----:B------:R-:W-:-:S02]  /*6d620*/  FSETP.NEU.AND P1, PT, R11, RZ, PT ;  /* 0x000000ff0b00720b */ /* 0x000fc40003f2d000 */
[----:B---3--:R-:W-:Y:S01]  /*6d630*/  LOP3.LUT R10, R26, 0x1f, RZ, 0xc0, !PT ;  /* 0x0000001f1a0a7812 */ /* 0x008fe200078ec0ff */
[----:B-1----:R-:W-:Y:S04]  /*6d640*/  STL [R1+0x4], R13 ;  /* 0x0000040d01007387 */ /* 0x002fe80000100800 */
[----:B------:R-:W-:Y:S04]  /*6d650*/  STL.64 [R1+0x8], R14 ;  /* 0x0000080e01007387 */ /* 0x000fe80000100a00 */
[----:B------:R1:W-:Y:S01]  /*6d660*/  STL [R1+0x3c], R6 ;  /* 0x00003c0601007387 */ /* 0x0003e20000100800 */
[----:B0-----:R-:W-:-:S02]  /*6d670*/  IMAD R9, R9, 0x20, R10 ;  /* 0x0000002009097824 */ /* 0x001fc400078e020a */
[----:B-1----:R-:W-:Y:S02]  /*6d680*/  IMAD R6, R7, 0x4, R6 ;  /* 0x0000000407067824 */ /* 0x002fe400078e0206 */
[----:B------:R-:W-:-:S03]  /*6d690*/  IMAD R2, R9, UR5, RZ ;  /* 0x0000000509027c24 */ /* 0x000fc6000f8e02ff */
[----:B------:R0:W-:Y:S04]  /*6d6a0*/  STL [R1+0x40], R6 ;  /* 0x0000400601007387 */ /* 0x0001e80000100800 */
[----:B------:R-:W-:Y:S04]  /*6d6b0*/  STL [R1+0x354], R8 ;  /* 0x0003540801007387 */ /* 0x000fe80000100800 */
[----:B------:R-:W1:Y:S01]  /*6d6c0*/  LDS.128 R8, [R27+UR7+0x400] ;  /* 0x000400071b087984 */ /* 0x000e620008000c00 */
[----:B------:R-:W-:-:S03]  /*6d6d0*/  IMAD.MOV.U32 R5, RZ, RZ, R12 ;  /* 0x000000ffff057224 */ /* 0x000fc600078e000c */
[----:B------:R-:W3:Y:S01]  /*6d6e0*/  LDS.128 R12, [R28+UR7+0x800] ;  /* 0x000800071c0c7984 */ /* 0x000ee20008000c00 */
[----:B------:R-:W-:Y:S01]  /*6d6f0*/  ISETP.GE.U32.AND P4, PT, R23, 0x7f800000, PT ;  /* 0x7f8000001700780c */ /* 0x000fe20003f86070 */
[----:B------:R-:W-:Y:S01]  /*6d700*/  UIMAD UR4, UR9, UR4, URZ ;  /* 0x00000004090472a4 */ /* 0x000fe2000f8e02ff */
[----:B0-----:R-:W-:-:S03]  /*6d710*/  IMAD R6, R7, 0x4, R6 ;  /* 0x0000000407067824 */ /* 0x001fc600078e0206 */
[----:B------:R-:W-:Y:S02]  /*6d720*/  USHF.R.S32.HI UR5, URZ, 0x1f, UR4 ;  /* 0x0000001fff057899 */ /* 0x000fe40008011404 */
[----:B-----5:R-:W-:Y:S02]  /*6d730*/  IADD3 R0, P2, P6, R2, UR4, R16 ;  /* 0x0000000402007c10 */ /* 0x020fe4000fe5e010 */
[----:B------:R-:W-:Y:S02]  /*6d740*/  SHF.R.S32.HI R2, RZ, 0x1f, R2 ;  /* 0x0000001fff027819 */ /* 0x000fe40000011402 */
[----:B------:R-:W-:Y:S01]  /*6d750*/  FSETP.NEU.AND P5, PT, R25, RZ, PT ;  /* 0x000000ff1900720b */ /* 0x000fe20003fad000 */
[----:B------:R-:W0:Y:S01]  /*6d760*/  LDCU UR4, c[0x0][0x3ec] ;  /* 0x00007d80ff0477ac */ /* 0x000e220008000800 */
[----:B------:R-:W-:Y:S01]  /*6d770*/  @P4 IMAD.MOV.U32 R16, RZ, RZ, 0x7f800000 ;  /* 0x7f800000ff104424 */ /* 0x000fe200078e00ff */
[----:B------:R-:W-:Y:S01]  /*6d780*/  IADD3.X R2, PT, PT, R2, UR5, R17, P2, P6 ;  /* 0x0000000502027c10 */ /* 0x000fe200097ec411 */
[----:B-1----:R1:W-:Y:S04]  /*6d790*/  STL [R1+0x2d2c], R9 ;  /* 0x002d2c0901007387 */ /* 0x0023e80000100800 */
[----:B------:R-:W-:Y:S01]  /*6d7a0*/  STL.64 [R1+0x2b60], R10 ;  /* 0x002b600a01007387 */ /* 0x000fe20000100a00 */
[----:B-1----:R-:W-:-:S03]  /*6d7b0*/  IMAD R9, R7, 0x4, R6 ;  /* 0x0000000407097824 */ /* 0x002fc600078e0206 */
[----:B------:R1:W-:Y:S04]  /*6d7c0*/  STL [R1+0x2d38], R6 ;  /* 0x002d380601007387 */ /* 0x0003e80000100800 */
[----:B---3--:R-:W-:Y:S01]  /*6d7d0*/  STL [R1+0x2d28], R13 ;  /* 0x002d280d01007387 */ /* 0x008fe20000100800 */
[----:B-1----:R-:W-:-:S03]  /*6d7e0*/  IMAD R6, R7, 0x4, R9 ;  /* 0x0000000407067824 */ /* 0x002fc600078e0209 */
[----:B------:R-:W-:Y:S04]  /*6d7f0*/  STL.64 [R1+0x2b70], R14 ;  /* 0x002b700e01007387 */ /* 0x000fe80000100a00 */
[----:B------:R1:W-:Y:S02]  /*6d800*/  STL [R1+0x78], R6 ;  /* 0x0000780601007387 */ /* 0x0003e40000100800 */
[----:B-1----:R-:W-:Y:S02]  /*6d810*/  IMAD R6, R7, 0x4, R6 ;  /* 0x0000000407067824 */ /* 0x002fe400078e0206 */
[----:B--2---:R-:W-:Y:S01]  /*6d820*/  FADD R19, R24, R19 ;  /* 0x0000001318137221 */ /* 0x004fe20000000000 */
[----:B------:R-:W-:Y:S01]  /*6d830*/  @P4 FFMA.FTZ R19, R23, R16, +INF ;  /* 0x7f80000017134423 */ /* 0x000fe20000010010 */
[----:B------:R-:W-:-:S04]  /*6d840*/  IADD3 R24, P6, PT, R18, R0, RZ ;  /* 0x0000000012187210 */ /* 0x000fc80007fde0ff */
[----:B------:R-:W-:Y:S01]  /*6d850*/  LEA.HI.X.SX32 R25, R18, R2, 0x1, P6 ;  /* 0x0000000212197211 */ /* 0x000fe200030f0eff */
[----:B------:R-:W-:Y:S04]  /*6d860*/  STL [R1+0x350], R19 ;  /* 0x0003501301007387 */ /* 0x000fe80000100800 */
[----:B------:R-:W1:Y:S01]  /*6d870*/  LDS.128 R16, [R27+UR7+0x800] ;  /* 0x000800071b107984 */ /* 0x000e620008000c00 */
[----:B------:R-:W-:-:S03]  /*6d880*/  IADD3 R10, P4, PT, R3, R0, RZ ;  /* 0x00000000030a7210 */ /* 0x000fc60007f9e0ff */
[----:B-1----:R-:W-:Y:S04]  /*6d890*/  STL.64 [R1+0x2d48], R16 ;  /* 0x002d481001007387 */ /* 0x002fe80000100a00 */
[----:B------:R-:W-:Y:S04]  /*6d8a0*/  STL [R1+0x70], R6 ;  /* 0x0000700601007387 */ /* 0x000fe80000100800 */
[----:B------:R-:W-:Y:S04]  /*6d8b0*/  STL.64 [R1+0x2b58], R18 ;  /* 0x002b581201007387 */ /* 0x000fe80000100a00 */
[----:B------:R1:W-:Y:S04]  /*6d8c0*/  STL.64 [R1+0x2d50], R8 ;  /* 0x002d500801007387 */ /* 0x0003e80000100a00 */
[----:B------:R2:W-:Y:S04]  /*6d8d0*/  STL [R1+0x20], R10 ;  /* 0x0000200a01007387 */ /* 0x0005e80000100800 */
[----:B-1----:R-:W3:Y:S01]  /*6d8e0*/  LDL.LU.64 R8, [R1+0x20] ;  /* 0x0000200001087983 */ /* 0x002ee20000300a00 */
[----:B------:R-:W-:-:S02]  /*6d8f0*/  PRMT R26, R20, 0x7770, RZ ;  /* 0x00007770141a7816 */ /* 0x000fc400000000ff */
[----:B------:R-:W-:Y:S01]  /*6d900*/  FSETP.NEU.AND P2, PT, R23, RZ, PT ;  /* 0x000000ff1700720b */ /* 0x000fe20003f4d000 */
[C---:B------:R-:W-:Y:S01]  /*6d910*/  IMAD R13, R7.reuse, 0x4, R6 ;  /* 0x00000004070d7824 */ /* 0x040fe200078e0206 */
[----:B------:R-:W1:Y:S01]  /*6d920*/  LDS.128 R20, [R28+UR7+0xc00] ;  /* 0x000c00071c147984 */ /* 0x000e620008000c00 */
[----:B--2---:R-:W2:Y:S03]  /*6d930*/  LDC R10, c[0x0][0x3e8] ;  /* 0x0000fa00ff0a7b82 */ /* 0x004ea60000000800 */
[----:B------:R-:W-:Y:S04]  /*6d940*/  STG.E.U8 desc[UR12][R24.64], R26 ;  /* 0x0000001a18007986 */ /* 0x000fe8000c10110c */
[----:B------:R-:W4:Y:S01]  /*6d950*/  LDS.128 R24, [R27+UR7+0xc00] ;  /* 0x000c00071b187984 */ /* 0x000f220008000c00 */
[----:B------:R-:W-:-:S03]  /*6d960*/  IMAD R14, R7, 0x4, R13 ;  /* 0x00000004070e7824 */ /* 0x000fc600078e020d */
[----:B------:R-:W5:Y:S01]  /*6d970*/  LDL.LU R6, [R1+0x30] ;  /* 0x0000300001067983 */ /* 0x000f620000300800 */
[----:B------:R-:W-:-:S03]  /*6d980*/  IMAD R15, R7, 0x4, R14 ;  /* 0x00000004070f7824 */ /* 0x000fc600078e020e */
[----:B------:R-:W2:Y:S04]  /*6d990*/  LDL.LU R11, [R1+0x34] ;  /* 0x00003400010b7983 */ /* 0x000ea80000300800 */
[----:B------:R-:W5:Y:S04]  /*6d9a0*/  LDL.LU R18, [R1+0x38] ;  /* 0x0000380001127983 */ /* 0x000f680000300800 */
[----:B-1----:R-:W-:Y:S04]  /*6d9b0*/  STL.64 [R1+0x2b68], R22 ;  /* 0x002b681601007387 */ /* 0x002fe80000100a00 */
[----:B----4-:R1:W-:Y:S04]  /*6d9c0*/  STL.64 [R1+0x2b50], R26 ;  /* 0x002b501a01007387 */ /* 0x0103e80000100a00 */
[----:B-1----:R-:W4:Y:S04]  /*6d9d0*/  LDL.LU R27, [R1+0x4c] ;  /* 0x00004c00011b7983 */ /* 0x002f280000300800 */
[----:B------:R-:W-:Y:S01]  /*6d9e0*/  STL [R1+0xa0], R15 ;  /* 0x0000a00f01007387 */ /* 0x000fe20000100800 */
[----:B---3--:R-:W-:-:S02]  /*6d9f0*/  LEA.HI.X.SX32 R9, R3, R2, 0x1, P4 ;  /* 0x0000000203097211 */ /* 0x008fc400020f0eff */
[----:B------:R-:W-:-:S05]  /*6da00*/  PRMT R3, R4, 0x7770, RZ ;  /* 0x0000777004037816 */ /* 0x000fca00000000ff */
[----:B------:R1:W-:Y:S04]  /*6da10*/  STG.E.U8 desc[UR12][R8.64], R3 ;  /* 0x0000000308007986 */ /* 0x0003e8000c10110c */
[----:B-1----:R-:W3:Y:S01]  /*6da20*/  LDL.LU.64 R8, [R1+0x2d50] ;  /* 0x002d500001087983 */ /* 0x002ee20000300a00 */
[----:B------:R-:W-:Y:S01]  /*6da30*/  IMAD R15, R7, 0x4, R15 ;  /* 0x00000004070f7824 */ /* 0x000fe200078e020f */
[----:B------:R-:W-:Y:S01]  /*6da40*/  IADD3 R28, P4, PT, R29, R0, RZ ;  /* 0x000000001d1c7210 */ /* 0x000fe20007f9e0ff */
[----:B--2---:R-:W-:Y:S01]  /*6da50*/  IMAD R10, R10, 0x4, R29 ;  /* 0x000000040a0a7824 */ /* 0x004fe200078e021d */
[----:B------:R-:W-:Y:S02]  /*6da60*/  PRMT R22, R5, 0x7770, RZ ;  /* 0x0000777005167816 */ /* 0x000fe400000000ff */
[----:B------:R1:W-:Y:S01]  /*6da70*/  STL [R1+0x94], R15 ;  /* 0x0000940f01007387 */ /* 0x0003e20000100800 */
[----:B------:R-:W-:-:S02]  /*6da80*/  LEA.HI.X.SX32 R29, R29, R2, 0x1, P4 ;  /* 0x000000021d1d7211 */ /* 0x000fc400020f0eff */
[----:B------:R-:W-:Y:S01]  /*6da90*/  IADD3 R16, P4, PT, R10, R0, RZ ;  /* 0x000000000a107210 */ /* 0x000fe20007f9e0ff */
[----:B-1----:R-:W-:-:S03]  /*6daa0*/  IMAD R15, R7, 0x4, R15 ;  /* 0x00000004070f7824 */ /* 0x002fc600078e020f */
[----:B------:R-:W-:Y:S01]  /*6dab0*/  LEA.HI.X.SX32 R17, R10, R2, 0x1, P4 ;  /* 0x000000020a117211 */ /* 0x000fe200020f0eff */
[----:B------:R4:W-:Y:S01]  /*6dac0*/  STG.E.U8 desc[UR12][R28.64], R22 ;  /* 0x000000161c007986 */ /* 0x0009e2000c10110c */
[----:B------:R-:W-:-:S03]  /*6dad0*/  IMAD R3, R7, 0x4, R15 ;  /* 0x0000000407037824 */ /* 0x000fc600078e020f */
[----:B------:R-:W2:Y:S04]  /*6dae0*/  LDL.LU R10, [R1+0x3c] ;  /* 0x00003c00010a7983 */ /* 0x000ea80000300800 */
[----:B------:R-:W-:Y:S01]  /*6daf0*/  STL.64 [R1+0x2d40], R4 ;  /* 0x002d400401007387 */ /* 0x000fe20000100a00 */
[----:B----4-:R-:W-:-:S04]  /*6db00*/  IADD3 R28, P4, PT, R27, R0, RZ ;  /* 0x000000001b1c7210 */ /* 0x010fc80007f9e0ff */
[----:B------:R-:W-:Y:S02]  /*6db10*/  LEA.HI.X.SX32 R29, R27, R2, 0x1, P4 ;  /* 0x000000021b1d7211 */ /* 0x000fe400020f0eff */
[----:B---3--:R-:W-:Y:S01]  /*6db20*/  PRMT R22, R8, 0x7770, RZ ;  /* 0x0000777008167816 */ /* 0x008fe200000000ff */
[----:B------:R-:W-:Y:S04]  /*6db30*/  STL.64 [R1+0x2d30], R8 ;  /* 0x002d300801007387 */ /* 0x000fe80000100a00 */
[----:B------:R-:W-:Y:S04]  /*6db40*/  STL [R1+0x8c], R3 ;  /* 0x00008c0301007387 */ /* 0x000fe80000100800 */
[----:B------:R-:W3:Y:S04]  /*6db50*/  LDL R26, [R1+0x10] ;  /* 0x00001000011a7983 */ /* 0x000ee80000100800 */
[----:B------:R-:W4:Y:S04]  /*6db60*/  LDL.LU R27, [R1+0x40] ;  /* 0x00004000011b7983 */ /* 0x000f280000300800 */
[----:B------:R1:W-:Y:S04]  /*6db70*/  STG.E.U8 desc[UR12][R16.64], R22 ;  /* 0x0000001610007986 */ /* 0x0003e8000c10110c */
[----:B-1----:R-:W2:Y:S01]  /*6db80*/  LDL.LU.64 R16, [R1+0x2d48] ;  /* 0x002d480001107983 */ /* 0x002ea20000300a00 */
[----:B------:R-:W-:Y:S01]  /*6db90*/  IMAD R23, R7, 0x4, R3 ;  /* 0x0000000407177824 */ /* 0x000fe200078e0203 */
[----:B-----5:R-:W-:-:S02]  /*6dba0*/  IADD3 R4, P4, PT, R6, R0, RZ ;  /* 0x0000000006047210 */ /* 0x020fc40007f9e0ff */
[----:B------:R-:W-:Y:S01]  /*6dbb0*/  PRMT R8, R12, 0x7770, RZ ;  /* 0x000077700c087816 */ /* 0x000fe200000000ff */
[----:B------:R-:W-:Y:S01]  /*6dbc0*/  IMAD R3, R7, 0x4, R23 ;  /* 0x0000000407037824 */ /* 0x000fe200078e0217 */
[----:B------:R-:W-:-:S03]  /*6dbd0*/  LEA.HI.X.SX32 R5, R6, R2, 0x1, P4 ;  /* 0x0000000206057211 */ /* 0x000fc600020f0eff */
[C---:B------:R-:W-:Y:S01]  /*6dbe0*/  IMAD R6, R7.reuse, 0x4, R3 ;  /* 0x0000000407067824 */ /* 0x040fe200078e0203 */
[----:B------:R1:W-:Y:S03]  /*6dbf0*/  STG.E.U8 desc[UR12][R28.64], R8 ;  /* 0x000000081c007986 */ /* 0x0003e6000c10110c */
[----:B------:R-:W-:Y:S01]  /*6dc00*/  IMAD R22, R7, 0x4, R6 ;  /* 0x0000000407167824 */ /* 0x000fe200078e0206 */
[----:B-1----:R-:W-:-:S04]  /*6dc10*/  IADD3 R28, P4, PT, R11, R0, RZ ;  /* 0x000000000b1c7210 */ /* 0x002fc80007f9e0ff */
[----:B------:R-:W-:Y:S02]  /*6dc20*/  LEA.HI.X.SX32 R29, R11, R2, 0x1, P4 ;  /* 0x000000020b1d7211 */ /* 0x000fe400020f0eff */
[----:B------:R-:W-:-:S04]  /*6dc30*/  IADD3 R8, P4, PT, R18, R0, RZ ;  /* 0x0000000012087210 */ /* 0x000fc80007f9e0ff */
[----:B------:R-:W-:Y:S02]  /*6dc40*/  LEA.HI.X.SX32 R9, R18, R2, 0x1, P4 ;  /* 0x0000000212097211 */ /* 0x000fe400020f0eff */
[----:B------:R-:W-:Y:S02]  /*6dc50*/  PRMT R11, R20, 0x7770, RZ ;  /* 0x00007770140b7816 */ /* 0x000fe400000000ff */
[----:B--2---:R-:W-:Y:S01]  /*6dc60*/  PRMT R6, R16, 0x7770, RZ ;  /* 0x0000777010067816 */ /* 0x004fe200000000ff */
[----:B------:R1:W-:Y:S04]  /*6dc70*/  STL.64 [R1+0x2d10], R16 ;  /* 0x002d101001007387 */ /* 0x0003e80000100a00 */
[----:B------:R-:W-:Y:S04]  /*6dc80*/  STL.64 [R1+0x2d00], R20 ;  /* 0x002d001401007387 */ /* 0x000fe80000100a00 */
[----:B------:R2:W-:Y:S01]  /*6dc90*/  STG.E.U8 desc[UR12][R4.64], R6 ;  /* 0x0000000604007986 */ /* 0x0005e2000c10110c */
[----:B-1----:R-:W-:-:S04]  /*6dca0*/  IMAD R16, R7, 0x4, R22 ;  /* 0x0000000407107824 */ /* 0x002fc800078e0216 */
[----:B------:R-:W-:Y:S01]  /*6dcb0*/  IMAD R18, R7, 0x4, R16 ;  /* 0x0000000407127824 */ /* 0x000fe200078e0210 */
[----:B--2---:R-:W2:Y:S04]  /*6dcc0*/  LDL.LU.64 R4, [R1+0x2d40] ;  /* 0x002d400001047983 */ /* 0x004ea80000300a00 */
[----:B------:R-:W5:Y:S04]  /*6dcd0*/  LDL.LU R6, [R1+0x2d38] ;  /* 0x002d380001067983 */ /* 0x000f680000300800 */
[----:B------:R1:W-:Y:S04]  /*6dce0*/  STL [R1+0x80], R16 ;  /* 0x0000801001007387 */ /* 0x0003e80000100800 */
[----:B------:R-:W-:Y:S04]  /*6dcf0*/  STL.64 [R1+0x2d20], R22 ;  /* 0x002d201601007387 */ /* 0x000fe80000100a00 */
[----:B------:R-:W-:Y:S01]  /*6dd00*/  STL.64 [R1+0x2d18], R18 ;  /* 0x002d181201007387 */ /* 0x000fe20000100a00 */
[----:B-1----:R-:W-:-:S03]  /*6dd10*/  PRMT R16, R24, 0x7770, RZ ;  /* 0x0000777018107816 */ /* 0x002fc600000000ff */
[----:B------:R1:W-:Y:S04]  /*6dd20*/  STL.64 [R1+0x2cf0], R24 ;  /* 0x002cf01801007387 */ /* 0x0003e80000100a00 */
[----:B------:R-:W-:Y:S04]  /*6dd30*/  STG.E.U8 desc[UR12][R28.64], R11 ;  /* 0x0000000b1c007986 */ /* 0x000fe8000c10110c */
[----:B------:R0:W-:Y:S04]  /*6dd40*/  STG.E.U8 desc[UR12][R8.64], R16 ;  /* 0x0000001008007986 */ /* 0x0001e8000c10110c */
[----:B-1----:R-:W5:Y:S04]  /*6dd50*/  LDL.LU R24, [R1+0x78] ;  /* 0x0000780001187983 */ /* 0x002f680000300800 */
[----:B------:R-:W5:Y:S04]  /*6dd60*/  LDL.LU R25, [R1+0x70] ;  /* 0x0000700001197983 */ /* 0x000f680000300800 */
[----:B0-----:R-:W5:Y:S01]  /*6dd70*/  LDL.LU.64 R8, [R1+0x2d30] ;  /* 0x002d300001087983 */ /* 0x001f620000300a00 */
[----:B------:R-:W-:Y:S01]  /*6dd80*/  IADD3 R28, P4, PT, R10, R0, RZ ;  /* 0x000000000a1c7210 */ /* 0x000fe20007f9e0ff */
[----:B------:R-:W-:-:S03]  /*6dd90*/  IMAD R11, R7, 0x4, R18 ;  /* 0x00000004070b7824 */ /* 0x000fc600078e0212 */
[----:B------:R-:W-:Y:S01]  /*6dda0*/  LEA.HI.X.SX32 R29, R10, R2, 0x1, P4 ;  /* 0x000000020a1d7211 */ /* 0x000fe200020f0eff */
[----:B------:R-:W-:Y:S01]  /*6ddb0*/  IMAD R10, R7, 0x4, R11 ;  /* 0x00000004070a7824 */ /* 0x000fe200078e020b */
[----:B---3--:R-:W-:-:S03]  /*6ddc0*/  PRMT R17, R26, 0x7771, RZ ;  /* 0x000077711a117816 */ /* 0x008fc600000000ff */
[----:B------:R-:W-:Y:S01]  /*6ddd0*/  IMAD R16, R7, 0x4, R10 ;  /* 0x0000000407107824 */ /* 0x000fe200078e020a */
[C---:B----4-:R-:W-:Y:S01]  /*6dde0*/  IADD3 R20, P4, PT, R27.reuse, R0, RZ ;  /* 0x000000001b147210 */ /* 0x050fe20007f9e0ff */
[----:B------:R0:W-:Y:S03]  /*6ddf0*/  STG.E.U8 desc[UR12][R28.64], R17 ;  /* 0x000000111c007986 */ /* 0x0001e6000c10110c */
[----:B------:R-:W-:Y:S01]  /*6de00*/  LEA.HI.X.SX32 R21, R27, R2, 0x1, P4 ;  /* 0x000000021b157211 */ /* 0x000fe200020f0eff */
[----:B------:R1:W-:Y:S01]  /*6de10*/  STL [R1+0x64], R16 ;  /* 0x0000641001007387 */ /* 0x0003e20000100800 */
[----:B0-----:R-:W-:-:S03]  /*6de20*/  IMAD R17, R7, 0x4, R16 ;  /* 0x0000000407117824 */ /* 0x001fc600078e0210 */
[----:B--2---:R0:W-:Y:S01]  /*6de30*/  STL [R1+0x2cd0], R4 ;  /* 0x002cd00401007387 */ /* 0x0041e20000100800 */
[----:B-----5:R-:W-:-:S03]  /*6de40*/  IADD3 R28, P4, PT, R6, R0, RZ ;  /* 0x00000000061c7210 */ /* 0x020fc60007f9e0ff */
[----:B------:R2:W-:Y:S01]  /*6de50*/  STL [R1+0x60], R17 ;  /* 0x0000601101007387 */ /* 0x0005e20000100800 */
[----:B-1----:R-:W-:Y:S02]  /*6de60*/  PRMT R16, R4, 0x7771, RZ ;  /* 0x0000777104107816 */ /* 0x002fe400000000ff */
[----:B------:R-:W-:Y:S01]  /*6de70*/  LEA.HI.X.SX32 R29, R6, R2, 0x1, P4 ;  /* 0x00000002061d7211 */ /* 0x000fe200020f0eff */
[----:B0-----:R-:W3:Y:S01]  /*6de80*/  LDL.LU R4, [R1+0x94] ;  /* 0x0000940001047983 */ /* 0x001ee20000300800 */
[----:B--2---:R-:W-:-:S05]  /*6de90*/  IMAD R17, R7, 0x4, R17 ;  /* 0x0000000407117824 */ /* 0x004fca00078e0211 */
[----:B------:R-:W-:Y:S04]  /*6dea0*/  STL [R1+0x5c], R17 ;  /* 0x00005c1101007387 */ /* 0x000fe80000100800 */
[----:B------:R-:W-:Y:S01]  /*6deb0*/  STL.64 [R1+0x2d08], R10 ;  /* 0x002d080a01007387 */ /* 0x000fe20000100a00 */
[----:B------:R-:W-:-:S04]  /*6dec0*/  IADD3 R22, P4, PT, R9, R0, RZ ;  /* 0x0000000009167210 */ /* 0x000fc80007f9e0ff */
[----:B------:R-:W-:Y:S02]  /*6ded0*/  LEA.HI.X.SX32 R23, R9, R2, 0x1, P4 ;  /* 0x0000000209177211 */ /* 0x000fe400020f0eff */
[----:B------:R-:W2:Y:S01]  /*6dee0*/  LDL.LU R9, [R1+0x2d2c] ;  /* 0x002d2c0001097983 */ /* 0x000ea20000300800 */
[----:B------:R-:W-:Y:S01]  /*6def0*/  IMAD R27, R7, 0x4, R17 ;  /* 0x00000004071b7824 */ /* 0x000fe200078e0211 */
[----:B------:R-:W-:Y:S02]  /*6df00*/  PRMT R6, R5, 0x7771, RZ ;  /* 0x0000777105067816 */ /* 0x000fe400000000ff */
[----:B------:R-:W-:Y:S01]  /*6df10*/  STG.E.U8 desc[UR12][R20.64], R16 ;  /* 0x0000001014007986 */ /* 0x000fe2000c10110c */
[----:B------:R-:W-:-:S03]  /*6df20*/  IMAD R26, R7, 0x4, R27 ;  /* 0x00000004071a7824 */ /* 0x000fc600078e021b */
[----:B------:R0:W-:Y:S04]  /*6df30*/  STG.E.U8 desc[UR12][R28.64], R6 ;  /* 0x000000061c007986 */ /* 0x0001e8000c10110c */
[----:B------:R-:W4:Y:S04]  /*6df40*/  LDL.LU R18, [R1+0x8c] ;  /* 0x00008c0001127983 */ /* 0x000f280000300800 */
[----:B------:R1:W-:Y:S01]  /*6df50*/  STL [R1+0x2ca8], R5 ;  /* 0x002ca80501007387 */ /* 0x0003e20000100800 */
[----:B0-----:R-:W-:Y:S01]  /*6df60*/  IMAD R6, R7, 0x4, R26 ;  /* 0x0000000407067824 */ /* 0x001fe200078e021a */
[----:B------:R-:W-:-:S02]  /*6df70*/  IADD3 R20, P6, PT, R25, R0, RZ ;  /* 0x0000000019147210 */ /* 0x000fc40007fde0ff */
[----:B------:R0:W-:Y:S01]  /*6df80*/  STL [R1+0x2cf8], R26 ;  /* 0x002cf81a01007387 */ /* 0x0001e20000100800 */
[----:B------:R-:W-:Y:S01]  /*6df90*/  IADD3 R16, P4, PT, R24, R0, RZ ;  /* 0x0000000018107210 */ /* 0x000fe20007f9e0ff */
[----:B-1----:R-:W-:Y:S01]  /*6dfa0*/  IMAD R5, R7, 0x4, R6 ;  /* 0x0000000407057824 */ /* 0x002fe200078e0206 */
[----:B------:R-:W-:Y:S02]  /*6dfb0*/  PRMT R29, R8, 0x7771, RZ ;  /* 0x00007771081d7816 */ /* 0x000fe400000000ff */
[-C--:B------:R-:W-:Y:S01]  /*6dfc0*/  LEA.HI.X.SX32 R21, R25, R2.reuse, 0x1, P6 ;  /* 0x0000000219157211 */ /* 0x080fe200030f0eff */
[----:B0-----:R-:W5:Y:S01]  /*6dfd0*/  LDL.LU R26, [R1+0xa0] ;  /* 0x0000a000011a7983 */ /* 0x001f620000300800 */
[----:B------:R-:W-:Y:S02]  /*6dfe0*/  LEA.HI.X.SX32 R17, R24, R2, 0x1, P4 ;  /* 0x0000000218117211 */ /* 0x000fe400020f0eff */
[-C--:B------:R-:W-:Y:S02]  /*6dff0*/  IADD3 R28, P6, PT, R14, R0.reuse, RZ ;  /* 0x000000000e1c7210 */ /* 0x080fe40007fde0ff */
[C---:B------:R-:W-:Y:S01]  /*6e000*/  IADD3 R24, P4, PT, R13.reuse, R0, RZ ;  /* 0x000000000d187210 */ /* 0x040fe20007f9e0ff */
[----:B------:R0:W-:Y:S03]  /*6e010*/  STG.E.U8 desc[UR12][R22.64], R29 ;  /* 0x0000001d16007986 */ /* 0x0001e6000c10110c */
[----:B------:R-:W-:-:S02]  /*6e020*/  LEA.HI.X.SX32 R25, R13, R2, 0x1, P4 ;  /* 0x000000020d197211 */ /* 0x000fc400020f0eff */
[----:B0-----:R-:W-:Y:S01]  /*6e030*/  LEA.HI.X.SX32 R29, R14, R2, 0x1, P6 ;  /* 0x000000020e1d7211 */ /* 0x001fe200030f0eff */
[----:B--2---:R-:W-:Y:S04]  /*6e040*/  STL.64 [R1+0x2c90], R8 ;  /* 0x002c900801007387 */ /* 0x004fe80000100a00 */
[----:B------:R0:W-:Y:S02]  /*6e050*/  STL [R1+0x4c], R5 ;  /* 0x00004c0501007387 */ /* 0x0001e40000100800 */
[----:B0-----:R-:W-:-:S05]  /*6e060*/  IMAD R5, R7, 0x4, R5 ;  /* 0x0000000407057824 */ /* 0x001fca00078e0205 */
[----:B------:R0:W-:Y:S04]  /*6e070*/  STL [R1+0x48], R5 ;  /* 0x0000480501007387 */ /* 0x0001e80000100800 */
[----:B------:R-:W2:Y:S04]  /*6e080*/  LDL.LU R13, [R1+0x2d28] ;  /* 0x002d2800010d7983 */ /* 0x000ea80000300800 */
[----:B0-----:R-:W2:Y:S04]  /*6e090*/  LDL.LU R5, [R1+0x80] ;  /* 0x0000800001057983 */ /* 0x001ea80000300800 */
[----:B------:R-:W-:Y:S04]  /*6e0a0*/  STL [R1+0x2ce8], R28 ;  /* 0x002ce81c01007387 */ /* 0x000fe80000100800 */
[----:B------:R0:W-:Y:S04]  /*6e0b0*/  STL [R1+0x2cd8], R29 ;  /* 0x002cd81d01007387 */ /* 0x0001e80000100800 */
[----:B0-----:R-:W2:Y:S01]  /*6e0c0*/  LDL.LU R29, [R1+0x48] ;  /* 0x00004800011d7983 */ /* 0x001ea20000300800 */
[----:B-----5:R-:W-:-:S04]  /*6e0d0*/  IADD3 R22, P4, PT, R26, R0, RZ ;  /* 0x000000001a167210 */ /* 0x020fc80007f9e0ff */
[----:B------:R-:W-:Y:S02]  /*6e0e0*/  LEA.HI.X.SX32 R23, R26, R2, 0x1, P4 ;  /* 0x000000021a177211 */ /* 0x000fe400020f0eff */
[----:B---3--:R-:W-:Y:S01]  /*6e0f0*/  IADD3 R8, P6, PT, R4, R0, RZ ;  /* 0x0000000004087210 */ /* 0x008fe20007fde0ff */
[----:B--2---:R-:W-:-:S05]  /*6e100*/  IMAD R14, R7, 0x4, R29 ;  /* 0x00000004070e7824 */ /* 0x004fca00078e021d */
[----:B------:R-:W-:Y:S04]  /*6e110*/  STL [R1+0x44], R14 ;  /* 0x0000440e01007387 */ /* 0x000fe80000100800 */
[----:B------:R-:W-:Y:S04]  /*6e120*/  STL.64 [R1+0x2c68], R12 ;  /* 0x002c680c01007387 */ /* 0x000fe80000100a00 */
[----:B------:R0:W-:Y:S04]  /*6e130*/  STL.64 [R1+0x78], R22 ;  /* 0x0000781601007387 */ /* 0x0001e80000100a00 */
[----:B0-----:R-:W2:Y:S01]  /*6e140*/  LDL.LU.64 R22, [R1+0x2d20] ;  /* 0x002d200001167983 */ /* 0x001ea20000300a00 */
[----:B------:R-:W-:Y:S01]  /*6e150*/  LEA.HI.X.SX32 R9, R4, R2, 0x1, P6 ;  /* 0x0000000204097211 */ /* 0x000fe200030f0eff */
[----:B------:R-:W-:Y:S01]  /*6e160*/  IMAD R14, R7, 0x4, R14 ;  /* 0x00000004070e7824 */ /* 0x000fe200078e020e */
[----:B------:R-:W-:-:S03]  /*6e170*/  PRMT R10, R12, 0x7771, RZ ;  /* 0x000077710c0a7816 */ /* 0x000fc600000000ff */
[----:B------:R0:W-:Y:S01]  /*6e180*/  STL.64 [R1+0x90], R8 ;  /* 0x0000900801007387 */ /* 0x0001e20000100a00 */
[----:B----4-:R-:W-:Y:S01]  /*6e190*/  IADD3 R12, P6, PT, R18, R0, RZ ;  /* 0x00000000120c7210 */ /* 0x010fe20007fde0ff */
[----:B------:R-:W-:-:S03]  /*6e1a0*/  IMAD R4, R7, 0x4, R14 ;  /* 0x0000000407047824 */ /* 0x000fc600078e020e */
[----:B------:R-:W-:Y:S02]  /*6e1b0*/  LEA.HI.X.SX32 R13, R18, R2, 0x1, P6 ;  /* 0x00000002120d7211 */ /* 0x000fe400030f0eff */
[----:B0-----:R-:W-:-:S04]  /*6e1c0*/  IADD3 R8, P4, PT, R15, R0, RZ ;  /* 0x000000000f087210 */ /* 0x001fc80007f9e0ff */
[----:B------:R-:W-:Y:S01]  /*6e1d0*/  LEA.HI.X.SX32 R9, R15, R2, 0x1, P4 ;  /* 0x000000020f097211 */ /* 0x000fe200020f0eff */
[----:B------:R-:W-:-:S04]  /*6e1e0*/  IMAD R15, R7, 0x4, R4 ;  /* 0x00000004070f7824 */ /* 0x000fc800078e0204 */
[----:B------:R-:W-:Y:S04]  /*6e1f0*/  STL [R1+0x2c98], R9 ;  /* 0x002c980901007387 */ /* 0x000fe80000100800 */
[----:B------:R0:W-:Y:S04]  /*6e200*/  STL [R1+0x3c], R4 ;  /* 0x00003c0401007387 */ /* 0x0001e80000100800 */
[----:B------:R-:W-:Y:S04]  /*6e210*/  STL.64 [R1+0xa8], R12 ;  /* 0x0000a80c01007387 */ /* 0x000fe80000100a00 */
[----:B------:R1:W-:Y:S01]  /*6e220*/  STL.64 [R1+0x2ce0], R14 ;  /* 0x002ce00e01007387 */ /* 0x0003e20000100a00 */
[----:B0-----:R-:W-:-:S03]  /*6e230*/  IMAD R4, R7, 0x4, R15 ;  /* 0x0000000407047824 */ /* 0x001fc600078e020f */
[----:B------:R-:W-:Y:S01]  /*6e240*/  STG.E.U8 desc[UR12][R16.64], R10 ;  /* 0x0000000a10007986 */ /* 0x000fe2000c10110c */
[----:B-1----:R-:W-:Y:S01]  /*6e250*/  IMAD.MOV.U32 R15, RZ, RZ, R19 ;  /* 0x000000ffff0f7224 */ /* 0x002fe200078e0013 */
[----:B--2---:R-:W-:-:S05]  /*6e260*/  IADD3 R18, P4, PT, R23, R0, RZ ;  /* 0x0000000017127210 */ /* 0x004fca0007f9e0ff */
[----:B------:R0:W-:Y:S01]  /*6e270*/  STL [R1+0xb0], R18 ;  /* 0x0000b01201007387 */ /* 0x0001e20000100800 */
[----:B------:R-:W-:-:S03]  /*6e280*/  IMAD.MOV.U32 R14, RZ, RZ, R18 ;  /* 0x000000ffff0e7224 */ /* 0x000fc600078e0012 */
[----:B0-----:R-:W2:Y:S04]  /*6e290*/  LDL.LU.64 R18, [R1+0x2d18] ;  /* 0x002d180001127983 */ /* 0x001ea80000300a00 */
[----:B------:R-:W3:Y:S01]  /*6e2a0*/  LDL.LU.64 R16, [R1+0x2d10] ;  /* 0x002d100001107983 */ /* 0x000ee20000300a00 */
[----:B------:R-:W-:Y:S02]  /*6e2b0*/  IADD3 R12, P6, PT, R3, R0, RZ ;  /* 0x00000000030c7210 */ /* 0x000fe40007fde0ff */
[-C--:B------:R-:W-:Y:S01]  /*6e2c0*/  LEA.HI.X.SX32 R15, R23, R2.reuse, 0x1, P4 ;  /* 0x00000002170f7211 */ /* 0x080fe200020f0eff */
[----:B------:R-:W-:Y:S01]  /*6e2d0*/  IMAD R28, R7, 0x4, R3 ;  /* 0x00000004071c7824 */ /* 0x000fe200078e0203 */
[----:B------:R-:W-:Y:S01]  /*6e2e0*/  LEA.HI.X.SX32 R13, R3, R2, 0x1, P6 ;  /* 0x00000002030d7211 */ /* 0x000fe200030f0eff */
[----:B------:R-:W4:Y:S04]  /*6e2f0*/  LDL.LU R26, [R1+0x64] ;  /* 0x00006400011a7983 */ /* 0x000f280000300800 */
[----:B------:R0:W-:Y:S01]  /*6e300*/  STL [R1+0xb4], R15 ;  /* 0x0000b40f01007387 */ /* 0x0001e20000100800 */
[----:B------:R-:W-:-:S03]  /*6e310*/  IADD3 R10, P4, PT, R28, R0, RZ ;  /* 0x000000001c0a7210 */ /* 0x000fc60007f9e0ff */
[----:B0-----:R-:W5:Y:S04]  /*6e320*/  LDL.LU R15, [R1+0x60] ;  /* 0x00006000010f7983 */ /* 0x001f680000300800 */
[----:B------:R0:W-:Y:S01]  /*6e330*/  STL.64 [R1+0xb8], R12 ;  /* 0x0000b80c01007387 */ /* 0x0001e20000100a00 */
[----:B------:R-:W-:Y:S01]  /*6e340*/  IMAD R3, R7, 0x4, R4 ;  /* 0x0000000407037824 */ /* 0x000fe200078e0204 */
[----:B0-----:R-:W-:-:S04]  /*6e350*/  IADD3 R12, P6, PT, R22, R0, RZ ;  /* 0x00000000160c7210 */ /* 0x001fc80007fde0ff */
[----:B------:R-:W-:Y:S01]  /*6e360*/  LEA.HI.X.SX32 R13, R22, R2, 0x1, P6 ;  /* 0x00000002160d7211 */ /* 0x000fe200030f0eff */
[----:B------:R-:W-:-:S04]  /*6e370*/  IMAD R23, R7, 0x4, R3 ;  /* 0x0000000407177824 */ /* 0x000fc800078e0203 */
[----:B------:R-:W-:Y:S01]  /*6e380*/  IMAD R22, R7, 0x4, R23 ;  /* 0x0000000407167824 */ /* 0x000fe200078e0217 */
[----:B---3--:R-:W-:Y:S01]  /*6e390*/  PRMT R9, R16, 0x7771, RZ ;  /* 0x0000777110097816 */ /* 0x008fe200000000ff */
[----:B------:R0:W-:Y:S04]  /*6e3a0*/  STL.64 [R1+0x2c50], R16 ;  /* 0x002c501001007387 */ /* 0x0001e80000100a00 */
[----:B------:R1:W-:Y:S01]  /*6e3b0*/  STL [R1+0x98], R10 ;  /* 0x0000980a01007387 */ /* 0x0003e20000100800 */
[----:B0-----:R-:W-:Y:S02]  /*6e3c0*/  IMAD.MOV.U32 R16, RZ, RZ, R10 ;  /* 0x000000ffff107224 */ /* 0x001fe400078e000a */
[----:B------:R-:W-:Y:S02]  /*6e3d0*/  IMAD.MOV.U32 R17, RZ, RZ, R11 ;  /* 0x000000ffff117224 */ /* 0x000fe400078e000b */
[----:B-1----:R-:W3:Y:S01]  /*6e3e0*/  LDL.LU.64 R10, [R1+0x2d08] ;  /* 0x002d0800010a7983 */ /* 0x002ee20000300a00 */
[----:B------:R-:W-:-:S03]  /*6e3f0*/  LEA.HI.X.SX32 R17, R28, R2, 0x1, P4 ;  /* 0x000000021c117211 */ /* 0x000fc600020f0eff */
[----:B------:R0:W-:Y:S01]  /*6e400*/  STL.64 [R1+0xc0], R12 ;  /* 0x0000c00c01007387 */ /* 0x0001e20000100a00 */
[----:B--2---:R-:W-:-:S03]  /*6e410*/  IADD3 R16, P6, PT, R18, R0, RZ ;  /* 0x0000000012107210 */ /* 0x004fc60007fde0ff */
[----:B------:R1:W-:Y:S01]  /*6e420*/  STL [R1+0x9c], R17 ;  /* 0x00009c1101007387 */ /* 0x0003e20000100800 */
[C---:B0-----:R-:W-:Y:S02]  /*6e430*/  IADD3 R12, P4, PT, R5.reuse, R0, RZ ;  /* 0x00000000050c7210 */ /* 0x041fe40007f9e0ff */
[-C--:B-1----:R-:W-:Y:S02]  /*6e440*/  LEA.HI.X.SX32 R17, R18, R2.reuse, 0x1, P6 ;  /* 0x0000000212117211 */ /* 0x082fe400030f0eff */
[----:B------:R-:W-:Y:S01]  /*6e450*/  LEA.HI.X.SX32 R13, R5, R2, 0x1, P4 ;  /* 0x00000002050d7211 */ /* 0x000fe200020f0eff */
[----:B------:R0:W-:Y:S04]  /*6e460*/  STL [R1+0x2cd4], R23 ;  /* 0x002cd41701007387 */ /* 0x0001e80000100800 */
[----:B------:R1:W-:Y:S04]  /*6e470*/  STG.E.U8 desc[UR12][R20.64], R9 ;  /* 0x0000000914007986 */ /* 0x0003e8000c10110c */
[----:B0-----:R-:W2:Y:S04]  /*6e480*/  LDL.LU R23, [R1+0x5c] ;  /* 0x00005c0001177983 */ /* 0x001ea80000300800 */
[----:B------:R0:W-:Y:S04]  /*6e490*/  STL.64 [R1+0x88], R12 ;  /* 0x0000880c01007387 */ /* 0x0001e80000100a00 */
[----:B------:R3:W-:Y:S04]  /*6e4a0*/  STL.64 [R1+0xc8], R16 ;  /* 0x0000c81001007387 */ /* 0x0007e80000100a00 */
[----:B-1----:R-:W2:Y:S01]  /*6e4b0*/  LDL.LU.64 R20, [R1+0x2d00] ;  /* 0x002d000001147983 */ /* 0x002ea20000300a00 */
[----:B0-----:R-:W-:-:S03]  /*6e4c0*/  IMAD R12, R7, 0x4, R22 ;  /* 0x00000004070c7824 */ /* 0x001fc600078e0216 */
[----:B------:R-:W2:Y:S01]  /*6e4d0*/  LDL.LU R28, [R1+0x4c] ;  /* 0x00004c00011c7983 */ /* 0x000ea20000300800 */
[----:B------:R-:W-:-:S04]  /*6e4e0*/  IMAD R5, R7, 0x4, R12 ;  /* 0x0000000407057824 */ /* 0x000fc800078e020c */
[----:B------:R-:W-:Y:S01]  /*6e4f0*/  IMAD R14, R7, 0x4, R5 ;  /* 0x00000004070e7824 */ /* 0x000fe200078e0205 */
[----:B---3--:R-:W-:-:S04]  /*6e500*/  IADD3 R16, P4, PT, R11, R0, RZ ;  /* 0x000000000b107210 */ /* 0x008fc80007f9e0ff */
[----:B------:R-:W-:Y:S01]  /*6e510*/  LEA.HI.X.SX32 R17, R11, R2, 0x1, P4 ;  /* 0x000000020b117211 */ /* 0x000fe200020f0eff */
[----:B------:R0:W-:Y:S01]  /*6e520*/  STL [R1+0x2c64], R16 ;  /* 0x002c641001007387 */ /* 0x0001e20000100800 */
[----:B------:R-:W-:-:S03]  /*6e530*/  IADD3 R18, P6, PT, R10, R0, RZ ;  /* 0x000000000a127210 */ /* 0x000fc60007fde0ff */
[----:B------:R1:W-:Y:S04]  /*6e540*/  STL [R1+0x2c60], R17 ;  /* 0x002c601101007387 */ /* 0x0003e80000100800 */
[----:B------:R-:W3:Y:S01]  /*6e550*/  LDL.LU R9, [R1+0x44] ;  /* 0x0000440001097983 */ /* 0x000ee20000300800 */
[----:B0-----:R-:W-:Y:S02]  /*6e560*/  IMAD.MOV.U32 R16, RZ, RZ, R18 ;  /* 0x000000ffff107224 */ /* 0x001fe400078e0012 */
[----:B-1----:R-:W-:Y:S01]  /*6e570*/  IMAD.MOV.U32 R17, RZ, RZ, R19 ;  /* 0x000000ffff117224 */ /* 0x002fe200078e0013 */
[----:B------:R-:W-:Y:S02]  /*6e580*/  LEA.HI.X.SX32 R17, R10, R2, 0x1, P6 ;  /* 0x000000020a117211 */ /* 0x000fe400030f0eff */
[----:B----4-:R-:W-:-:S02]  /*6e590*/  IADD3 R10, P4, PT, R26, R0, RZ ;  /* 0x000000001a0a7210 */ /* 0x010fc40007f9e0ff */
[C---:B-----5:R-:W-:Y:S01]  /*6e5a0*/  IADD3 R18, P6, PT, R15.reuse, R0, RZ ;  /* 0x000000000f127210 */ /* 0x060fe20007fde0ff */
[----:B------:R0:W-:Y:S01]  /*6e5b0*/  STL [R1+0x68], R14 ;  /* 0x0000680e01007387 */ /* 0x0001e20000100800 */
[-C--:B------:R-:W-:Y:S02]  /*6e5c0*/  LEA.HI.X.SX32 R11, R26, R2.reuse, 0x1, P4 ;  /* 0x000000021a0b7211 */ /* 0x080fe400020f0eff */
[----:B------:R-:W-:Y:S01]  /*6e5d0*/  LEA.HI.X.SX32 R19, R15, R2, 0x1, P6 ;  /* 0x000000020f137211 */ /* 0x000fe200030f0eff */
[----:B0-----:R-:W-:Y:S01]  /*6e5e0*/  IMAD R14, R7, 0x4, R14 ;  /* 0x00000004070e7824 */ /* 0x001fe200078e020e */
[----:B--2---:R0:W-:Y:S04]  /*6e5f0*/  STL.64 [R1+0x2c30], R20 ;  /* 0x002c301401007387 */ /* 0x0041e80000100a00 */
[----:B------:R-:W2:Y:S01]  /*6e600*/  LDL.LU R26, [R1+0x2cf8] ;  /* 0x002cf800011a7983 */ /* 0x000ea20000300800 */
[----:B------:R-:W-:-:S03]  /*6e610*/  PRMT R13, R20, 0x7771, RZ ;  /* 0x00007771140d7816 */ /* 0x000fc600000000ff */
[----:B------:R1:W-:Y:S04]  /*6e620*/  STL.64 [R1+0x2cc8], R18 ;  /* 0x002cc81201007387 */ /* 0x0003e80000100a00 */
[----:B------:R4:W-:Y:S01]  /*6e630*/  STL [R1+0x2c], R14 ;  /* 0x00002c0e01007387 */ /* 0x0009e20000100800 */
[-C--:B0-----:R-:W-:Y:S01]  /*6e640*/  IADD3 R20, P4, PT, R23, R0.reuse, RZ ;  /* 0x0000000017147210 */ /* 0x081fe20007f9e0ff */
[----:B-1----:R-:W-:Y:S02]  /*6e650*/  IMAD.MOV.U32 R18, RZ, RZ, R16 ;  /* 0x000000ffff127224 */ /* 0x002fe400078e0010 */
[----:B------:R-:W-:Y:S01]  /*6e660*/  IMAD R16, R7, 0x4, R14 ;  /* 0x0000000407107824 */ /* 0x000fe200078e020e */
[----:B----4-:R-:W-:Y:S02]  /*6e670*/  IADD3 R14, P6, PT, R27, R0, RZ ;  /* 0x000000001b0e7210 */ /* 0x010fe40007fde0ff */
[----:B------:R-:W-:-:S02]  /*6e680*/  LEA.HI.X.SX32 R21, R23, R2, 0x1, P4 ;  /* 0x0000000217157211 */ /* 0x000fc400020f0eff */
[----:B------:R-:W-:Y:S01]  /*6e690*/  LEA.HI.X.SX32 R15, R27, R2, 0x1, P6 ;  /* 0x000000021b0f7211 */ /* 0x000fe200030f0eff */
[----:B------:R0:W-:Y:S04]  /*6e6a0*/  STG.E.U8 desc[UR12][R24.64], R13 ;  /* 0x0000000d18007986 */ /* 0x0001e8000c10110c */
[----:B------:R-:W-:Y:S04]  /*6e6b0*/  STL.64 [R1+0x2cb0], R20 ;  /* 0x002cb01401007387 */ /* 0x000fe80000100a00 */
[----:B------:R1:W-:Y:S04]  /*6e6c0*/  STL.64 [R1+0x338], R14 ;  /* 0x0003380e01007387 */ /* 0x0003e80000100a00 */
[----:B0-----:R-:W4:Y:S04]  /*6e6d0*/  LDL.LU.64 R24, [R1+0x2cf0] ;  /* 0x002cf00001187983 */ /* 0x001f280000300a00 */
[----:B------:R-:W5:Y:S01]  /*6e6e0*/  LDL R13, [R1+0x10] ;  /* 0x00001000010d7983 */ /* 0x000f620000100800 */
[----:B-1----:R-:W-:-:S04]  /*6e6f0*/  IADD3 R14, P6, PT, R6, R0, RZ ;  /* 0x00000000060e7210 */ /* 0x002fc80007fde0ff */
[----:B------:R-:W-:Y:S02]  /*6e700*/  LEA.HI.X.SX32 R15, R6, R2, 0x1, P6 ;  /* 0x00000002060f7211 */ /* 0x000fe400030f0eff */
[----:B--2---:R-:W-:-:S04]  /*6e710*/  IADD3 R20, P4, PT, R26, R0, RZ ;  /* 0x000000001a147210 */ /* 0x004fc80007f9e0ff */
[----:B------:R-:W-:-:S05]  /*6e720*/  LEA.HI.X.SX32 R21, R26, R2, 0x1, P4 ;  /* 0x000000021a157211 */ /* 0x000fca00020f0eff */
[----:B------:R-:W-:Y:S04]  /*6e730*/  STL.64 [R1+0x330], R20 ;  /* 0x0003301401007387 */ /* 0x000fe80000100a00 */
[----:B------:R0:W-:Y:S02]  /*6e740*/  STL.64 [R1+0x328], R14 ;  /* 0x0003280e01007387 */ /* 0x0001e40000100a00 */
[----:B0-----:R-:W-:-:S04]  /*6e750*/  IADD3 R14, P4, PT, R28, R0, RZ ;  /* 0x000000001c0e7210 */ /* 0x001fc80007f9e0ff */
[----:B------:R-:W-:Y:S01]  /*6e760*/  LEA.HI.X.SX32 R15, R28, R2, 0x1, P4 ;  /* 0x000000021c0f7211 */ /* 0x000fe200020f0eff */
[----:B----4-:R-:W-:Y:S04]  /*6e770*/  STL.64 [R1+0x2c20], R24 ;  /* 0x002c201801007387 */ /* 0x010fe80000100a00 */
[----:B------:R-:W2:Y:S04]  /*6e780*/  LDL.LU R28, [R1+0x2ce8] ;  /* 0x002ce800011c7983 */ /* 0x000ea80000300800 */
[----:B------:R0:W-:Y:S01]  /*6e790*/  STL.64 [R1+0x318], R14 ;  /* 0x0003180e01007387 */ /* 0x0001e20000100a00 */
[----:B------:R-:W-:-:S03]  /*6e7a0*/  IADD3 R20, P6, PT, R29, R0, RZ ;  /* 0x000000001d147210 */ /* 0x000fc60007fde0ff */
[----:B0-----:R-:W4:Y:S01]  /*6e7b0*/  LDL.LU.64 R14, [R1+0x2ce0] ;  /* 0x002ce000010e7983 */ /* 0x001f220000300a00 */
[----:B------:R-:W-:-:S03]  /*6e7c0*/  LEA.HI.X.SX32 R21, R29, R2, 0x1, P6 ;  /* 0x000000021d157211 */ /* 0x000fc600030f0eff */
[----:B------:R-:W2:Y:S01]  /*6e7d0*/  LDL.LU R29, [R1+0x2cd8] ;  /* 0x002cd800011d7983 */ /* 0x000ea20000300800 */
[----:B------:R-:W-:Y:S02]  /*6e7e0*/  IMAD.MOV.U32 R19, RZ, RZ, R17 ;  /* 0x000000ffff137224 */ /* 0x000fe400078e0011 */
[----:B------:R-:W-:-:S04]  /*6e7f0*/  IMAD R17, R7, 0x4, R16 ;  /* 0x0000000407117824 */ /* 0x000fc800078e0210 */
[----:B------:R-:W-:-:S04]  /*6e800*/  IMAD R27, R7, 0x4, R17 ;  /* 0x00000004071b7824 */ /* 0x000fc800078e0211 */
[----:B------:R-:W-:-:S04]  /*6e810*/  IMAD R26, R7, 0x4, R27 ;  /* 0x00000004071a7824 */ /* 0x000fc800078e021b */
[C---:B------:R-:W-:Y:S01]  /*6e820*/  IMAD R6, R7.reuse, 0x4, R26 ;  /* 0x0000000407067824 */ /* 0x040fe200078e021a */
[----:B------:R0:W-:Y:S04]  /*6e830*/  STL.64 [R1+0x310], R20 ;  /* 0x0003101401007387 */ /* 0x0001e80000100a00 */
[----:B------:R-:W-:Y:S04]  /*6e840*/  STL [R1+0x54], R6 ;  /* 0x0000540601007387 */ /* 0x000fe80000100800 */
[----:B------:R1:W-:Y:S01]  /*6e850*/  STL.64 [R1+0x2cb8], R26 ;  /* 0x002cb81a01007387 */ /* 0x0003e20000100a00 */
[----:B------:R-:W-:-:S02]  /*6e860*/  IMAD R25, R7, 0x4, R6 ;  /* 0x0000000407197824 */ /* 0x000fc400078e0206 */
[----:B0-----:R-:W-:Y:S01]  /*6e870*/  IMAD.MOV.U32 R20, RZ, RZ, R18 ;  /* 0x000000ffff147224 */ /* 0x001fe200078e0012 */
[----:B-1----:R-:W5:Y:S01]  /*6e880*/  LDL.LU R26, [R1+0x3c] ;  /* 0x00003c00011a7983 */ /* 0x002f620000300800 */
[C---:B---3--:R-:W-:Y:S01]  /*6e890*/  IADD3 R18, P4, PT, R9.reuse, R0, RZ ;  /* 0x0000000009127210 */ /* 0x048fe20007f9e0ff */
[----:B------:R-:W-:Y:S01]  /*6e8a0*/  IMAD.MOV.U32 R21, RZ, RZ, R19 ;  /* 0x000000ffff157224 */ /* 0x000fe200078e0013 */
[----:B------:R-:W-:Y:S01]  /*6e8b0*/  PRMT R23, R24, 0x7771, RZ ;  /* 0x0000777118177816 */ /* 0x000fe200000000ff */
[----:B------:R-:W0:Y:S01]  /*6e8c0*/  LDC R27, c[0x0][0x3e8] ;  /* 0x0000fa00ff1b7b82 */ /* 0x000e220000000800 */
[----:B------:R-:W-:Y:S01]  /*6e8d0*/  LEA.HI.X.SX32 R19, R9, R2, 0x1, P4 ;  /* 0x0000000209137211 */ /* 0x000fe200020f0eff */
[----:B------:R-:W-:Y:S04]  /*6e8e0*/  STL [R1+0x2cc0], R25 ;  /* 0x002cc01901007387 */ /* 0x000fe80000100800 */
[----:B------:R1:W-:Y:S04]  /*6e8f0*/  STL.64 [R1+0x308], R18 ;  /* 0x0003081201007387 */ /* 0x0003e80000100a00 */
[----:B-1----:R-:W3:Y:S01]  /*6e900*/  LDL.LU.64 R18, [R1+0x78] ;  /* 0x0000780001127983 */ /* 0x002ee20000300a00 */
[----:B----4-:R-:W-:-:S04]  /*6e910*/  IADD3 R6, P6, PT, R14, R0, RZ ;  /* 0x000000000e067210 */ /* 0x010fc80007fde0ff */
[----:B------:R-:W-:Y:S01]  /*6e920*/  LEA.HI.X.SX32 R7, R14, R2, 0x1, P6 ;  /* 0x000000020e077211 */ /* 0x000fe200030f0eff */
[----:B--2---:R1:W-:Y:S04]  /*6e930*/  STG.E.U8 desc[UR12][R28.64], R23 ;  /* 0x000000171c007986 */ /* 0x0043e8000c10110c */
[----:B------:R2:W-:Y:S04]  /*6e940*/  STL.64 [R1+0x300], R6 ;  /* 0x0003000601007387 */ /* 0x0005e80000100a00 */
[----:B-1----:R-:W4:Y:S01]  /*6e950*/  LDL.LU R23, [R1+0x2cd4] ;  /* 0x002cd40001177983 */ /* 0x002f220000300800 */
[----:B0-----:R-:W-:-:S04]  /*6e960*/  IMAD R9, R27, 0x4, R25 ;  /* 0x000000041b097824 */ /* 0x001fc800078e0219 */
[----:B------:R-:W-:Y:S01]  /*6e970*/  IMAD R14, R27, 0x4, R9 ;  /* 0x000000041b0e7824 */ /* 0x000fe200078e0209 */
[----:B--2---:R-:W-:-:S04]  /*6e980*/  IADD3 R6, P6, PT, R15, R0, RZ ;  /* 0x000000000f067210 */ /* 0x004fc80007fde0ff */
[----:B------:R-:W-:Y:S01]  /*6e990*/  STL [R1+0x30], R14 ;  /* 0x0000300e01007387 */ /* 0x000fe20000100800 */
[----:B------:R-:W-:Y:S02]  /*6e9a0*/  LEA.HI.X.SX32 R7, R15, R2, 0x1, P6 ;  /* 0x000000020f077211 */ /* 0x000fe400030f0eff */
[----:B-----5:R-:W-:-:S04]  /*6e9b0*/  IADD3 R24, P4, PT, R26, R0, RZ ;  /* 0x000000001a187210 */ /* 0x020fc80007f9e0ff */
[----:B------:R-:W-:-:S05]  /*6e9c0*/  LEA.HI.X.SX32 R25, R26, R2, 0x1, P4 ;  /* 0x000000021a197211 */ /* 0x000fca00020f0eff */
[----:B------:R0:W-:Y:S02]  /*6e9d0*/  STL.64 [R1+0x2f8], R24 ;  /* 0x0002f81801007387 */ /* 0x0001e40000100a00 */
[----:B0-----:R-:W-:Y:S01]  /*6e9e0*/  IMAD R24, R27, 0x4, R14 ;  /* 0x000000041b187824 */ /* 0x001fe200078e020e */
[C---:B------:R-:W-:Y:S01]  /*6e9f0*/  IADD3 R14, P4, PT, R4.reuse, R0, RZ ;  /* 0x00000000040e7210 */ /* 0x040fe20007f9e0ff */
[----:B------:R-:W2:Y:S03]  /*6ea00*/  LDL.LU R25, [R1+0x68] ;  /* 0x0000680001197983 */ /* 0x000ea60000300800 */
[----:B------:R-:W-:Y:S01]  /*6ea10*/  LEA.HI.X.SX32 R15, R4, R2, 0x1, P4 ;  /* 0x00000002040f7211 */ /* 0x000fe200020f0eff */
[----:B------:R0:W-:Y:S04]  /*6ea20*/  STL.64 [R1+0x2b80], R6 ;  /* 0x002b800601007387 */ /* 0x0001e80000100a00 */
[----:B------:R1:W-:Y:S04]  /*6ea30*/  STL.64 [R1+0x2ca0], R8 ;  /* 0x002ca00801007387 */ /* 0x0003e80000100a00 */
[----:B------:R-:W5:Y:S01]  /*6ea40*/  LDL.LU R4, [R1+0x2cd0] ;  /* 0x002cd00001047983 */ /* 0x000f620000300800 */
[----:B0-----:R-:W-:-:S03]  /*6ea50*/  IADD3 R6, P6, PT, R3, R0, RZ ;  /* 0x0000000003067210 */ /* 0x001fc60007fde0ff */
[----:B------:R-:W-:Y:S01]  /*6ea60*/  STL.64 [R1+0x2e8], R14 ;  /* 0x0002e80e01007387 */ /* 0x000fe20000100a00 */
[----:B------:R-:W-:-:S05]  /*6ea70*/  LEA.HI.X.SX32 R7, R3, R2, 0x1, P6 ;  /* 0x0000000203077211 */ /* 0x000fca00030f0eff */
[----:B------:R0:W-:Y:S01]  /*6ea80*/  STL.64 [R1+0x2e0], R6 ;  /* 0x0002e00601007387 */ /* 0x0001e20000100a00 */
[----:B-1----:R-:W-:Y:S01]  /*6ea90*/  IMAD.MOV.U32 R8, RZ, RZ, R10 ;  /* 0x000000ffff087224 */ /* 0x002fe200078e000a */
[C---:B------:R-:W-:Y:S01]  /*6eaa0*/  IADD3 R10, P6, PT, R22.reuse, R0, RZ ;  /* 0x00000000160a7210 */ /* 0x040fe20007fde0ff */
[----:B------:R-:W-:Y:S01]  /*6eab0*/  IMAD.MOV.U32 R9, RZ, RZ, R11 ;  /* 0x000000ffff097224 */ /* 0x000fe200078e000b */
[----:B------:R-:W-:Y:S02]  /*6eac0*/  PRMT R26, R13, 0x7772, RZ ;  /* 0x000077720d1a7816 */ /* 0x000fe400000000ff */
[----:B------:R-:W-:-:S03]  /*6ead0*/  LEA.HI.X.SX32 R11, R22, R2, 0x1, P6 ;  /* 0x00000002160b7211 */ /* 0x000fc600030f0eff */
[----:B---3--:R-:W-:Y:S01]  /*6eae0*/  STG.E.U8 desc[UR12][R18.64], R26 ;  /* 0x0000001a12007986 */ /* 0x008fe2000c10110c */
[----:B0-----:R-:W-:Y:S02]  /*6eaf0*/  IMAD.MOV.U32 R6, RZ, RZ, R20 ;  /* 0x000000ffff067224 */ /* 0x001fe400078e0014 */
[----:B------:R-:W-:Y:S01]  /*6eb00*/  IMAD.MOV.U32 R7, RZ, RZ, R21 ;  /* 0x000000ffff077224 */ /* 0x000fe200078e0015 */
[----:B----4-:R-:W-:-:S04]  /*6eb10*/  IADD3 R14, P4, PT, R23, R0, RZ ;  /* 0x00000000170e7210 */ /* 0x010fc80007f9e0ff */
[----:B------:R-:W-:-:S05]  /*6eb20*/  LEA.HI.X.SX32 R15, R23, R2, 0x1, P4 ;  /* 0x00000002170f7211 */ /* 0x000fca00020f0eff */
[----:B------:R0:W-:Y:S04]  /*6eb30*/  STL.64 [R1+0x2b88], R14 ;  /* 0x002b880e01007387 */ /* 0x0001e80000100a00 */
[----:B0-----:R-:W3:Y:S04]  /*6eb40*/  LDL.LU R15, [R1+0x2c] ;  /* 0x00002c00010f7983 */ /* 0x001ee80000300800 */
[----:B------:R-:W4:Y:S04]  /*6eb50*/  LDL.LU.64 R20, [R1+0x90] ;  /* 0x0000900001147983 */ /* 0x000f280000300a00 */
[----:B------:R0:W-:Y:S04]  /*6eb60*/  STL.64 [R1+0x2c8], R10 ;  /* 0x0002c80a01007387 */ /* 0x0001e80000100a00 */
[----:B------:R-:W4:Y:S01]  /*6eb70*/  LDL.LU.64 R18, [R1+0x2cc8] ;  /* 0x002cc80001127983 */ /* 0x000f220000300a00 */
[----:B------:R-:W-:-:S04]  /*6eb80*/  IADD3 R22, P6, PT, R5, R0, RZ ;  /* 0x0000000005167210 */ /* 0x000fc80007fde0ff */
[----:B------:R-:W-:-:S05]  /*6eb90*/  LEA.HI.X.SX32 R23, R5, R2, 0x1, P6 ;  /* 0x0000000205177211 */ /* 0x000fca00030f0eff */
[----:B------:R1:W-:Y:S01]  /*6eba0*/  STL.64 [R1+0x2b90], R22 ;  /* 0x002b901601007387 */ /* 0x0003e20000100a00 */
[C---:B0-----:R-:W-:Y:S01]  /*6ebb0*/  IADD3 R10, P4, PT, R12.reuse, R0, RZ ;  /* 0x000000000c0a7210 */ /* 0x041fe20007f9e0ff */
[C---:B------:R-:W-:Y:S01]  /*6ebc0*/  IMAD R13, R27.reuse, 0x4, R24 ;  /* 0x000000041b0d7824 */ /* 0x040fe200078e0218 */
[----:B-1----:R-:W0:Y:S02]  /*6ebd0*/  LDC R23, c[0x0][0x3e8] ;  /* 0x0000fa00ff177b82 */ /* 0x002e240000000800 */
[----:B------:R-:W-:Y:S01]  /*6ebe0*/  LEA.HI.X.SX32 R11, R12, R2, 0x1, P4 ;  /* 0x000000020c0b7211 */ /* 0x000fe200020f0eff */
[C---:B------:R-:W-:Y:S01]  /*6ebf0*/  IMAD R29, R27.reuse, 0x4, R13 ;  /* 0x000000041b1d7824 */ /* 0x040fe200078e020d */
[----:B------:R-:W4:Y:S03]  /*6ec00*/  LDL.LU R22, [R1+0x54] ;  /* 0x0000540001167983 */ /* 0x000f260000300800 */
[C---:B------:R-:W-:Y:S01]  /*6ec10*/  IMAD R28, R27.reuse, 0x4, R29 ;  /* 0x000000041b1c7824 */ /* 0x040fe200078e021d */
[----:B------:R2:W-:Y:S03]  /*6ec20*/  STL.64 [R1+0x2c0], R10 ;  /* 0x0002c00a01007387 */ /* 0x0005e60000100a00 */
[----:B------:R-:W-:Y:S01]  /*6ec30*/  IMAD R3, R27, 0x4, R28 ;  /* 0x000000041b037824 */ /* 0x000fe200078e021c */
[----:B-----5:R1:W-:Y:S01]  /*6ec40*/  STL [R1+0x2c00], R4 ;  /* 0x002c000401007387 */ /* 0x0203e20000100800 */
[----:B--2---:R-:W-:-:S04]  /*6ec50*/  IADD3 R10, P4, PT, R25, R0, RZ ;  /* 0x00000000190a7210 */ /* 0x004fc80007f9e0ff */
[----:B------:R-:W-:Y:S01]  /*6ec60*/  LEA.HI.X.SX32 R11, R25, R2, 0x1, P4 ;  /* 0x00000002190b7211 */ /* 0x000fe200020f0eff */
[C---:B0-----:R-:W-:Y:S01]  /*6ec70*/  IMAD R12, R23.reuse, 0x4, R3 ;  /* 0x00000004170c7824 */ /* 0x041fe200078e0203 */
[----:B------:R-:W2:Y:S04]  /*6ec80*/  LDL.LU R25, [R1+0x2cc0] ;  /* 0x002cc00001197983 */ /* 0x000ea80000300800 */
[----:B------:R0:W-:Y:S01]  /*6ec90*/  STL.64 [R1+0x2b98], R10 ;  /* 0x002b980a01007387 */ /* 0x0001e20000100a00 */
[----:B------:R-:W-:Y:S01]  /*6eca0*/  IMAD R14, R23, 0x4, R12 ;  /* 0x00000004170e7824 */ /* 0x000fe200078e020c */
[----:B------:R-:W-:-:S03]  /*6ecb0*/  PRMT R5, R4, 0x7772, RZ ;  /* 0x0000777204057816 */ /* 0x000fc600000000ff */
[----:B-1----:R-:W-:Y:S01]  /*6ecc0*/  IMAD R4, R23, 0x4, R14 ;  /* 0x0000000417047824 */ /* 0x002fe200078e020e */
[----:B0-----:R-:W-:-:S04]  /*6ecd0*/  IADD3 R10, P4, PT, R16, R0, RZ ;  /* 0x00000000100a7210 */ /* 0x001fc80007f9e0ff */
[----:B------:R-:W-:Y:S02]  /*6ece0*/  LEA.HI.X.SX32 R11, R16, R2, 0x1, P4 ;  /* 0x00000002100b7211 */ /* 0x000fe400020f0eff */
[----:B---3--:R-:W-:-:S04]  /*6ecf0*/  IADD3 R26, P6, PT, R15, R0, RZ ;  /* 0x000000000f1a7210 */ /* 0x008fc80007fde0ff */
[----:B------:R-:W-:-:S05]  /*6ed00*/  LEA.HI.X.SX32 R27, R15, R2, 0x1, P6 ;  /* 0x000000020f1b7211 */ /* 0x000fca00030f0eff */
[----:B------:R0:W-:Y:S04]  /*6ed10*/  STL.64 [R1+0x2a0], R26 ;  /* 0x0002a01a01007387 */ /* 0x0001e80000100a00 */
[----:B0-----:R-:W3:Y:S04]  /*6ed20*/  LDL.LU.64 R26, [R1+0x2cb8] ;  /* 0x002cb800011a7983 */ /* 0x001ee80000300a00 */
[----:B------:R0:W-:Y:S01]  /*6ed30*/  STL [R1+0x34], R14 ;  /* 0x0000340e01007387 */ /* 0x0001e20000100800 */
[----:B----4-:R-:W-:Y:S02]  /*6ed40*/  IMAD.MOV.U32 R15, RZ, RZ, R19 ;  /* 0x000000ffff0f7224 */ /* 0x010fe400078e0013 */
[----:B0-----:R-:W-:Y:S01]  /*6ed50*/  IMAD.MOV.U32 R14, RZ, RZ, R18 ;  /* 0x000000ffff0e7224 */ /* 0x001fe200078e0012 */
[C---:B------:R-:W-:Y:S01]  /*6ed60*/  IADD3 R18, P6, PT, R17.reuse, R0, RZ ;  /* 0x0000000011127210 */ /* 0x040fe20007fde0ff */
[----:B------:R-:W-:Y:S03]  /*6ed70*/  STL [R1+0x2c], R4 ;  /* 0x00002c0401007387 */ /* 0x000fe60000100800 */
[----:B------:R-:W-:Y:S01]  /*6ed80*/  LEA.HI.X.SX32 R19, R17, R2, 0x1, P6 ;  /* 0x0000000211137211 */ /* 0x000fe200030f0eff */
[----:B------:R-:W-:Y:S04]  /*6ed90*/  STL.64 [R1+0x298], R10 ;  /* 0x0002980a01007387 */ /* 0x000fe80000100a00 */
[----:B------:R-:W-:Y:S04]  /*6eda0*/  STL.64 [R1+0x2ba0], R18 ;  /* 0x002ba01201007387 */ /* 0x000fe80000100a00 */
[----:B------:R0:W-:Y:S04]  /*6edb0*/  STG.E.U8 desc[UR12][R20.64], R5 ;  /* 0x0000000514007986 */ /* 0x0001e8000c10110c */
[----:B0-----:R-:W4:Y:S01]  /*6edc0*/  LDL.LU.64 R20, [R1+0x2cb0] ;  /* 0x002cb00001147983 */ /* 0x001f220000300a00 */
[----:B------:R-:W-:-:S02]  /*6edd0*/  IMAD.MOV.U32 R18, RZ, RZ, R6 ;  /* 0x000000ffff127224 */ /* 0x000fc400078e0006 */
[----:B------:R-:W-:Y:S01]  /*6ede0*/  IMAD.MOV.U32 R10, RZ, RZ, R8 ;  /* 0x000000ffff0a7224 */ /* 0x000fe200078e0008 */
[----:B------:R-:W5:Y:S01]  /*6edf0*/  LDL.LU R5, [R1+0x2ca8] ;  /* 0x002ca80001057983 */ /* 0x000f620000300800 */
[----:B------:R-:W-:Y:S02]  /*6ee00*/  IMAD.MOV.U32 R19, RZ, RZ, R7 ;  /* 0x000000ffff137224 */ /* 0x000fe400078e0007 */
[----:B------:R-:W-:Y:S02]  /*6ee10*/  IMAD.MOV.U32 R11, RZ, RZ, R9 ;  /* 0x000000ffff0b7224 */ /* 0x000fe400078e0009 */
[----:B------:R-:W-:-:S04]  /*6ee20*/  IMAD R16, R23, 0x4, R4 ;  /* 0x0000000417107824 */ /* 0x000fc800078e0204 */
[----:B------:R-:W-:Y:S01]  /*6ee30*/  IMAD R17, R23, 0x4, R16 ;  /* 0x0000000417117824 */ /* 0x000fe200078e0210 */
[CC--:B---3--:R-:W-:Y:S02]  /*6ee40*/  IADD3 R6, P6, PT, R26.reuse, R0.reuse, RZ ;  /* 0x000000001a067210 */ /* 0x0c8fe40007fde0ff */
[C---:B------:R-:W-:Y:S02]  /*6ee50*/  IADD3 R8, P4, PT, R27.reuse, R0, RZ ;  /* 0x000000001b087210 */ /* 0x040fe40007f9e0ff */
[-C--:B------:R-:W-:Y:S02]  /*6ee60*/  LEA.HI.X.SX32 R7, R26, R2.reuse, 0x1, P6 ;  /* 0x000000021a077211 */ /* 0x080fe400030f0eff */
[----:B------:R-:W-:-:S03]  /*6ee70*/  LEA.HI.X.SX32 R9, R27, R2, 0x1, P4 ;  /* 0x000000021b097211 */ /* 0x000fc600020f0eff */
[----:B------:R-:W-:Y:S04]  /*6ee80*/  STL.64 [R1+0x280], R6 ;  /* 0x0002800601007387 */ /* 0x000fe80000100a00 */
[----:B------:R0:W-:Y:S04]  /*6ee90*/  STL.64 [R1+0x288], R8 ;  /* 0x0002880801007387 */ /* 0x0001e80000100a00 */
[----:B------:R1:W-:Y:S01]  /*6eea0*/  STL [R1+0x2c70], R17 ;  /* 0x002c701101007387 */ /* 0x0003e20000100800 */
[----:B0-----:R-:W-:-:S04]  /*6eeb0*/  IADD3 R8, P4, PT, R22, R0, RZ ;  /* 0x0000000016087210 */ /* 0x001fc80007f9e0ff */
[----:B------:R-:W-:Y:S01]  /*6eec0*/  LEA.HI.X.SX32 R9, R22, R2, 0x1, P4 ;  /* 0x0000000216097211 */ /* 0x000fe200020f0eff */
[----:B----4-:R-:W-:Y:S02]  /*6eed0*/  IMAD.MOV.U32 R7, RZ, RZ, R21 ;  /* 0x000000ffff077224 */ /* 0x010fe400078e0015 */
[----:B------:R-:W-:Y:S02]  /*6eee0*/  IMAD R21, R23, 0x4, R17 ;  /* 0x0000000417157824 */ /* 0x000fe400078e0211 */
[----:B-1----:R-:W3:Y:S04]  /*6eef0*/  LDL.LU R17, [R1+0x30] ;  /* 0x0000300001117983 */ /* 0x002ee80000300800 */
[----:B------:R0:W-:Y:S04]  /*6ef00*/  STL.64 [R1+0x278], R8 ;  /* 0x0002780801007387 */ /* 0x0001e80000100a00 */
[----:B0-----:R-:W4:Y:S01]  /*6ef10*/  LDL.LU.64 R8, [R1+0x2ca0] ;  /* 0x002ca00001087983 */ /* 0x001f220000300a00 */
[----:B--2---:R-:W-:-:S04]  /*6ef20*/  IADD3 R26, P6, PT, R25, R0, RZ ;  /* 0x00000000191a7210 */ /* 0x004fc80007fde0ff */
[----:B------:R-:W-:Y:S01]  /*6ef30*/  LEA.HI.X.SX32 R27, R25, R2, 0x1, P6 ;  /* 0x00000002191b7211 */ /* 0x000fe200030f0eff */
[----:B------:R-:W-:Y:S01]  /*6ef40*/  IMAD.MOV.U32 R6, RZ, RZ, R20 ;  /* 0x000000ffff067224 */ /* 0x000fe200078e0014 */
[----:B------:R-:W-:Y:S01]  /*6ef50*/  STL.64 [R1+0x2c80], R18 ;  /* 0x002c801201007387 */ /* 0x000fe20000100a00 */
[----:B------:R-:W-:-:S03]  /*6ef60*/  IMAD R20, R23, 0x4, R21 ;  /* 0x0000000417147824 */ /* 0x000fc600078e0215 */
[----:B------:R4:W-:Y:S04]  /*6ef70*/  STL.64 [R1+0x2ba8], R26 ;  /* 0x002ba81a01007387 */ /* 0x0009e80000100a00 */
[----:B------:R0:W-:Y:S01]  /*6ef80*/  STL.64 [R1+0x2c78], R20 ;  /* 0x002c781401007387 */ /* 0x0001e20000100a00 */
[----:B----4-:R-:W-:-:S04]  /*6ef90*/  IADD3 R26, P4, PT, R9, R0, RZ ;  /* 0x00000000091a7210 */ /* 0x010fc80007f9e0ff */
[----:B------:R-:W-:Y:S02]  /*6efa0*/  LEA.HI.X.SX32 R27, R9, R2, 0x1, P4 ;  /* 0x00000002091b7211 */ /* 0x000fe400020f0eff */
[----:B------:R-:W2:Y:S01]  /*6efb0*/  LDL.LU R9, [R1+0x2c98] ;  /* 0x002c980001097983 */ /* 0x000ea20000300800 */
[----:B---3--:R-:W-:Y:S02]  /*6efc0*/  IADD3 R18, P6, PT, R17, R0, RZ ;  /* 0x0000000011127210 */ /* 0x008fe40007fde0ff */
[----:B-----5:R-:W-:Y:S02]  /*6efd0*/  PRMT R4, R5, 0x7772, RZ ;  /* 0x0000777205047816 */ /* 0x020fe400000000ff */
[----:B------:R-:W-:Y:S01]  /*6efe0*/  LEA.HI.X.SX32 R19, R17, R2, 0x1, P6 ;  /* 0x0000000211137211 */ /* 0x000fe200030f0eff */
[----:B------:R-:W-:Y:S01]  /*6eff0*/  STL.64 [R1+0x2c88], R14 ;  /* 0x002c880e01007387 */ /* 0x000fe20000100a00 */
[----:B------:R-:W-:-:S03]  /*6f000*/  IMAD R25, R23, 0x4, R20 ;  /* 0x0000000417197824 */ /* 0x000fc600078e0214 */
[----:B------:R-:W-:Y:S04]  /*6f010*/  STL.64 [R1+0x260], R26 ;  /* 0x0002601a01007387 */ /* 0x000fe80000100a00 */
[----:B0-----:R-:W3:Y:S04]  /*6f020*/  LDL.LU.64 R20, [R1+0xa8] ;  /* 0x0000a80001147983 */ /* 0x001ee80000300a00 */
[----:B------:R-:W-:Y:S04]  /*6f030*/  STL.64 [R1+0x258], R18 ;  /* 0x0002581201007387 */ /* 0x000fe80000100a00 */
[----:B--2---:R0:W-:Y:S04]  /*6f040*/  STG.E.U8 desc[UR12][R8.64], R4 ;  /* 0x0000000408007986 */ /* 0x0041e8000c10110c */
[----:B0-----:R-:W2:Y:S01]  /*6f050*/  LDL.LU.64 R8, [R1+0x2c90] ;  /* 0x002c900001087983 */ /* 0x001ea20000300a00 */
[----:B------:R-:W-:-:S02]  /*6f060*/  IADD3 R18, P4, PT, R24, R0, RZ ;  /* 0x0000000018127210 */ /* 0x000fc40007f9e0ff */
[----:B------:R-:W-:Y:S02]  /*6f070*/  IADD3 R14, P6, PT, R13, R0, RZ ;  /* 0x000000000d0e7210 */ /* 0x000fe40007fde0ff */
[-C--:B------:R-:W-:Y:S01]  /*6f080*/  LEA.HI.X.SX32 R19, R24, R2.reuse, 0x1, P4 ;  /* 0x0000000218137211 */ /* 0x080fe200020f0eff */
[----:B------:R-:W-:Y:S01]  /*6f090*/  IMAD R22, R23, 0x4, R25 ;  /* 0x0000000417167824 */ /* 0x000fe200078e0219 */
[----:B------:R-:W-:Y:S01]  /*6f0a0*/  LEA.HI.X.SX32 R15, R13, R2, 0x1, P6 ;  /* 0x000000020d0f7211 */ /* 0x000fe200030f0eff */
[----:B------:R0:W-:Y:S02]  /*6f0b0*/  STL [R1+0x2bf0], R5 ;  /* 0x002bf00501007387 */ /* 0x0001e40000100800 */
[C---:B------:R-:W-:Y:S02]  /*6f0c0*/  IMAD R27, R23.reuse, 0x4, R22 ;  /* 0x00000004171b7824 */ /* 0x040fe400078e0216 */
[----:B0-----:R-:W4:Y:S04]  /*6f0d0*/  LDL.LU.64 R4, [R1+0xb0] ;  /* 0x0000b00001047983 */ /* 0x001f280000300a00 */
[----:B------:R-:W-:Y:S04]  /*6f0e0*/  STL.64 [R1+0x250], R18 ;  /* 0x0002501201007387 */ /* 0x000fe80000100a00 */
[----:B------:R0:W-:Y:S01]  /*6f0f0*/  STL.64 [R1+0x248], R14 ;  /* 0x0002480e01007387 */ /* 0x0001e20000100a00 */
[----:B------:R-:W-:Y:S01]  /*6f100*/  IMAD R26, R23, 0x4, R27 ;  /* 0x00000004171a7824 */ /* 0x000fe200078e021b */
[----:B0-----:R-:W-:-:S04]  /*6f110*/  IADD3 R14, P4, PT, R29, R0, RZ ;  /* 0x000000001d0e7210 */ /* 0x001fc80007f9e0ff */
[----:B------:R-:W-:Y:S02]  /*6f120*/  LEA.HI.X.SX32 R15, R29, R2, 0x1, P4 ;  /* 0x000000021d0f7211 */ /* 0x000fe400020f0eff */
[----:B------:R-:W-:-:S04]  /*6f130*/  IADD3 R18, P6, PT, R28, R0, RZ ;  /* 0x000000001c127210 */ /* 0x000fc80007fde0ff */
[----:B------:R-:W-:Y:S01]  /*6f140*/  LEA.HI.X.SX32 R19, R28, R2, 0x1, P6 ;  /* 0x000000021c137211 */ /* 0x000fe200030f0eff */
[----:B--2---:R-:W-:Y:S04]  /*6f150*/  STL.64 [R1+0x2bd0], R8 ;  /* 0x002bd00801007387 */ /* 0x004fe80000100a00 */
[----:B------:R-:W-:Y:S04]  /*6f160*/  STL.64 [R1+0x2c58], R26 ;  /* 0x002c581a01007387 */ /* 0x000fe80000100a00 */
[----:B------:R0:W-:Y:S04]  /*6f170*/  STL.64 [R1+0x240], R14 ;  /* 0x0002400e01007387 */ /* 0x0001e80000100a00 */
[----:B0-----:R-:W2:Y:S04]  /*6f180*/  LDL.LU.64 R14, [R1+0x2c88] ;  /* 0x002c8800010e7983 */ /* 0x001ea80000300a00 */
[----:B------:R-:W5:Y:S04]  /*6f190*/  LDL.LU R29, [R1+0x2c] ;  /* 0x00002c00011d7983 */ /* 0x000f680000300800 */
[----:B------:R-:W2:Y:S01]  /*6f1a0*/  LDL.LU R28, [R1+0x34] ;  /* 0x00003400011c7983 */ /* 0x000ea20000300800 */
[----:B------:R-:W-:Y:S01]  /*6f1b0*/  PRMT R17, R8, 0x7772, RZ ;  /* 0x0000777208117816 */ /* 0x000fe200000000ff */
[----:B----4-:R-:W-:-:S02]  /*6f1c0*/  IMAD.MOV.U32 R8, RZ, RZ, R4 ;  /* 0x000000ffff087224 */ /* 0x010fc400078e0004 */
[----:B------:R-:W-:Y:S01]  /*6f1d0*/  IMAD R4, R23, 0x4, R26 ;  /* 0x0000000417047824 */ /* 0x000fe200078e021a */
[----:B------:R0:W-:Y:S01]  /*6f1e0*/  STL.64 [R1+0x238], R18 ;  /* 0x0002381201007387 */ /* 0x0001e20000100a00 */
[----:B------:R-:W-:Y:S02]  /*6f1f0*/  IMAD.MOV.U32 R9, RZ, RZ, R5 ;  /* 0x000000ffff097224 */ /* 0x000fe400078e0005 */
[----:B------:R-:W-:Y:S01]  /*6f200*/  IMAD.MOV.U32 R26, RZ, RZ, R8 ;  /* 0x000000ffff1a7224 */ /* 0x000fe200078e0008 */
[CC--:B------:R-:W-:Y:S01]  /*6f210*/  IADD3 R8, P6, PT, R12.reuse, R0.reuse, RZ ;  /* 0x000000000c087210 */ /* 0x0c0fe20007fde0ff */
[----:B------:R-:W-:Y:S01]  /*6f220*/  IMAD.MOV.U32 R27, RZ, RZ, R9 ;  /* 0x000000ffff1b7224 */ /* 0x000fe200078e0009 */
[----:B0-----:R-:W-:Y:S01]  /*6f230*/  IADD3 R18, P4, PT, R3, R0, RZ ;  /* 0x0000000003127210 */ /* 0x001fe20007f9e0ff */
[----:B------:R-:W-:Y:S01]  /*6f240*/  IMAD R5, R23, 0x4, R4 ;  /* 0x0000000417057824 */ /* 0x000fe200078e0204 */
[-C--:B------:R-:W-:Y:S02]  /*6f250*/  LEA.HI.X.SX32 R9, R12, R2.reuse, 0x1, P6 ;  /* 0x000000020c097211 */ /* 0x080fe400030f0eff */
[----:B------:R-:W-:Y:S01]  /*6f260*/  LEA.HI.X.SX32 R19, R3, R2, 0x1, P4 ;  /* 0x0000000203137211 */ /* 0x000fe200020f0eff */
[----:B---3--:R-:W-:Y:S04]  /*6f270*/  STG.E.U8 desc[UR12][R20.64], R17 ;  /* 0x0000001114007986 */ /* 0x008fe8000c10110c */
[----:B------:R0:W-:Y:S04]  /*6f280*/  STL.64 [R1+0x230], R18 ;  /* 0x0002301201007387 */ /* 0x0001e80000100a00 */
[----:B0-----:R-:W3:Y:S04]  /*6f290*/  LDL.LU.64 R18, [R1+0x2c80] ;  /* 0x002c800001127983 */ /* 0x001ee80000300a00 */
[----:B------:R-:W-:Y:S04]  /*6f2a0*/  STL [R1+0x30], R5 ;  /* 0x0000300501007387 */ /* 0x000fe80000100800 */
[----:B------:R-:W-:Y:S04]  /*6f2b0*/  STL.64 [R1+0x228], R8 ;  /* 0x0002280801007387 */ /* 0x000fe80000100a00 */
[----:B------:R-:W4:Y:S04]  /*6f2c0*/  LDL.LU.64 R20, [R1+0x2c78] ;  /* 0x002c780001147983 */ /* 0x000f280000300a00 */
[----:B------:R-:W3:Y:S01]  /*6f2d0*/  LDL.LU R17, [R1+0x2c70] ;  /* 0x002c700001117983 */ /* 0x000ee20000300800 */
[----:B--2---:R-:W-:-:S04]  /*6f2e0*/  IADD3 R12, P4, PT, R28, R0, RZ ;  /* 0x000000001c0c7210 */ /* 0x004fc80007f9e0ff */
[----:B------:R-:W-:-:S05]  /*6f2f0*/  LEA.HI.X.SX32 R13, R28, R2, 0x1, P4 ;  /* 0x000000021c0d7211 */ /* 0x000fca00020f0eff */
[----:B------:R0:W-:Y:S04]  /*6f300*/  STL.64 [R1+0x220], R12 ;  /* 0x0002200c01007387 */ /* 0x0001e80000100a00 */
[----:B0-----:R-:W2:Y:S01]  /*6f310*/  LDL.LU.64 R12, [R1+0x2c68] ;  /* 0x002c6800010c7983 */ /* 0x001ea20000300a00 */
[----:B------:R-:W-:Y:S01]  /*6f320*/  IMAD R24, R23, 0x4, R5 ;  /* 0x0000000417187824 */ /* 0x000fe200078e0205 */
[----:B-----5:R-:W-:-:S03]  /*6f330*/  IADD3 R8, P6, PT, R29, R0, RZ ;  /* 0x000000001d087210 */ /* 0x020fc60007fde0ff */
[----:B------:R-:W-:Y:S01]  /*6f340*/  IMAD R5, R23, 0x4, R24 ;  /* 0x0000000417057824 */ /* 0x000fe200078e0218 */
[----:B------:R-:W-:Y:S01]  /*6f350*/  LEA.HI.X.SX32 R9, R29, R2, 0x1, P6 ;  /* 0x000000021d097211 */ /* 0x000fe200030f0eff */
[----:B------:R0:W-:Y:S02]  /*6f360*/  STL.64 [R1+0x2c48], R10 ;  /* 0x002c480a01007387 */ /* 0x0001e40000100a00 */
[C---:B------:R-:W-:Y:S02]  /*6f370*/  IMAD R29, R23.reuse, 0x4, R5 ;  /* 0x00000004171d7824 */ /* 0x040fe400078e0205 */
[----:B------:R3:W-:Y:S01]  /*6f380*/  STL.64 [R1+0x218], R8 ;  /* 0x0002180801007387 */ /* 0x0007e20000100a00 */
[----:B0-----:R-:W-:Y:S01]  /*6f390*/  IADD3 R10, P4, PT, R16, R0, RZ ;  /* 0x00000000100a7210 */ /* 0x001fe20007f9e0ff */
[----:B------:R-:W-:-:S03]  /*6f3a0*/  IMAD R28, R23, 0x4, R29 ;  /* 0x00000004171c7824 */ /* 0x000fc600078e021d */
[----:B------:R-:W-:Y:S02]  /*6f3b0*/  LEA.HI.X.SX32 R11, R16, R2, 0x1, P4 ;  /* 0x00000002100b7211 */ /* 0x000fe400020f0eff */
[----:B---3--:R-:W-:-:S04]  /*6f3c0*/  IADD3 R8, P6, PT, R17, R0, RZ ;  /* 0x0000000011087210 */ /* 0x008fc80007fde0ff */
[----:B------:R-:W-:Y:S02]  /*6f3d0*/  LEA.HI.X.SX32 R9, R17, R2, 0x1, P6 ;  /* 0x0000000211097211 */ /* 0x000fe400030f0eff */
[----:B--2---:R-:W-:Y:S01]  /*6f3e0*/  PRMT R3, R12, 0x7772, RZ ;  /* 0x000077720c037816 */ /* 0x004fe200000000ff */
[----:B------:R0:W-:Y:S04]  /*6f3f0*/  STL.64 [R1+0x2bc0], R12 ;  /* 0x002bc00c01007387 */ /* 0x0001e80000100a00 */
[----:B0-----:R-:W2:Y:S04]  /*6f400*/  LDL.LU.64 R12, [R1+0xc0] ;  /* 0x0000c000010c7983 */ /* 0x001ea80000300a00 */
[----:B------:R0:W-:Y:S04]  /*6f410*/  STL [R1+0x2c38], R29 ;  /* 0x002c381d01007387 */ /* 0x0001e80000100800 */
[----:B------:R-:W3:Y:S04]  /*6f420*/  LDL.LU R16, [R1+0x2c64] ;  /* 0x002c640001107983 */ /* 0x000ee80000300800 */
[----:B0-----:R-:W5:Y:S04]  /*6f430*/  LDL.LU R29, [R1+0x30] ;  /* 0x00003000011d7983 */ /* 0x001f680000300800 */
[----:B------:R-:W2:Y:S04]  /*6f440*/  LDL.LU R17, [R1+0x2c60] ;  /* 0x002c600001117983 */ /* 0x000ea80000300800 */
[----:B------:R4:W-:Y:S04]  /*6f450*/  STL.64 [R1+0x210], R10 ;  /* 0x0002100a01007387 */ /* 0x0009e80000100a00 */
[----:B------:R-:W-:Y:S04]  /*6f460*/  STL.64 [R1+0x2c40], R6 ;  /* 0x002c400601007387 */ /* 0x000fe80000100a00 */
[----:B------:R0:W-:Y:S01]  /*6f470*/  STL.64 [R1+0x208], R8 ;  /* 0x0002080801007387 */ /* 0x0001e20000100a00 */
[----:B----4-:R-:W-:-:S04]  /*6f480*/  IADD3 R10, P4, PT, R21, R0, RZ ;  /* 0x00000000150a7210 */ /* 0x010fc80007f9e0ff */
[----:B------:R-:W-:Y:S02]  /*6f490*/  LEA.HI.X.SX32 R11, R21, R2, 0x1, P4 ;  /* 0x00000002150b7211 */ /* 0x000fe400020f0eff */
[----:B0-----:R-:W-:Y:S01]  /*6f4a0*/  IADD3 R8, P6, PT, R20, R0, RZ ;  /* 0x0000000014087210 */ /* 0x001fe20007fde0ff */
[----:B------:R-:W-:-:S03]  /*6f4b0*/  IMAD.MOV.U32 R7, RZ, RZ, R3 ;  /* 0x000000ffff077224 */ /* 0x000fc600078e0003 */
[----:B------:R-:W-:Y:S01]  /*6f4c0*/  LEA.HI.X.SX32 R9, R20, R2, 0x1, P6 ;  /* 0x0000000214097211 */ /* 0x000fe200030f0eff */
[----:B------:R-:W-:Y:S04]  /*6f4d0*/  STL.64 [R1+0x200], R10 ;  /* 0x0002000a01007387 */ /* 0x000fe80000100a00 */
[----:B------:R-:W-:Y:S04]  /*6f4e0*/  STL.64 [R1+0x1f8], R8 ;  /* 0x0001f80801007387 */ /* 0x000fe80000100a00 */
[----:B------:R-:W4:Y:S04]  /*6f4f0*/  LDL.LU.64 R20, [R1+0xb8] ;  /* 0x0000b80001147983 */ /* 0x000f280000300a00 */
[----:B------:R0:W-:Y:S04]  /*6f500*/  STG.E.U8 desc[UR12][R26.64], R7 ;  /* 0x000000071a007986 */ /* 0x0001e8000c10110c */
[----:B0-----:R-:W4:Y:S01]  /*6f510*/  LDL.LU.64 R26, [R1+0x2c58] ;  /* 0x002c5800011a7983 */ /* 0x001f220000300a00 */
[----:B---3--:R-:W-:Y:S01]  /*6f520*/  IMAD.MOV.U32 R8, RZ, RZ, R16 ;  /* 0x000000ffff087224 */ /* 0x008fe200078e0010 */
[----:B------:R-:W-:Y:S01]  /*6f530*/  IADD3 R16, P4, PT, R25, R0, RZ ;  /* 0x0000000019107210 */ /* 0x000fe20007f9e0ff */
[----:B--2---:R-:W-:-:S03]  /*6f540*/  IMAD.MOV.U32 R9, RZ, RZ, R17 ;  /* 0x000000ffff097224 */ /* 0x004fc600078e0011 */
[----:B------:R-:W-:-:S05]  /*6f550*/  LEA.HI.X.SX32 R17, R25, R2, 0x1, P4 ;  /* 0x0000000219117211 */ /* 0x000fca00020f0eff */
[----:B------:R0:W-:Y:S04]  /*6f560*/  STL.64 [R1+0x1f0], R16 ;  /* 0x0001f01001007387 */ /* 0x0001e80000100a00 */
[----:B0-----:R-:W2:Y:S01]  /*6f570*/  LDL.LU.64 R16, [R1+0x2c50] ;  /* 0x002c500001107983 */ /* 0x001ea20000300a00 */
[----:B------:R-:W-:Y:S01]  /*6f580*/  IMAD R3, R23, 0x4, R28 ;  /* 0x0000000417037824 */ /* 0x000fe200078e021c */
[----:B------:R-:W-:-:S03]  /*6f590*/  IADD3 R10, P6, PT, R22, R0, RZ ;  /* 0x00000000160a7210 */ /* 0x000fc60007fde0ff */
[----:B------:R-:W-:Y:S01]  /*6f5a0*/  IMAD R6, R23, 0x4, R3 ;  /* 0x0000000417067824 */ /* 0x000fe200078e0203 */
[----:B------:R-:W-:-:S03]  /*6f5b0*/  LEA.HI.X.SX32 R11, R22, R2, 0x1, P6 ;  /* 0x00000002160b7211 */ /* 0x000fc600030f0eff */
[----:B------:R-:W-:-:S05]  /*6f5c0*/  IMAD R6, R23, 0x4, R6 ;  /* 0x0000000417067824 */ /* 0x000fca00078e0206 */
[----:B------:R-:W-:Y:S01]  /*6f5d0*/  STL [R1+0x3c], R6 ;  /* 0x00003c0601007387 */ /* 0x000fe20000100800 */
[----:B------:R-:W-:-:S03]  /*6f5e0*/  IMAD R22, R23, 0x4, R6 ;  /* 0x0000000417167824 */ /* 0x000fc600078e0206 */
[----:B------:R4:W-:Y:S02]  /*6f5f0*/  STL.64 [R1+0x1e8], R10 ;  /* 0x0001e80a01007387 */ /* 0x0009e40000100a00 */
[CC--:B----4-:R-:W-:Y:S02]  /*6f600*/  IADD3 R10, P4, PT, R27.reuse, R0.reuse, RZ ;  /* 0x000000001b0a7210 */ /* 0x0d0fe40007f9e0ff */
[C---:B------:R-:W-:Y:S02]  /*6f610*/  IADD3 R6, P6, PT, R26.reuse, R0, RZ ;  /* 0x000000001a067210 */ /* 0x040fe40007fde0ff */
[-C--:B------:R-:W-:Y:S02]  /*6f620*/  LEA.HI.X.SX32 R11, R27, R2.reuse, 0x1, P4 ;  /* 0x000000021b0b7211 */ /* 0x080fe400020f0eff */
[----:B------:R-:W-:Y:S01]  /*6f630*/  LEA.HI.X.SX32 R7, R26, R2, 0x1, P6 ;  /* 0x000000021a077211 */ /* 0x000fe200030f0eff */
[----:B--2---:R-:W-:Y:S04]  /*6f640*/  STL.64 [R1+0x2bb8], R16 ;  /* 0x002bb81001007387 */ /* 0x004fe80000100a00 */
[----:B------:R0:W-:Y:S04]  /*6f650*/  STL.64 [R1+0x1e0], R10 ;  /* 0x0001e00a01007387 */ /* 0x0001e80000100a00 */
[----:B0-----:R-:W2:Y:S04]  /*6f660*/  LDL.LU.64 R10, [R1+0x2c48] ;  /* 0x002c4800010a7983 */ /* 0x001ea80000300a00 */
[----:B------:R0:W-:Y:S02]  /*6f670*/  STL.64 [R1+0x1d8], R6 ;  /* 0x0001d80601007387 */ /* 0x0001e40000100a00 */
[----:B0-----:R-:W-:-:S04]  /*6f680*/  IADD3 R6, P4, PT, R4, R0, RZ ;  /* 0x0000000004067210 */ /* 0x001fc80007f9e0ff */
[----:B------:R-:W-:-:S05]  /*6f690*/  LEA.HI.X.SX32 R7, R4, R2, 0x1, P4 ;  /* 0x0000000204077211 */ /* 0x000fca00020f0eff */
[----:B------:R0:W-:Y:S04]  /*6f6a0*/  STL.64 [R1+0x1d0], R6 ;  /* 0x0001d00601007387 */ /* 0x0001e80000100a00 */
[----:B0-----:R-:W3:Y:S01]  /*6f6b0*/  LDL.LU.64 R6, [R1+0x2c40] ;  /* 0x002c400001067983 */ /* 0x001ee20000300a00 */
[----:B------:R-:W-:Y:S02]  /*6f6c0*/  IMAD.MOV.U32 R17, RZ, RZ, R13 ;  /* 0x000000ffff117224 */ /* 0x000fe400078e000d */
[----:B------:R-:W-:Y:S01]  /*6f6d0*/  IMAD R13, R23, 0x4, R22 ;  /* 0x00000004170d7824 */ /* 0x000fe200078e0216 */
[----:B------:R-:W-:Y:S01]  /*6f6e0*/  PRMT R25, R16, 0x7772, RZ ;  /* 0x0000777210197816 */ /* 0x000fe200000000ff */
[----:B------:R-:W-:Y:S01]  /*6f6f0*/  IMAD.MOV.U32 R16, RZ, RZ, R12 ;  /* 0x000000ffff107224 */ /* 0x000fe200078e000c */
[----:B-----5:R-:W-:Y:S01]  /*6f700*/  IADD3 R26, P6, PT, R29, R0, RZ ;  /* 0x000000001d1a7210 */ /* 0x020fe20007fde0ff */
[----:B------:R-:W-:-:S03]  /*6f710*/  IMAD R12, R23, 0x4, R13 ;  /* 0x00000004170c7824 */ /* 0x000fc600078e020d */
[----:B------:R-:W-:Y:S01]  /*6f720*/  LEA.HI.X.SX32 R27, R29, R2, 0x1, P6 ;  /* 0x000000021d1b7211 */ /* 0x000fe200030f0eff */
[----:B------:R-:W-:Y:S01]  /*6f730*/  IMAD R4, R23, 0x4, R12 ;  /* 0x0000000417047824 */ /* 0x000fe200078e020c */
[----:B------:R-:W4:Y:S04]  /*6f740*/  LDL.LU R29, [R1+0x2c38] ;  /* 0x002c3800011d7983 */ /* 0x000f280000300800 */
[----:B------:R0:W-:Y:S04]  /*6f750*/  STG.E.U8 desc[UR12][R20.64], R25 ;  /* 0x0000001914007986 */ /* 0x0001e8000c10110c */
[----:B---3--:R1:W-:Y:S04]  /*6f760*/  STL.64 [R1+0x2c28], R6 ;  /* 0x002c280601007387 */ /* 0x0083e80000100a00 */
[----:B------:R3:W-:Y:S04]  /*6f770*/  STL [R1+0x48], R4 ;  /* 0x0000480401007387 */ /* 0x0007e80000100800 */
[----:B------:R5:W-:Y:S04]  /*6f780*/  STL.64 [R1+0x1c8], R26 ;  /* 0x0001c81a01007387 */ /* 0x000be80000100a00 */
[----:B0-----:R-:W2:Y:S01]  /*6f790*/  LDL.LU.64 R20, [R1+0x2c30] ;  /* 0x002c300001147983 */ /* 0x001ea20000300a00 */
[----:B-1----:R-:W-:Y:S01]  /*6f7a0*/  IADD3 R6, P6, PT, R5, R0, RZ ;  /* 0x0000000005067210 */ /* 0x002fe20007fde0ff */
[----:B---3--:R-:W-:-:S02]  /*6f7b0*/  IMAD R4, R23, 0x4, R4 ;  /* 0x0000000417047824 */ /* 0x008fc400078e0204 */
[----:B-----5:R-:W-:Y:S01]  /*6f7c0*/  IMAD.MOV.U32 R26, RZ, RZ, R18 ;  /* 0x000000ffff1a7224 */ /* 0x020fe200078e0012 */
[C---:B------:R-:W-:Y:S01]  /*6f7d0*/  IADD3 R18, P4, PT, R24.reuse, R0, RZ ;  /* 0x0000000018127210 */ /* 0x040fe20007f9e0ff */
[----:B------:R-:W-:Y:S01]  /*6f7e0*/  IMAD.MOV.U32 R27, RZ, RZ, R19 ;  /* 0x000000ffff1b7224 */ /* 0x000fe200078e0013 */
[-C--:B------:R-:W-:Y:S02]  /*6f7f0*/  LEA.HI.X.SX32 R7, R5, R2.reuse, 0x1, P6 ;  /* 0x0000000205077211 */ /* 0x080fe400030f0eff */
[----:B------:R-:W-:Y:S01]  /*6f800*/  LEA.HI.X.SX32 R19, R24, R2, 0x1, P4 ;  /* 0x0000000218137211 */ /* 0x000fe200020f0eff */
[----:B------:R0:W-:Y:S04]  /*6f810*/  STL [R1+0x44], R4 ;  /* 0x0000440401007387 */ /* 0x0001e80000100800 */
[----:B------:R-:W3:Y:S04]  /*6f820*/  LDL.LU.64 R24, [R1+0x98] ;  /* 0x0000980001187983 */ /* 0x000ee80000300a00 */
[----:B------:R4:W-:Y:S01]  /*6f830*/  STL.64 [R1+0x1c0], R18 ;  /* 0x0001c01201007387 */ /* 0x0009e20000100a00 */
[----:B0-----:R-:W-:-:S03]  /*6f840*/  IMAD R4, R23, 0x4, R4 ;  /* 0x0000000417047824 */ /* 0x001fc600078e0204 */
[----:B------:R0:W-:Y:S01]  /*6f850*/  STL.64 [R1+0x1b8], R6 ;  /* 0x0001b80601007387 */ /* 0x0001e20000100a00 */
[CC--:B----4-:R-:W-:Y:S02]  /*6f860*/  IADD3 R18, P4, PT, R29.reuse, R0.reuse, RZ ;  /* 0x000000001d127210 */ /* 0x0d0fe40007f9e0ff */
[C---:B0-----:R-:W-:Y:S02]  /*6f870*/  IADD3 R6, P6, PT, R28.reuse, R0, RZ ;  /* 0x000000001c067210 */ /* 0x041fe40007fde0ff */
[-C--:B------:R-:W-:Y:S02]  /*6f880*/  LEA.HI.X.SX32 R19, R29, R2.reuse, 0x1, P4 ;  /* 0x000000021d137211 */ /* 0x080fe400020f0eff */
[----:B------:R-:W-:Y:S02]  /*6f890*/  LEA.HI.X.SX32 R7, R28, R2, 0x1, P6 ;  /* 0x000000021c077211 */ /* 0x000fe400030f0eff */
[----:B--2---:R-:W-:Y:S01]  /*6f8a0*/  PRMT R5, R20, 0x7772, RZ ;  /* 0x0000777214057816 */ /* 0x004fe200000000ff */
[----:B------:R0:W-:Y:S04]  /*6f8b0*/  STL.64 [R1+0x2bc8], R20 ;  /* 0x002bc81401007387 */ /* 0x0001e80000100a00 */
[----:B------:R-:W-:Y:S04]  /*6f8c0*/  STL [R1+0x50], R5 ;  /* 0x0000500501007387 */ /* 0x000fe80000100800 */
[----:B------:R1:W-:Y:S04]  /*6f8d0*/  STL [R1+0x2c10], R4 ;  /* 0x002c100401007387 */ /* 0x0003e80000100800 */
[----:B------:R-:W2:Y:S04]  /*6f8e0*/  LDL.LU R29, [R1+0x3c] ;  /* 0x00003c00011d7983 */ /* 0x000ea80000300800 */
[----:B------:R-:W3:Y:S01]  /*6f8f0*/  LDL.LU R28, [R1+0x50] ;  /* 0x00005000011c7983 */ /* 0x000ee20000300800 */
[----:B0-----:R-:W-:-:S02]  /*6f900*/  IMAD.MOV.U32 R20, RZ, RZ, R16 ;  /* 0x000000ffff147224 */ /* 0x001fc400078e0010 */
[----:B------:R-:W-:Y:S01]  /*6f910*/  IMAD R16, R23, 0x4, R3 ;  /* 0x0000000417107824 */ /* 0x000fe200078e0203 */
[----:B------:R-:W-:Y:S04]  /*6f920*/  STL.64 [R1+0x1b0], R18 ;  /* 0x0001b01201007387 */ /* 0x000fe80000100a00 */
[----:B------:R0:W-:Y:S01]  /*6f930*/  STL.64 [R1+0x2c18], R10 ;  /* 0x002c180a01007387 */ /* 0x0001e20000100a00 */
[----:B------:R-:W-:-:S03]  /*6f940*/  IMAD.MOV.U32 R21, RZ, RZ, R17 ;  /* 0x000000ffff157224 */ /* 0x000fc600078e0011 */
[----:B------:R4:W-:Y:S01]  /*6f950*/  STL.64 [R1+0x1a8], R6 ;  /* 0x0001a80601007387 */ /* 0x0009e20000100a00 */
[----:B------:R-:W-:Y:S02]  /*6f960*/  IMAD R17, R23, 0x4, R4 ;  /* 0x0000000417117824 */ /* 0x000fe400078e0204 */
[----:B-1----:R-:W-:Y:S01]  /*6f970*/  IMAD.MOV.U32 R4, RZ, RZ, R20 ;  /* 0x000000ffff047224 */ /* 0x002fe200078e0014 */
[CC--:B0-----:R-:W-:Y:S01]  /*6f980*/  IADD3 R10, P6, PT, R16.reuse, R0.reuse, RZ ;  /* 0x00000000100a7210 */ /* 0x0c1fe20007fde0ff */
[----:B------:R-:W-:Y:S01]  /*6f990*/  IMAD.MOV.U32 R5, RZ, RZ, R21 ;  /* 0x000000ffff057224 */ /* 0x000fe200078e0015 */
[----:B------:R-:W5:Y:S01]  /*6f9a0*/  LDL.LU R20, [R1+0x48] ;  /* 0x0000480001147983 */ /* 0x000f620000300800 */
[C---:B----4-:R-:W-:Y:S02]  /*6f9b0*/  IADD3 R6, P4, PT, R3.reuse, R0, RZ ;  /* 0x0000000003067210 */ /* 0x050fe40007f9e0ff */
[-C--:B------:R-:W-:Y:S01]  /*6f9c0*/  LEA.HI.X.SX32 R11, R16, R2.reuse, 0x1, P6 ;  /* 0x00000002100b7211 */ /* 0x080fe200030f0eff */
[----:B------:R-:W4:Y:S01]  /*6f9d0*/  LDL.LU R21, [R1+0x44] ;  /* 0x0000440001157983 */ /* 0x000f220000300800 */
[----:B------:R-:W-:-:S05]  /*6f9e0*/  LEA.HI.X.SX32 R7, R3, R2, 0x1, P4 ;  /* 0x0000000203077211 */ /* 0x000fca00020f0eff */
[----:B------:R0:W-:Y:S04]  /*6f9f0*/  STL.64 [R1+0x1a0], R6 ;  /* 0x0001a00601007387 */ /* 0x0001e80000100a00 */
[----:B0-----:R-:W4:Y:S04]  /*6fa00*/  LDL.LU.64 R6, [R1+0x2c28] ;  /* 0x002c280001067983 */ /* 0x001f280000300a00 */
[----:B------:R-:W-:Y:S04]  /*6fa10*/  STL.64 [R1+0x2c08], R14 ;  /* 0x002c080e01007387 */ /* 0x000fe80000100a00 */
[----:B------:R-:W-:Y:S04]  /*6fa20*/  STL.64 [R1+0x198], R10 ;  /* 0x0001980a01007387 */ /* 0x000fe80000100a00 */
[----:B---3--:R0:W-:Y:S04]  /*6fa30*/  STG.E.U8 desc[UR12][R24.64], R28 ;  /* 0x0000001c18007986 */ /* 0x0081e8000c10110c */
[----:B0-----:R-:W3:Y:S01]  /*6fa40*/  LDL.LU.64 R24, [R1+0x2c20] ;  /* 0x002c200001187983 */ /* 0x001ee20000300a00 */
[CC--:B--2---:R-:W-:Y:S01]  /*6fa50*/  IADD3 R10, P4, PT, R29.reuse, R0.reuse, RZ ;  /* 0x000000001d0a7210 */ /* 0x0c4fe20007f9e0ff */
[----:B------:R-:W-:Y:S01]  /*6fa60*/  IMAD.MOV.U32 R14, RZ, RZ, R4 ;  /* 0x000000ffff0e7224 */ /* 0x000fe200078e0004 */
[----:B------:R-:W-:Y:S01]  /*6fa70*/  IADD3 R4, P6, PT, R22, R0, RZ ;  /* 0x0000000016047210 */ /* 0x000fe20007fde0ff */
[----:B------:R-:W-:Y:S01]  /*6fa80*/  IMAD.MOV.U32 R15, RZ, RZ, R5 ;  /* 0x000000ffff0f7224 */ /* 0x000fe200078e0005 */
[----:B------:R-:W-:-:S02]  /*6fa90*/  LEA.HI.X.SX32 R11, R29, R2, 0x1, P4 ;  /* 0x000000021d0b7211 */ /* 0x000fc400020f0eff */
[----:B------:R-:W-:Y:S02]  /*6faa0*/  LEA.HI.X.SX32 R5, R22, R2, 0x1, P6 ;  /* 0x0000000216057211 */ /* 0x000fe400030f0eff */
[----:B------:R-:W2:Y:S04]  /*6fab0*/  LDL.LU R22, [R1+0x10] ;  /* 0x0000100001167983 */ /* 0x000ea80000300800 */
[----:B------:R0:W-:Y:S04]  /*6fac0*/  STL.64 [R1+0x190], R10 ;  /* 0x0001900a01007387 */ /* 0x0001e80000100a00 */
[----:B------:R1:W-:Y:S01]  /*6fad0*/  STL.64 [R1+0x188], R4 ;  /* 0x0001880401007387 */ /* 0x0003e20000100a00 */
[----:B0-----:R-:W-:-:S02]  /*6fae0*/  IADD3 R10, P4, PT, R13, R0, RZ ;  /* 0x000000000d0a7210 */ /* 0x001fc40007f9e0ff */
[C---:B-1----:R-:W-:Y:S02]  /*6faf0*/  IADD3 R4, P6, PT, R12.reuse, R0, RZ ;  /* 0x000000000c047210 */ /* 0x042fe40007fde0ff */
[-C--:B------:R-:W-:Y:S02]  /*6fb00*/  LEA.HI.X.SX32 R11, R13, R2.reuse, 0x1, P4 ;  /* 0x000000020d0b7211 */ /* 0x080fe400020f0eff */
[----:B------:R-:W-:Y:S01]  /*6fb10*/  LEA.HI.X.SX32 R5, R12, R2, 0x1, P6 ;  /* 0x000000020c057211 */ /* 0x000fe200030f0eff */
[----:B---3--:R-:W-:Y:S04]  /*6fb20*/  STL.64 [R1+0x2be0], R24 ;  /* 0x002be01801007387 */ /* 0x008fe80000100a00 */
[----:B------:R0:W-:Y:S04]  /*6fb30*/  STL.64 [R1+0x180], R10 ;  /* 0x0001800a01007387 */ /* 0x0001e80000100a00 */
[----:B0-----:R-:W3:Y:S04]  /*6fb40*/  LDL.LU.64 R10, [R1+0x2c18] ;  /* 0x002c1800010a7983 */ /* 0x001ee80000300a00 */
[----:B------:R5:W-:Y:S02]  /*6fb50*/  STL.64 [R1+0x178], R4 ;  /* 0x0001780401007387 */ /* 0x000be40000100a00 */
[----:B-----5:R-:W-:-:S04]  /*6fb60*/  IADD3 R4, P4, PT, R20, R0, RZ ;  /* 0x0000000014047210 */ /* 0x020fc80007f9e0ff */
[----:B------:R-:W-:-:S05]  /*6fb70*/  LEA.HI.X.SX32 R5, R20, R2, 0x1, P4 ;  /* 0x0000000214057211 */ /* 0x000fca00020f0eff */
[----:B------:R0:W-:Y:S04]  /*6fb80*/  STL.64 [R1+0x170], R4 ;  /* 0x0001700401007387 */ /* 0x0001e80000100a00 */
[----:B0-----:R-:W5:Y:S01]  /*6fb90*/  LDL.LU R4, [R1+0x2c10] ;  /* 0x002c100001047983 */ /* 0x001f620000300800 */
[----:B------:R-:W-:-:S04]  /*6fba0*/  IMAD R19, R23, 0x4, R17 ;  /* 0x0000000417137824 */ /* 0x000fc800078e0211 */
[----:B------:R-:W-:-:S04]  /*6fbb0*/  IMAD R18, R23, 0x4, R19 ;  /* 0x0000000417127824 */ /* 0x000fc800078e0213 */
[----:B------:R-:W-:Y:S01]  /*6fbc0*/  IMAD R16, R23, 0x4, R18 ;  /* 0x0000000417107824 */ /* 0x000fe200078e0212 */
[----:B------:R-:W-:-:S03]  /*6fbd0*/  PRMT R3, R24, 0x7772, RZ ;  /* 0x0000777218037816 */ /* 0x000fc600000000ff */
[----:B------:R-:W-:-:S04]  /*6fbe0*/  IMAD R29, R23, 0x4, R16 ;  /* 0x00000004171d7824 */ /* 0x000fc800078e0210 */
[----:B------:R-:W-:Y:S02]  /*6fbf0*/  IMAD R28, R23, 0x4, R29 ;  /* 0x00000004171c7824 */ /* 0x000fe400078e021d */
[----:B------:R-:W-:Y:S01]  /*6fc00*/  IMAD.MOV.U32 R25, RZ, RZ, R3 ;  /* 0x000000ffff197224 */ /* 0x000fe200078e0003 */
[----:B----4-:R-:W-:Y:S01]  /*6fc10*/  IADD3 R12, P6, PT, R21, R0, RZ ;  /* 0x00000000150c7210 */ /* 0x010fe20007fde0ff */
[----:B------:R-:W-:-:S03]  /*6fc20*/  IMAD R3, R23, 0x4, R28 ;  /* 0x0000000417037824 */ /* 0x000fc600078e021c */
[----:B------:R-:W-:Y:S01]  /*6fc30*/  LEA.HI.X.SX32 R13, R21, R2, 0x1, P6 ;  /* 0x00000002150d7211 */ /* 0x000fe200030f0eff */
[----:B------:R-:W-:Y:S01]  /*6fc40*/  IMAD R5, R23, 0x4, R3 ;  /* 0x0000000417057824 */ /* 0x000fe200078e0203 */
[----:B------:R0:W-:Y:S04]  /*6fc50*/  STL.64 [R1+0x2bf8], R26 ;  /* 0x002bf81a01007387 */ /* 0x0001e80000100a00 */
[----:B------:R-:W-:Y:S04]  /*6fc60*/  STL [R1+0x3c], R5 ;  /* 0x00003c0501007387 */ /* 0x000fe80000100800 */
[----:B------:R1:W-:Y:S04]  /*6fc70*/  STL.64 [R1+0x168], R12 ;  /* 0x0001680c01007387 */ /* 0x0003e80000100a00 */
[----:B------:R4:W-:Y:S04]  /*6fc80*/  STG.E.U8 desc[UR12][R14.64], R25 ;  /* 0x000000190e007986 */ /* 0x0009e8000c10110c */
[----:B0-----:R-:W3:Y:S01]  /*6fc90*/  LDL.LU.64 R26, [R1+0x88] ;  /* 0x00008800011a7983 */ /* 0x001ee20000300a00 */
[----:B-1----:R-:W-:-:S04]  /*6fca0*/  IADD3 R12, P6, PT, R17, R0, RZ ;  /* 0x00000000110c7210 */ /* 0x002fc80007fde0ff */
[----:B------:R-:W-:Y:S01]  /*6fcb0*/  LEA.HI.X.SX32 R13, R17, R2, 0x1, P6 ;  /* 0x00000002110d7211 */ /* 0x000fe200030f0eff */
[----:B----4-:R-:W4:Y:S01]  /*6fcc0*/  LDL.LU.64 R14, [R1+0x2c08] ;  /* 0x002c0800010e7983 */ /* 0x010f220000300a00 */
[----:B-----5:R-:W-:-:S04]  /*6fcd0*/  IADD3 R20, P4, PT, R4, R0, RZ ;  /* 0x0000000004147210 */ /* 0x020fc80007f9e0ff */
[----:B------:R-:W-:Y:S02]  /*6fce0*/  LEA.HI.X.SX32 R21, R4, R2, 0x1, P4 ;  /* 0x0000000204157211 */ /* 0x000fe400020f0eff */
[C---:B------:R-:W-:Y:S01]  /*6fcf0*/  IADD3 R24, P4, PT, R19.reuse, R0, RZ ;  /* 0x0000000013187210 */ /* 0x040fe20007f9e0ff */
[----:B------:R-:W5:Y:S03]  /*6fd00*/  LDL.LU R4, [R1+0x2c00] ;  /* 0x002c000001047983 */ /* 0x000f660000300800 */
[----:B------:R-:W-:Y:S01]  /*6fd10*/  LEA.HI.X.SX32 R25, R19, R2, 0x1, P4 ;  /* 0x0000000213197211 */ /* 0x000fe200020f0eff */
[----:B------:R-:W-:Y:S04]  /*6fd20*/  STL.64 [R1+0x160], R20 ;  /* 0x0001601401007387 */ /* 0x000fe80000100a00 */
[----:B------:R-:W-:Y:S04]  /*6fd30*/  STL.64 [R1+0x158], R12 ;  /* 0x0001580c01007387 */ /* 0x000fe80000100a00 */
[----:B------:R0:W-:Y:S04]  /*6fd40*/  STL.64 [R1+0x150], R24 ;  /* 0x0001501801007387 */ /* 0x0001e80000100a00 */
[----:B0-----:R-:W4:Y:S01]  /*6fd50*/  LDL.LU.64 R24, [R1+0xc8] ;  /* 0x0000c80001187983 */ /* 0x001f220000300a00 */
[----:B------:R-:W-:-:S04]  /*6fd60*/  IADD3 R12, P6, PT, R18, R0, RZ ;  /* 0x00000000120c7210 */ /* 0x000fc80007fde0ff */
[----:B------:R-:W-:Y:S02]  /*6fd70*/  LEA.HI.X.SX32 R13, R18, R2, 0x1, P6 ;  /* 0x00000002120d7211 */ /* 0x000fe400030f0eff */
[----:B--2---:R-:W-:-:S05]  /*6fd80*/  PRMT R17, R22, 0x7773, RZ ;  /* 0x0000777316117816 */ /* 0x004fca00000000ff */
[----:B---3--:R-:W-:Y:S04]  /*6fd90*/  STG.E.U8 desc[UR12][R26.64], R17 ;  /* 0x000000111a007986 */ /* 0x008fe8000c10110c */
[----:B----4-:R0:W-:Y:S04]  /*6fda0*/  STL.64 [R1+0x2be8], R24 ;  /* 0x002be81801007387 */ /* 0x0101e80000100a00 */
[----:B------:R1:W-:Y:S01]  /*6fdb0*/  STL.64 [R1+0x148], R12 ;  /* 0x0001480c01007387 */ /* 0x0003e20000100a00 */
[-C--:B0-----:R-:W-:Y:S02]  /*6fdc0*/  IADD3 R24, P4, PT, R16, R0.reuse, RZ ;  /* 0x0000000010187210 */ /* 0x081fe40007f9e0ff */
[----:B-1----:R-:W-:-:S02]  /*6fdd0*/  IADD3 R12, P6, PT, R29, R0, RZ ;  /* 0x000000001d0c7210 */ /* 0x002fc40007fde0ff */
[-C--:B------:R-:W-:Y:S02]  /*6fde0*/  LEA.HI.X.SX32 R25, R16, R2.reuse, 0x1, P4 ;  /* 0x0000000210197211 */ /* 0x080fe400020f0eff */
[----:B------:R-:W-:-:S03]  /*6fdf0*/  LEA.HI.X.SX32 R13, R29, R2, 0x1, P6 ;  /* 0x000000021d0d7211 */ /* 0x000fc600030f0eff */
[----:B------:R0:W-:Y:S04]  /*6fe00*/  STL.64 [R1+0x140], R24 ;  /* 0x0001401801007387 */ /* 0x0001e80000100a00 */
[----:B------:R1:W-:Y:S04]  /*6fe10*/  STL.64 [R1+0x138], R12 ;  /* 0x0001380c01007387 */ /* 0x0003e80000100a00 */
[----:B------:R-:W2:Y:S01]  /*6fe20*/  LDL.LU.64 R26, [R1+0x2bf8] ;  /* 0x002bf800011a7983 */ /* 0x000ea20000300a00 */
[----:B0-----:R-:W-:-:S04]  /*6fe30*/  IADD3 R24, P4, PT, R28, R0, RZ ;  /* 0x000000001c187210 */ /* 0x001fc80007f9e0ff */
[----:B------:R-:W-:Y:S02]  /*6fe40*/  LEA.HI.X.SX32 R25, R28, R2, 0x1, P4 ;  /* 0x000000021c197211 */ /* 0x000fe400020f0eff */
[----:B------:R-:W3:Y:S01]  /*6fe50*/  LDL.LU R28, [R1+0x3c] ;  /* 0x00003c00011c7983 */ /* 0x000ee20000300800 */
[----:B-1----:R-:W-:Y:S01]  /*6fe60*/  IADD3 R12, P6, PT, R3, R0, RZ ;  /* 0x00000000030c7210 */ /* 0x002fe20007fde0ff */
[----:B------:R-:W-:-:S03]  /*6fe70*/  IMAD R5, R23, 0x4, R5 ;  /* 0x0000000417057824 */ /* 0x000fc600078e0205 */
[----:B------:R-:W-:Y:S01]  /*6fe80*/  LEA.HI.X.SX32 R13, R3, R2, 0x1, P6 ;  /* 0x00000002030d7211 */ /* 0x000fe200030f0eff */
[----:B------:R-:W-:Y:S01]  /*6fe90*/  STL.64 [R1+0x130], R24 ;  /* 0x0001301801007387 */ /* 0x000fe20000100a00 */
[----:B------:R-:W-:-:S03]  /*6fea0*/  IMAD R21, R23, 0x4, R5 ;  /* 0x0000000417157824 */ /* 0x000fc600078e0205 */
[----:B------:R0:W-:Y:S02]  /*6feb0*/  STL.64 [R1+0x128], R12 ;  /* 0x0001280c01007387 */ /* 0x0001e40000100a00 */
[----:B0-----:R-:W-:-:S04]  /*6fec0*/  IADD3 R12, P6, PT, R5, R0, RZ ;  /* 0x00000000050c7210 */ /* 0x001fc80007fde0ff */
[----:B------:R-:W-:Y:S02]  /*6fed0*/  LEA.HI.X.SX32 R13, R5, R2, 0x1, P6 ;  /* 0x00000002050d7211 */ /* 0x000fe400030f0eff */
[----:B------:R-:W4:Y:S01]  /*6fee0*/  LDL.LU R5, [R1+0x2bf0] ;  /* 0x002bf00001057983 */ /* 0x000f220000300800 */
[----:B---3--:R-:W-:-:S04]  /*6fef0*/  IADD3 R24, P4, PT, R28, R0, RZ ;  /* 0x000000001c187210 */ /* 0x008fc80007f9e0ff */
[----:B------:R-:W-:-:S05]  /*6ff00*/  LEA.HI.X.SX32 R25, R28, R2, 0x1, P4 ;  /* 0x000000021c197211 */ /* 0x000fca00020f0eff */
[----:B------:R0:W-:Y:S04]  /*6ff10*/  STL.64 [R1+0x120], R24 ;  /* 0x0001201801007387 */ /* 0x0001e80000100a00 */
[----:B------:R-:W-:Y:S01]  /*6ff20*/  STL.64 [R1+0x118], R12 ;  /* 0x0001180c01007387 */ /* 0x000fe20000100a00 */
[----:B0-----:R-:W-:-:S04]  /*6ff30*/  IADD3 R24, P4, PT, R21, R0, RZ ;  /* 0x0000000015187210 */ /* 0x001fc80007f9e0ff */
[----:B------:R-:W-:-:S05]  /*6ff40*/  LEA.HI.X.SX32 R25, R21, R2, 0x1, P4 ;  /* 0x0000000215197211 */ /* 0x000fca00020f0eff */
[----:B------:R0:W-:Y:S04]  /*6ff50*/  STL.64 [R1+0x110], R24 ;  /* 0x0001101801007387 */ /* 0x0001e80000100a00 */
[----:B0-----:R-:W3:Y:S01]  /*6ff60*/  LDL.LU.64 R24, [R1+0x2be8] ;  /* 0x002be80001187983 */ /* 0x001ee20000300a00 */
[----:B------:R-:W-:-:S04]  /*6ff70*/  IMAD R20, R23, 0x4, R21 ;  /* 0x0000000417147824 */ /* 0x000fc800078e0215 */
[----:B------:R-:W-:Y:S01]  /*6ff80*/  IMAD R18, R23, 0x4, R20 ;  /* 0x0000000417127824 */ /* 0x000fe200078e0214 */
[----:B------:R-:W-:-:S03]  /*6ff90*/  IADD3 R12, P6, PT, R20, R0, RZ ;  /* 0x00000000140c7210 */ /* 0x000fc60007fde0ff */
[C---:B------:R-:W-:Y:S01]  /*6ffa0*/  IMAD R16, R23.reuse, 0x4, R18 ;  /* 0x0000000417107824 */ /* 0x040fe200078e0212 */
[----:B------:R-:W-:Y:S02]  /*6ffb0*/  LEA.HI.X.SX32 R13, R20, R2, 0x1, P6 ;  /* 0x00000002140d7211 */ /* 0x000fe400030f0eff */
[----:B------:R-:W-:Y:S01]  /*6ffc0*/  IADD3 R20, P4, PT, R18, R0, RZ ;  /* 0x0000000012147210 */ /* 0x000fe20007f9e0ff */
[C---:B------:R-:W-:Y:S02]  /*6ffd0*/  IMAD R19, R23.reuse, 0x4, R16 ;  /* 0x0000000417137824 */ /* 0x040fe400078e0210 */
[----:B------:R0:W-:Y:S01]  /*6ffe0*/  STL.64 [R1+0x108], R12 ;  /* 0x0001080c01007387 */ /* 0x0001e20000100a00 */
[----:B-----5:R-:W-:Y:S02]  /*6fff0*/  PRMT R22, R4, 0x7773, RZ ;  /* 0x0000777304167816 */ /* 0x020fe400000000ff */
[----:B------:R-:W-:Y:S01]  /*70000*/  LEA.HI.X.SX32 R21, R18, R2, 0x1, P4 ;  /* 0x0000000212157211 */ /* 0x000fe200020f0eff */
[----:B------:R-:W-:Y:S01]  /*70010*/  IMAD R17, R23, 0x4, R19 ;  /* 0x0000000417117824 */ /* 0x000fe200078e0213 */
[----:B0-----:R-:W-:-:S04]  /*70020*/  IADD3 R12, P6, PT, R16, R0, RZ ;  /* 0x00000000100c7210 */ /* 0x001fc80007fde0ff */
[----:B------:R-:W-:Y:S01]  /*70030*/  LEA.HI.X.SX32 R13, R16, R2, 0x1, P6 ;  /* 0x00000002100d7211 */ /* 0x000fe200030f0eff */
[----:B------:R-:W-:Y:S01]  /*70040*/  IMAD R29, R23, 0x4, R17 ;  /* 0x00000004171d7824 */ /* 0x000fe200078e0211 */
[----:B----4-:R-:W-:-:S03]  /*70050*/  PRMT R16, R5, 0x7773, RZ ;  /* 0x0000777305107816 */ /* 0x010fc600000000ff */
[----:B------:R-:W-:Y:S01]  /*70060*/  IMAD R28, R23, 0x4, R29 ;  /* 0x00000004171c7824 */ /* 0x000fe200078e021d */
[----:B---3--:R0:W-:Y:S04]  /*70070*/  STG.E.U8 desc[UR12][R24.64], R22 ;  /* 0x0000001618007986 */ /* 0x0081e8000c10110c */
[----:B0-----:R-:W3:Y:S04]  /*70080*/  LDL.LU.64 R24, [R1+0x2be0] ;  /* 0x002be00001187983 */ /* 0x001ee80000300a00 */
[----:B------:R0:W-:Y:S04]  /*70090*/  STL.64 [R1+0x100], R20 ;  /* 0x0001001401007387 */ /* 0x0001e80000100a00 */
[----:B------:R1:W-:Y:S04]  /*700a0*/  STL.64 [R1+0xf8], R12 ;  /* 0x0000f80c01007387 */ /* 0x0003e80000100a00 */
[----:B------:R-:W4:Y:S01]  /*700b0*/  LDL.LU R5, [R1+0x2bd8] ;  /* 0x002bd80001057983 */ /* 0x000f220000300800 */
[----:B0-----:R-:W-:-:S02]  /*700c0*/  IADD3 R20, P4, PT, R19, R0, RZ ;  /* 0x0000000013147210 */ /* 0x001fc40007f9e0ff */
[----:B-1----:R-:W-:Y:S02]  /*700d0*/  IADD3 R12, P6, PT, R17, R0, RZ ;  /* 0x00000000110c7210 */ /* 0x002fe40007fde0ff */
[-C--:B------:R-:W-:Y:S02]  /*700e0*/  LEA.HI.X.SX32 R21, R19, R2.reuse, 0x1, P4 ;  /* 0x0000000213157211 */ /* 0x080fe400020f0eff */
[----:B------:R-:W-:-:S05]  /*700f0*/  LEA.HI.X.SX32 R13, R17, R2, 0x1, P6 ;  /* 0x00000002110d7211 */ /* 0x000fca00030f0eff */
[----:B------:R2:W-:Y:S04]  /*70100*/  STL.64 [R1+0xe8], R12 ;  /* 0x0000e80c01007387 */ /* 0x0005e80000100a00 */
[----:B------:R0:W-:Y:S01]  /*70110*/  STL.64 [R1+0xf0], R20 ;  /* 0x0000f01401007387 */ /* 0x0001e20000100a00 */
[----:B--2---:R-:W-:Y:S01]  /*70120*/  IMAD.MOV.U32 R12, RZ, RZ, R26 ;  /* 0x000000ffff0c7224 */ /* 0x004fe200078e001a */
[CC--:B------:R-:W-:Y:S01]  /*70130*/  IADD3 R26, P4, PT, R29.reuse, R0.reuse, RZ ;  /* 0x000000001d1a7210 */ /* 0x0c0fe20007f9e0ff */
[----:B------:R-:W-:Y:S01]  /*70140*/  IMAD.MOV.U32 R13, RZ, RZ, R27 ;  /* 0x000000ffff0d7224 */ /* 0x000fe200078e001b */
[C---:B0-----:R-:W-:Y:S02]  /*70150*/  IADD3 R20, P6, PT, R28.reuse, R0, RZ ;  /* 0x000000001c147210 */ /* 0x041fe40007fde0ff */
[-C--:B------:R-:W-:Y:S01]  /*70160*/  LEA.HI.X.SX32 R27, R29, R2.reuse, 0x1, P4 ;  /* 0x000000021d1b7211 */ /* 0x080fe200020f0eff */
[----:B------:R-:W-:Y:S01]  /*70170*/  IMAD.MOV.U32 R29, RZ, RZ, R16 ;  /* 0x000000ffff1d7224 */ /* 0x000fe200078e0010 */
[----:B------:R-:W-:-:S03]  /*70180*/  LEA.HI.X.SX32 R21, R28, R2, 0x1, P6 ;  /* 0x000000021c157211 */ /* 0x000fc600030f0eff */
[----:B------:R-:W-:Y:S04]  /*70190*/  STL.64 [R1+0xe0], R26 ;  /* 0x0000e01a01007387 */ /* 0x000fe80000100a00 */
[----:B------:R-:W-:Y:S04]  /*701a0*/  STL.64 [R1+0xd8], R20 ;  /* 0x0000d81401007387 */ /* 0x000fe80000100a00 */
[----:B------:R0:W-:Y:S04]  /*701b0*/  STG.E.U8 desc[UR12][R8.64], R29 ;  /* 0x0000001d08007986 */ /* 0x0001e8000c10110c */
[----:B0-----:R-:W2:Y:S01]  /*701c0*/  LDL.LU.64 R8, [R1+0x2bd0] ;  /* 0x002bd00001087983 */ /* 0x001ea20000300a00 */
[----:B------:R-:W-:-:S04]  /*701d0*/  IMAD R4, R23, 0x4, R28 ;  /* 0x0000000417047824 */ /* 0x000fc800078e021c */
[----:B------:R-:W-:Y:S01]  /*701e0*/  IMAD R3, R23, 0x4, R4 ;  /* 0x0000000417037824 */ /* 0x000fe200078e0204 */
[----:B------:R-:W-:-:S03]  /*701f0*/  IADD3 R26, P4, PT, R4, R0, RZ ;  /* 0x00000000041a7210 */ /* 0x000fc60007f9e0ff */
[----:B------:R-:W-:Y:S01]  /*70200*/  IMAD R22, R23, 0x4, R3 ;  /* 0x0000000417167824 */ /* 0x000fe200078e0203 */
[----:B------:R-:W-:Y:S02]  /*70210*/  IADD3 R20, P6, PT, R3, R0, RZ ;  /* 0x0000000003147210 */ /* 0x000fe40007fde0ff */
[-C--:B------:R-:W-:Y:S01]  /*70220*/  LEA.HI.X.SX32 R27, R4, R2.reuse, 0x1, P4 ;  /* 0x00000002041b7211 */ /* 0x080fe200020f0eff */
[----:B------:R-:W-:Y:S01]  /*70230*/  IMAD R18, R23, 0x4, R22 ;  /* 0x0000000417127824 */ /* 0x000fe200078e0216 */
[----:B------:R-:W-:-:S03]  /*70240*/  LEA.HI.X.SX32 R21, R3, R2, 0x1, P6 ;  /* 0x0000000203157211 */ /* 0x000fc600030f0eff */
[----:B------:R0:W-:Y:S04]  /*70250*/  STL.64 [R1+0xd0], R26 ;  /* 0x0000d01a01007387 */ /* 0x0001e80000100a00 */
[----:B------:R1:W-:Y:S01]  /*70260*/  STL.64 [R1+0xc8], R20 ;  /* 0x0000c81401007387 */ /* 0x0003e20000100a00 */
[----:B------:R-:W-:Y:S01]  /*70270*/  IMAD R17, R23, 0x4, R18 ;  /* 0x0000000417117824 */ /* 0x000fe200078e0212 */
[-C--:B0-----:R-:W-:Y:S02]  /*70280*/  IADD3 R26, P4, PT, R22, R0.reuse, RZ ;  /* 0x00000000161a7210 */ /* 0x081fe40007f9e0ff */
[----:B-1----:R-:W-:Y:S02]  /*70290*/  IADD3 R20, P6, PT, R18, R0, RZ ;  /* 0x0000000012147210 */ /* 0x002fe40007fde0ff */
[----:B------:R-:W-:-:S02]  /*702a0*/  LEA.HI.X.SX32 R27, R22, R2, 0x1, P4 ;  /* 0x00000002161b7211 */ /* 0x000fc400020f0eff */
[----:B------:R-:W-:Y:S01]  /*702b0*/  LEA.HI.X.SX32 R21, R18, R2, 0x1, P6 ;  /* 0x0000000212157211 */ /* 0x000fe200030f0eff */
[----:B------:R-:W-:Y:S02]  /*702c0*/  IMAD R16, R23, 0x4, R17 ;  /* 0x0000000417107824 */ /* 0x000fe400078e0211 */
[----:B------:R0:W-:Y:S04]  /*702d0*/  STL.64 [R1+0xc0], R26 ;  /* 0x0000c01a01007387 */ /* 0x0001e80000100a00 */
[----:B------:R1:W-:Y:S01]  /*702e0*/  STL.64 [R1+0xb8], R20 ;  /* 0x0000b81401007387 */ /* 0x0003e20000100a00 */
[----:B0-----:R-:W-:Y:S01]  /*702f0*/  IMAD.MOV.U32 R26, RZ, RZ, R10 ;  /* 0x000000ffff1a7224 */ /* 0x001fe200078e000a */
[CC--:B------:R-:W-:Y:S02]  /*70300*/  IADD3 R10, P6, PT, R16.reuse, R0.reuse, RZ ;  /* 0x00000000100a7210 */ /* 0x0c0fe40007fde0ff */
[----:B-1----:R-:W-:Y:S01]  /*70310*/  IADD3 R20, P4, PT, R17, R0, RZ ;  /* 0x0000000011147210 */ /* 0x002fe20007f9e0ff */
[----:B------:R-:W-:Y:S01]  /*70320*/  IMAD.MOV.U32 R27, RZ, RZ, R11 ;  /* 0x000000ffff1b7224 */ /* 0x000fe200078e000b */
[----:B------:R-:W-:-:S02]  /*70330*/  LEA.HI.X.SX32 R11, R16, R2, 0x1, P6 ;  /* 0x00000002100b7211 */ /* 0x000fc400030f0eff */
[----:B------:R-:W-:-:S05]  /*70340*/  LEA.HI.X.SX32 R21, R17, R2, 0x1, P4 ;  /* 0x0000000211157211 */ /* 0x000fca00020f0eff */
[----:B------:R0:W-:Y:S04]  /*70350*/  STL.64 [R1+0xb0], R20 ;  /* 0x0000b01401007387 */ /* 0x0001e80000100a00 */
[----:B0-----:R-:W5:Y:S04]  /*70360*/  LDL.LU.64 R20, [R1+0x2bc8] ;  /* 0x002bc80001147983 */ /* 0x001f680000300a00 */
[----:B------:R-:W-:Y:S01]  /*70370*/  STL.64 [R1+0xa8], R10 ;  /* 0x0000a80a01007387 */ /* 0x000fe20000100a00 */
[----:B--2---:R-:W-:-:S05]  /*70380*/  PRMT R8, R8, 0x7773, RZ ;  /* 0x0000777308087816 */ /* 0x004fca00000000ff */
[----:B------:R0:W-:Y:S04]  /*70390*/  STG.E.U8 desc[UR12][R12.64], R8 ;  /* 0x000000080c007986 */ /* 0x0001e8000c10110c */
[----:B0-----:R-:W2:Y:S01]  /*703a0*/  LDL.LU.64 R12, [R1+0x2bc0] ;  /* 0x002bc000010c7983 */ /* 0x001ea20000300a00 */
[----:B------:R-:W-:-:S04]  /*703b0*/  IMAD R19, R23, 0x4, R16 ;  /* 0x0000000417137824 */ /* 0x000fc800078e0210 */
[----:B------:R-:W-:Y:S01]  /*703c0*/  IMAD R28, R23, 0x4, R19 ;  /* 0x00000004171c7824 */ /* 0x000fe200078e0213 */
[----:B------:R-:W-:-:S03]  /*703d0*/  IADD3 R16, P4, PT, R19, R0, RZ ;  /* 0x0000000013107210 */ /* 0x000fc60007f9e0ff */
[----:B------:R-:W-:Y:S01]  /*703e0*/  IMAD R4, R23, 0x4, R28 ;  /* 0x0000000417047824 */ /* 0x000fe200078e021c */
[C---:B------:R-:W-:Y:S02]  /*703f0*/  IADD3 R10, P6, PT, R28.reuse, R0, RZ ;  /* 0x000000001c0a7210 */ /* 0x040fe40007fde0ff */
[-C--:B------:R-:W-:Y:S01]  /*70400*/  LEA.HI.X.SX32 R17, R19, R2.reuse, 0x1, P4 ;  /* 0x0000000213117211 */ /* 0x080fe200020f0eff */
[----:B------:R-:W-:Y:S01]  /*70410*/  IMAD R3, R23, 0x4, R4 ;  /* 0x0000000417037824 */ /* 0x000fe200078e0204 */
[----:B------:R-:W-:-:S03]  /*70420*/  LEA.HI.X.SX32 R11, R28, R2, 0x1, P6 ;  /* 0x000000021c0b7211 */ /* 0x000fc600030f0eff */
[----:B------:R0:W-:Y:S01]  /*70430*/  STL.64 [R1+0xa0], R16 ;  /* 0x0000a01001007387 */ /* 0x0001e20000100a00 */
[----:B------:R-:W-:-:S03]  /*70440*/  IMAD R29, R23, 0x4, R3 ;  /* 0x00000004171d7824 */ /* 0x000fc600078e0203 */
[----:B------:R1:W-:Y:S01]  /*70450*/  STL.64 [R1+0x98], R10 ;  /* 0x0000980a01007387 */ /* 0x0003e20000100a00 */
[----:B------:R-:W-:Y:S01]  /*70460*/  IMAD R18, R23, 0x4, R29 ;  /* 0x0000000417127824 */ /* 0x000fe200078e021d */
[CC--:B0-----:R-:W-:Y:S02]  /*70470*/  IADD3 R16, P4, PT, R4.reuse, R0.reuse, RZ ;  /* 0x0000000004107210 */ /* 0x0c1fe40007f9e0ff */
[C---:B-1----:R-:W-:Y:S02]  /*70480*/  IADD3 R10, P6, PT, R3.reuse, R0, RZ ;  /* 0x00000000030a7210 */ /* 0x042fe40007fde0ff */
[-C--:B------:R-:W-:Y:S02]  /*70490*/  LEA.HI.X.SX32 R17, R4, R2.reuse, 0x1, P4 ;  /* 0x0000000204117211 */ /* 0x080fe400020f0eff */
        /* <DEDUP_REMOVED lines=10> */
[----:B------:R-:W-:Y:S01]  /*70540*/  IADD3 R18, P4, PT, R28, R0, RZ ;  /* 0x000000001c127210 */ /* 0x000fe20007f9e0ff */
[----:B------:R-:W-:-:S03]  /*70550*/  IMAD R4, R23, 0x4, R8 ;  /* 0x0000000417047824 */ /* 0x000fc600078e0208 */
[----:B------:R-:W-:Y:S01]  /*70560*/  LEA.HI.X.SX32 R19, R28, R2, 0x1, P4 ;  /* 0x000000021c137211 */ /* 0x000fe200020f0eff */
[----:B0-----:R-:W3:Y:S04]  /*70570*/  LDL.LU.64 R16, [R1+0x2bb8] ;  /* 0x002bb80001107983 */ /* 0x001ee80000300a00 */
[----:B------:R0:W-:Y:S01]  /*70580*/  STL.64 [R1+0x78], R10 ;  /* 0x0000780a01007387 */ /* 0x0001e20000100a00 */
[----:B------:R-:W-:-:S03]  /*70590*/  IMAD R3, R23, 0x4, R4 ;  /* 0x0000000417037824 */ /* 0x000fc600078e0204 */
[----:B------:R1:W-:Y:S01]  /*705a0*/  STL.64 [R1+0x70], R18 ;  /* 0x0000701201007387 */ /* 0x0003e20000100a00 */
[----:B0-----:R-:W-:-:S04]  /*705b0*/  IADD3 R10, P6, PT, R8, R0, RZ ;  /* 0x00000000080a7210 */ /* 0x001fc80007fde0ff */
[----:B------:R-:W-:Y:S02]  /*705c0*/  LEA.HI.X.SX32 R11, R8, R2, 0x1, P6 ;  /* 0x00000002080b7211 */ /* 0x000fe400030f0eff */
[----:B-1----:R-:W-:-:S03]  /*705d0*/  IADD3 R18, P4, PT, R4, R0, RZ ;  /* 0x0000000004127210 */ /* 0x002fc60007f9e0ff */
[----:B------:R0:W-:Y:S01]  /*705e0*/  STL.64 [R1+0x68], R10 ;  /* 0x0000680a01007387 */ /* 0x0001e20000100a00 */
[----:B------:R-:W-:Y:S02]  /*705f0*/  LEA.HI.X.SX32 R19, R4, R2, 0x1, P4 ;  /* 0x0000000204137211 */ /* 0x000fe400020f0eff */
[----:B0-----:R-:W-:-:S04]  /*70600*/  IADD3 R10, P6, PT, R3, R0, RZ ;  /* 0x00000000030a7210 */ /* 0x001fc80007fde0ff */
[----:B------:R-:W-:Y:S01]  /*70610*/  LEA.HI.X.SX32 R11, R3, R2, 0x1, P6 ;  /* 0x00000002030b7211 */ /* 0x000fe200030f0eff */
[----:B------:R-:W-:Y:S04]  /*70620*/  STL.64 [R1+0x60], R18 ;  /* 0x0000601201007387 */ /* 0x000fe80000100a00 */
[----:B------:R-:W-:Y:S01]  /*70630*/  STL.64 [R1+0x58], R10 ;  /* 0x0000580a01007387 */ /* 0x000fe20000100a00 */
[----:B--2---:R-:W-:-:S05]  /*70640*/  PRMT R22, R12, 0x7773, RZ ;  /* 0x000077730c167816 */ /* 0x004fca00000000ff */
[----:B------:R0:W-:Y:S04]  /*70650*/  STG.E.U8 desc[UR12][R26.64], R22 ;  /* 0x000000161a007986 */ /* 0x0001e8000c10110c */
[----:B0-----:R-:W2:Y:S01]  /*70660*/  LDL.LU.64 R26, [R1+0x338] ;  /* 0x00033800011a7983 */ /* 0x001ea20000300a00 */
[----:B------:R-:W-:-:S04]  /*70670*/  IMAD R12, R23, 0x4, R3 ;  /* 0x00000004170c7824 */ /* 0x000fc800078e0203 */
[----:B------:R-:W-:Y:S01]  /*70680*/  IMAD R8, R23, 0x4, R12 ;  /* 0x0000000417087824 */ /* 0x000fe200078e020c */
[----:B------:R-:W-:-:S04]  /*70690*/  IADD3 R18, P4, PT, R12, R0, RZ ;  /* 0x000000000c127210 */ /* 0x000fc80007f9e0ff */
[----:B------:R-:W-:Y:S02]  /*706a0*/  IADD3 R10, P6, PT, R8, R0, RZ ;  /* 0x00000000080a7210 */ /* 0x000fe40007fde0ff */
[-C--:B------:R-:W-:Y:S02]  /*706b0*/  LEA.HI.X.SX32 R19, R12, R2.reuse, 0x1, P4 ;  /* 0x000000020c137211 */ /* 0x080fe400020f0eff */
[----:B------:R-:W-:-:S03]  /*706c0*/  LEA.HI.X.SX32 R11, R8, R2, 0x1, P6 ;  /* 0x00000002080b7211 */ /* 0x000fc600030f0eff */
[----:B------:R0:W-:Y:S01]  /*706d0*/  STL.64 [R1+0x50], R18 ;  /* 0x0000501201007387 */ /* 0x0001e20000100a00 */
[----:B-----5:R-:W-:Y:S02]  /*706e0*/  PRMT R20, R20, 0x7773, RZ ;  /* 0x0000777314147816 */ /* 0x020fe400000000ff */
[----:B---3--:R-:W-:Y:S01]  /*706f0*/  PRMT R28, R16, 0x7773, RZ ;  /* 0x00007773101c7816 */ /* 0x008fe200000000ff */
[----:B------:R-:W-:-:S04]  /*70700*/  IMAD R16, R23, 0x4, R8 ;  /* 0x0000000417107824 */ /* 0x000fc800078e0208 */
[----:B------:R-:W-:-:S04]  /*70710*/  IMAD R3, R23, 0x4, R16 ;  /* 0x0000000417037824 */ /* 0x000fc800078e0210 */
[----:B------:R-:W-:-:S04]  /*70720*/  IMAD R12, R23, 0x4, R3 ;  /* 0x00000004170c7824 */ /* 0x000fc800078e0203 */
[----:B------:R-:W-:Y:S01]  /*70730*/  IMAD R4, R23, 0x4, R12 ;  /* 0x0000000417047824 */ /* 0x000fe200078e020c */
[----:B------:R-:W-:Y:S04]  /*70740*/  STG.E.U8 desc[UR12][R14.64], R28 ;  /* 0x0000001c0e007986 */ /* 0x000fe8000c10110c */
[----:B--2---:R1:W-:Y:S04]  /*70750*/  STL.64 [R1+0x2bb0], R26 ;  /* 0x002bb01a01007387 */ /* 0x0043e80000100a00 */
[----:B------:R2:W-:Y:S04]  /*70760*/  STL.64 [R1+0x48], R10 ;  /* 0x0000480a01007387 */ /* 0x0005e80000100a00 */
[----:B0-----:R-:W3:Y:S01]  /*70770*/  LDL.LU.64 R18, [R1+0x330] ;  /* 0x0003300001127983 */ /* 0x001ee20000300a00 */
[----:B-1----:R-:W-:Y:S01]  /*70780*/  IMAD.MOV.U32 R26, RZ, RZ, R6 ;  /* 0x000000ffff1a7224 */ /* 0x002fe200078e0006 */
[-C--:B------:R-:W-:Y:S01]  /*70790*/  IADD3 R6, P4, PT, R16, R0.reuse, RZ ;  /* 0x0000000010067210 */ /* 0x080fe20007f9e0ff */
[----:B------:R-:W-:Y:S01]  /*707a0*/  IMAD.MOV.U32 R27, RZ, RZ, R7 ;  /* 0x000000ffff1b7224 */ /* 0x000fe200078e0007 */
[----:B--2---:R-:W-:-:S02]  /*707b0*/  IADD3 R10, P6, PT, R3, R0, RZ ;  /* 0x00000000030a7210 */ /* 0x004fc40007fde0ff */
[-C--:B------:R-:W-:Y:S02]  /*707c0*/  LEA.HI.X.SX32 R7, R16, R2.reuse, 0x1, P4 ;  /* 0x0000000210077211 */ /* 0x080fe400020f0eff */
[----:B------:R-:W-:-:S03]  /*707d0*/  LEA.HI.X.SX32 R11, R3, R2, 0x1, P6 ;  /* 0x00000002030b7211 */ /* 0x000fc600030f0eff */
[----:B------:R0:W-:Y:S01]  /*707e0*/  STL.64 [R1+0x40], R6 ;  /* 0x0000400601007387 */ /* 0x0001e20000100a00 */
[----:B------:R-:W-:Y:S01]  /*707f0*/  IADD3 R14, P4, PT, R12, R0, RZ ;  /* 0x000000000c0e7210 */ /* 0x000fe20007f9e0ff */
[----:B------:R-:W-:-:S03]  /*70800*/  IMAD R3, R23, 0x4, R4 ;  /* 0x0000000417037824 */ /* 0x000fc600078e0204 */
[----:B------:R-:W-:Y:S01]  /*70810*/  LEA.HI.X.SX32 R15, R12, R2, 0x1, P4 ;  /* 0x000000020c0f7211 */ /* 0x000fe200020f0eff */
[----:B0-----:R-:W2:Y:S04]  /*70820*/  LDL.LU.64 R6, [R1+0x328] ;  /* 0x0003280001067983 */ /* 0x001ea80000300a00 */
[----:B------:R0:W-:Y:S01]  /*70830*/  STL.64 [R1+0x38], R10 ;  /* 0x0000380a01007387 */ /* 0x0001e20000100a00 */
[----:B------:R-:W-:-:S03]  /*70840*/  IMAD R8, R23, 0x4, R3 ;  /* 0x0000000417087824 */ /* 0x000fc600078e0203 */
[----:B------:R-:W5:Y:S01]  /*70850*/  LDL.LU R12, [R1+0x1c] ;  /* 0x00001c00010c7983 */ /* 0x000f620000300800 */
[----:B0-----:R-:W-:-:S04]  /*70860*/  IADD3 R10, P6, PT, R4, R0, RZ ;  /* 0x00000000040a7210 */ /* 0x001fc80007fde0ff */
[----:B------:R-:W-:-:S05]  /*70870*/  LEA.HI.X.SX32 R11, R4, R2, 0x1, P6 ;  /* 0x00000002040b7211 */ /* 0x000fca00030f0eff */
[----:B------:R-:W-:Y:S04]  /*70880*/  STL.64 [R1+0x28], R10 ;  /* 0x0000280a01007387 */ /* 0x000fe80000100a00 */
[----:B------:R0:W-:Y:S01]  /*70890*/  STL.64 [R1+0x30], R14 ;  /* 0x0000300e01007387 */ /* 0x0001e20000100a00 */
[CC--:B------:R-:W-:Y:S02]  /*708a0*/  IADD3 R28, P6, PT, R8.reuse, R0.reuse, RZ ;  /* 0x00000000081c7210 */ /* 0x0c0fe40007fde0ff */
[C---:B0-----:R-:W-:Y:S01]  /*708b0*/  IADD3 R14, P4, PT, R3.reuse, R0, RZ ;  /* 0x00000000030e7210 */ /* 0x041fe20007f9e0ff */
[----:B------:R-:W2:Y:S03]  /*708c0*/  LDL.LU.64 R10, [R1+0x318] ;  /* 0x00031800010a7983 */ /* 0x000ea60000300a00 */
[-C--:B------:R-:W-:Y:S01]  /*708d0*/  LEA.HI.X.SX32 R15, R3, R2.reuse, 0x1, P4 ;  /* 0x00000002030f7211 */ /* 0x080fe200020f0eff */
[----:B------:R-:W2:Y:S01]  /*708e0*/  LDL.LU R4, [R1+0x4] ;  /* 0x0000040001047983 */ /* 0x000ea20000300800 */
[----:B------:R-:W-:-:S03]  /*708f0*/  LEA.HI.X.SX32 R29, R8, R2, 0x1, P6 ;  /* 0x00000002081d7211 */ /* 0x000fc600030f0eff */
[----:B------:R-:W2:Y:S04]  /*70900*/  LDL.LU R3, [R1+0x18] ;  /* 0x0000180001037983 */ /* 0x000ea80000300800 */
[----:B------:R-:W2:Y:S04]  /*70910*/  LDL.LU.64 R22, [R1+0x310] ;  /* 0x0003100001167983 */ /* 0x000ea80000300a00 */
[----:B------:R0:W-:Y:S04]  /*70920*/  STL.64 [R1+0x20], R14 ;  /* 0x0000200e01007387 */ /* 0x0001e80000100a00 */
[----:B------:R-:W-:Y:S04]  /*70930*/  STG.E.U8 desc[UR12][R26.64], R20 ;  /* 0x000000141a007986 */ /* 0x000fe8000c10110c */
[----:B0-----:R-:W2:Y:S04]  /*70940*/  LDL.LU.64 R14, [R1+0x308] ;  /* 0x00030800010e7983 */ /* 0x001ea80000300a00 */
[----:B------:R-:W2:Y:S04]  /*70950*/  LDL.LU R8, [R1+0x14] ;  /* 0x0000140001087983 */ /* 0x000ea80000300800 */
[----:B------:R-:W-:Y:S04]  /*70960*/  STL [R1+0x2918], R28 ;  /* 0x0029181c01007387 */ /* 0x000fe80000100800 */
[----:B------:R0:W-:Y:S04]  /*70970*/  STL [R1+0x2914], R29 ;  /* 0x0029141d01007387 */ /* 0x0001e80000100800 */
[----:B0-----:R-:W3:Y:S04]  /*70980*/  LDL.LU.64 R28, [R1+0x300] ;  /* 0x00030000011c7983 */ /* 0x001ee80000300a00 */
[----:B------:R-:W3:Y:S01]  /*70990*/  LDL.LU.64 R26, [R1+0x2bb0] ;  /* 0x002bb000011a7983 */ /* 0x000ee20000300a00 */
[----:B------:R-:W-:-:S02]  /*709a0*/  PRMT R24, R24, 0x7773, RZ ;  /* 0x0000777318187816 */ /* 0x000fc400000000ff */
[----:B----4-:R-:W-:Y:S02]  /*709b0*/  PRMT R0, R5, 0x7770, RZ ;  /* 0x0000777005007816 */ /* 0x010fe400000000ff */
[C---:B--2---:R-:W-:Y:S01]  /*709c0*/  PRMT R2, R8.reuse, 0x7770, RZ ;  /* 0x0000777008027816 */ /* 0x044fe200000000ff */
[----:B---3--:R0:W-:Y:S04]  /*709d0*/  STG.E.U8 desc[UR12][R26.64], R24 ;  /* 0x000000181a007986 */ /* 0x0081e8000c10110c */
[----:B0-----:R-:W2:Y:S04]  /*709e0*/  LDL.LU.64 R26, [R1+0x2ba8] ;  /* 0x002ba800011a7983 */ /* 0x001ea80000300a00 */
[----:B------:R-:W3:Y:S04]  /*709f0*/  LDL.LU R24, [R1+0x8] ;  /* 0x0000080001187983 */ /* 0x000ee80000300800 */
[----:B------:R-:W4:Y:S04]  /*70a00*/  LDL.LU R20, [R1+0xc] ;  /* 0x00000c0001147983 */ /* 0x000f280000300800 */
[----:B------:R0:W-:Y:S04]  /*70a10*/  STG.E.U8 desc[UR12][R18.64], R2 ;  /* 0x0000000212007986 */ /* 0x0001e8000c10110c */
[----:B------:R1:W-:Y:S04]  /*70a20*/  STG.E.U8 desc[UR12][R6.64], R0 ;  /* 0x0000000006007986 */ /* 0x0003e8000c10110c */
[----:B0-----:R-:W2:Y:S04]  /*70a30*/  LDL.LU.64 R18, [R1+0x2ba0] ;  /* 0x002ba00001127983 */ /* 0x001ea80000300a00 */
[----:B-1----:R-:W2:Y:S01]  /*70a40*/  LDL.LU.64 R6, [R1+0x2f8] ;  /* 0x0002f80001067983 */ /* 0x002ea20000300a00 */
[----:B------:R-:W-:-:S02]  /*70a50*/  PRMT R0, R8, 0x7773, RZ ;  /* 0x0000777308007816 */ /* 0x000fc400000000ff */
[----:B------:R-:W-:-:S03]  /*70a60*/  PRMT R2, R3, 0x7773, RZ ;  /* 0x0000777303027816 */ /* 0x000fc600000000ff */
[----:B------:R0:W-:Y:S04]  /*70a70*/  STL [R1+0x34c], R0 ;  /* 0x00034c0001007387 */ /* 0x0001e80000100800 */
[----:B------:R1:W-:Y:S01]  /*70a80*/  STL [R1+0x348], R2 ;  /* 0x0003480201007387 */ /* 0x0003e20000100800 */
[C---:B0-----:R-:W-:Y:S02]  /*70a90*/  PRMT R0, R3.reuse, 0x7772, RZ ;  /* 0x0000777203007816 */ /* 0x041fe400000000ff */
[----:B-1----:R-:W-:-:S03]  /*70aa0*/  PRMT R2, R3, 0x7771, RZ ;  /* 0x0000777103027816 */ /* 0x002fc600000000ff */
[----:B------:R0:W-:Y:S04]  /*70ab0*/  STL [R1+0x344], R0 ;  /* 0x0003440001007387 */ /* 0x0001e80000100800 */
[----:B------:R1:W-:Y:S01]  /*70ac0*/  STL [R1+0x340], R2 ;  /* 0x0003400201007387 */ /* 0x0003e20000100800 */
[----:B0-----:R-:W-:Y:S02]  /*70ad0*/  PRMT R0, R3, 0x7770, RZ ;  /* 0x0000777003007816 */ /* 0x001fe400000000ff */
[C---:B-----5:R-:W-:Y:S02]  /*70ae0*/  PRMT R3, R12.reuse, 0x7773, RZ ;  /* 0x000077730c037816 */ /* 0x060fe400000000ff */
[----:B-1----:R-:W-:Y:S01]  /*70af0*/  PRMT R2, R12, 0x7772, RZ ;  /* 0x000077720c027816 */ /* 0x002fe200000000ff */
[----:B------:R0:W-:Y:S04]  /*70b00*/  STL [R1+0x330], R0 ;  /* 0x0003300001007387 */ /* 0x0001e80000100800 */
[----:B------:R1:W-:Y:S04]  /*70b10*/  STL [R1+0x33c], R3 ;  /* 0x00033c0301007387 */ /* 0x0003e80000100800 */
[----:B------:R5:W-:Y:S01]  /*70b20*/  STL [R1+0x338], R2 ;  /* 0x0003380201007387 */ /* 0x000be20000100800 */
[----:B0-----:R-:W-:-:S02]  /*70b30*/  PRMT R0, R4, 0x7770, RZ ;  /* 0x0000777004007816 */ /* 0x001fc400000000ff */
[C---:B-1----:R-:W-:Y:S02]  /*70b40*/  PRMT R3, R12.reuse, 0x7771, RZ ;  /* 0x000077710c037816 */ /* 0x042fe400000000ff */
[----:B-----5:R-:W-:-:S03]  /*70b50*/  PRMT R2, R12, 0x7770, RZ ;  /* 0x000077700c027816 */ /* 0x020fc600000000ff */
[----:B------:R0:W-:Y:S04]  /*70b60*/  STL [R1+0x334], R3 ;  /* 0x0003340301007387 */ /* 0x0001e80000100800 */
[----:B------:R1:W-:Y:S04]  /*70b70*/  STL [R1+0x32c], R2 ;  /* 0x00032c0201007387 */ /* 0x0003e80000100800 */
[----:B------:R5:W-:Y:S01]  /*70b80*/  STG.E.U8 desc[UR12][R10.64], R0 ;  /* 0x000000000a007986 */ /* 0x000be2000c10110c */
[----:B0-----:R-:W-:Y:S02]  /*70b90*/  PRMT R3, R9, 0x7770, RZ ;  /* 0x0000777009037816 */ /* 0x001fe400000000ff */
[----:B-1----:R-:W-:-:S03]  /*70ba0*/  PRMT R2, R13, 0x7770, RZ ;  /* 0x000077700d027816 */ /* 0x002fc600000000ff */
[----:B------:R0:W-:Y:S01]  /*70bb0*/  STG.E.U8 desc[UR12][R22.64], R3 ;  /* 0x0000000316007986 */ /* 0x0001e2000c10110c */
[----:B-----5:R-:W-:-:S03]  /*70bc0*/  PRMT R0, R17, 0x7770, RZ ;  /* 0x0000777011007816 */ /* 0x020fc600000000ff */
[----:B------:R-:W-:Y:S04]  /*70bd0*/  STG.E.U8 desc[UR12][R14.64], R2 ;  /* 0x000000020e007986 */ /* 0x000fe8000c10110c */
[----:B------:R1:W-:Y:S04]  /*70be0*/  STG.E.U8 desc[UR12][R28.64], R0 ;  /* 0x000000001c007986 */ /* 0x0003e8000c10110c */
[----:B------:R-:W5:Y:S04]  /*70bf0*/  LDL.LU.64 R10, [R1+0x2b98] ;  /* 0x002b9800010a7983 */ /* 0x000f680000300a00 */
[----:B0-----:R-:W5:Y:S01]  /*70c00*/  LDL.LU.64 R22, [R1+0x2b90] ;  /* 0x002b900001167983 */ /* 0x001f620000300a00 */
[----:B-1----:R-:W-:-:S03]  /*70c10*/  PRMT R0, R4, 0x7773, RZ ;  /* 0x0000777304007816 */ /* 0x002fc600000000ff */
[----:B------:R-:W5:Y:S04]  /*70c20*/  LDL.LU.64 R14, [R1+0x2b88] ;  /* 0x002b8800010e7983 */ /* 0x000f680000300a00 */
[----:B------:R-:W5:Y:S04]  /*70c30*/  LDL.LU.64 R28, [R1+0x2c0] ;  /* 0x0002c000011c7983 */ /* 0x000f680000300a00 */
[----:B------:R0:W-:Y:S01]  /*70c40*/  STL [R1+0x328], R0 ;  /* 0x0003280001007387 */ /* 0x0001e20000100800 */
[C---:B---3--:R-:W-:Y:S02]  /*70c50*/  PRMT R2, R24.reuse, 0x7773, RZ ;  /* 0x0000777318027816 */ /* 0x048fe400000000ff */
[----:B------:R-:W-:-:S02]  /*70c60*/  PRMT R3, R24, 0x7772, RZ ;  /* 0x0000777218037816 */ /* 0x000fc400000000ff */
[C---:B0-----:R-:W-:Y:S01]  /*70c70*/  PRMT R0, R24.reuse, 0x7771, RZ ;  /* 0x0000777118007816 */ /* 0x041fe200000000ff */
[----:B------:R0:W-:Y:S04]  /*70c80*/  STL [R1+0x324], R2 ;  /* 0x0003240201007387 */ /* 0x0001e80000100800 */
[----:B------:R1:W-:Y:S01]  /*70c90*/  STL [R1+0x320], R3 ;  /* 0x0003200301007387 */ /* 0x0003e20000100800 */
[----:B0-----:R-:W-:-:S03]  /*70ca0*/  PRMT R2, R24, 0x7770, RZ ;  /* 0x0000777018027816 */ /* 0x001fc600000000ff */
[----:B------:R0:W-:Y:S01]  /*70cb0*/  STL [R1+0x31c], R0 ;  /* 0x00031c0001007387 */ /* 0x0001e20000100800 */
[C---:B----4-:R-:W-:Y:S02]  /*70cc0*/  PRMT R24, R20.reuse, 0x7771, RZ ;  /* 0x0000777114187816 */ /* 0x050fe400000000ff */
[C---:B-1----:R-:W-:Y:S01]  /*70cd0*/  PRMT R3, R20.reuse, 0x7773, RZ ;  /* 0x0000777314037816 */ /* 0x042fe200000000ff */
[----:B------:R1:W-:Y:S01]  /*70ce0*/  STL [R1+0x30c], R2 ;  /* 0x00030c0201007387 */ /* 0x0003e20000100800 */
[----:B0-----:R-:W-:-:S03]  /*70cf0*/  PRMT R0, R20, 0x7772, RZ ;  /* 0x0000777214007816 */ /* 0x001fc600000000ff */
[----:B------:R-:W-:Y:S01]  /*70d00*/  STL [R1+0x318], R3 ;  /* 0x0003180301007387 */ /* 0x000fe20000100800 */
[----:B-1----:R-:W-:-:S03]  /*70d10*/  PRMT R2, R21, 0x7770, RZ ;  /* 0x0000777015027816 */ /* 0x002fc600000000ff */
[----:B------:R-:W-:Y:S04]  /*70d20*/  STL [R1+0x314], R0 ;  /* 0x0003140001007387 */ /* 0x000fe80000100800 */
[----:B------:R-:W-:Y:S04]  /*70d30*/  STL [R1+0x310], R24 ;  /* 0x0003101801007387 */ /* 0x000fe80000100800 */
[----:B--2---:R0:W-:Y:S04]  /*70d40*/  STG.E.U8 desc[UR12][R6.64], R2 ;  /* 0x0000000206007986 */ /* 0x0041e8000c10110c */
[----:B0-----:R-:W2:Y:S01]  /*70d50*/  LDL.LU.64 R6, [R1+0x2b80] ;  /* 0x002b800001067983 */ /* 0x001ea20000300a00 */
[----:B------:R-:W-:-:S02]  /*70d60*/  PRMT R3, R20, 0x7770, RZ ;  /* 0x0000777014037816 */ /* 0x000fc400000000ff */
[----:B------:R-:W-:-:S03]  /*70d70*/  PRMT R0, R25, 0x7770, RZ ;  /* 0x0000777019007816 */ /* 0x000fc600000000ff */
[----:B------:R0:W-:Y:S04]  /*70d80*/  STL [R1+0x308], R3 ;  /* 0x0003080301007387 */ /* 0x0001e80000100800 */
[----:B0-----:R-:W3:Y:S04]  /*70d90*/  LDL.LU.64 R2, [R1+0x2e8] ;  /* 0x0002e80001027983 */ /* 0x001ee80000300a00 */
[----:B--2---:R0:W-:Y:S04]  /*70da0*/  STG.E.U8 desc[UR12][R6.64], R0 ;  /* 0x0000000006007986 */ /* 0x0041e8000c10110c */
[----:B0-----:R-:W2:Y:S01]  /*70db0*/  LDL.LU.64 R6, [R1+0x2b78] ;  /* 0x002b780001067983 */ /* 0x001ea20000300a00 */
[----:B------:R-:W-:-:S02]  /*70dc0*/  PRMT R16, R8, 0x7772, RZ ;  /* 0x0000777208107816 */ /* 0x000fc400000000ff */
[----:B------:R-:W-:Y:S02]  /*70dd0*/  PRMT R8, R8, 0x7771, RZ ;  /* 0x0000777108087816 */ /* 0x000fe400000000ff */
[----:B------:R-:W-:-:S03]  /*70de0*/  PRMT R0, R5, 0x7773, RZ ;  /* 0x0000777305007816 */ /* 0x000fc600000000ff */
[----:B---3--:R2:W-:Y:S04]  /*70df0*/  STG.E.U8 desc[UR12][R2.64], R8 ;  /* 0x0000000802007986 */ /* 0x0085e8000c10110c */
[----:B------:R0:W-:Y:S01]  /*70e00*/  STL [R1+0x304], R0 ;  /* 0x0003040001007387 */ /* 0x0001e20000100800 */
[C---:B--2---:R-:W-:Y:S02]  /*70e10*/  PRMT R2, R6.reuse, 0x7773, RZ ;  /* 0x0000777306027816 */ /* 0x044fe400000000ff */
[C---:B0-----:R-:W-:Y:S02]  /*70e20*/  PRMT R0, R6.reuse, 0x7772, RZ ;  /* 0x0000777206007816 */ /* 0x041fe400000000ff */
[C---:B------:R-:W-:Y:S01]  /*70e30*/  PRMT R8, R6.reuse, 0x7771, RZ ;  /* 0x0000777106087816 */ /* 0x040fe200000000ff */
[----:B------:R0:W-:Y:S04]  /*70e40*/  STL [R1+0x300], R2 ;  /* 0x0003000201007387 */ /* 0x0001e80000100800 */
[----:B------:R1:W-:Y:S01]  /*70e50*/  STL [R1+0x2fc], R0 ;  /* 0x0002fc0001007387 */ /* 0x0003e20000100800 */
[----:B0-----:R-:W-:-:S02]  /*70e60*/  PRMT R2, R6, 0x7770, RZ ;  /* 0x0000777006027816 */ /* 0x001fc400000000ff */
[C---:B------:R-:W-:Y:S02]  /*70e70*/  PRMT R6, R7.reuse, 0x7772, RZ ;  /* 0x0000777207067816 */ /* 0x040fe400000000ff */
[C---:B-1----:R-:W-:Y:S01]  /*70e80*/  PRMT R0, R7.reuse, 0x7773, RZ ;  /* 0x0000777307007816 */ /* 0x042fe200000000ff */
[----:B------:R-:W-:Y:S04]  /*70e90*/  STL [R1+0x2f8], R8 ;  /* 0x0002f80801007387 */ /* 0x000fe80000100800 */
[----:B------:R0:W-:Y:S04]  /*70ea0*/  STL [R1+0x2e8], R2 ;  /* 0x0002e80201007387 */ /* 0x0001e80000100800 */
[----:B------:R1:W-:Y:S04]  /*70eb0*/  STL [R1+0x2f4], R0 ;  /* 0x0002f40001007387 */ /* 0x0003e80000100800 */
[----:B------:R2:W-:Y:S01]  /*70ec0*/  STL [R1+0x2f0], R6 ;  /* 0x0002f00601007387 */ /* 0x0005e20000100800 */
[----:B0-----:R-:W-:-:S02]  /*70ed0*/  PRMT R2, R7, 0x7771, RZ ;  /* 0x0000777107027816 */ /* 0x001fc400000000ff */
[----:B-1----:R-:W-:Y:S02]  /*70ee0*/  PRMT R0, R7, 0x7770, RZ ;  /* 0x0000777007007816 */ /* 0x002fe400000000ff */
[----:B--2---:R-:W2:Y:S01]  /*70ef0*/  LDL.LU.64 R6, [R1+0x2e0] ;  /* 0x0002e00001067983 */ /* 0x004ea20000300a00 */
[C---:B------:R-:W-:Y:S02]  /*70f00*/  PRMT R3, R5.reuse, 0x7772, RZ ;  /* 0x0000777205037816 */ /* 0x040fe400000000ff */
[C---:B------:R-:W-:Y:S02]  /*70f10*/  PRMT R12, R4.reuse, 0x7772, RZ ;  /* 0x00007772040c7816 */ /* 0x040fe400000000ff */
[----:B------:R-:W-:Y:S02]  /*70f20*/  PRMT R5, R5, 0x7771, RZ ;  /* 0x0000777105057816 */ /* 0x000fe400000000ff */
[----:B------:R-:W-:Y:S01]  /*70f30*/  PRMT R4, R4, 0x7771, RZ ;  /* 0x0000777104047816 */ /* 0x000fe200000000ff */
[----:B------:R-:W-:Y:S04]  /*70f40*/  STL [R1+0x2ec], R2 ;  /* 0x0002ec0201007387 */ /* 0x000fe80000100800 */
[----:B------:R-:W-:Y:S04]  /*70f50*/  STL [R1+0x2dc], R0 ;  /* 0x0002dc0001007387 */ /* 0x000fe80000100800 */
[----:B--2---:R0:W-:Y:S04]  /*70f60*/  STG.E.U8 desc[UR12][R6.64], R5 ;  /* 0x0000000506007986 */ /* 0x0041e8000c10110c */
[----:B-----5:R1:W-:Y:S04]  /*70f70*/  STG.E.U8 desc[UR12][R14.64], R4 ;  /* 0x000000040e007986 */ /* 0x0203e8000c10110c */
[----:B0-----:R-:W2:Y:S04]  /*70f80*/  LDL.LU.64 R6, [R1+0x298] ;  /* 0x0002980001067983 */ /* 0x001ea80000300a00 */
[----:B-1----:R-:W3:Y:S04]  /*70f90*/  LDL.LU.64 R14, [R1+0x2b70] ;  /* 0x002b7000010e7983 */ /* 0x002ee80000300a00 */
[----:B------:R-:W4:Y:S01]  /*70fa0*/  LDL.LU.64 R4, [R1+0x2c8] ;  /* 0x0002c80001047983 */ /* 0x000f220000300a00 */
[----:B------:R-:W-:-:S02]  /*70fb0*/  PRMT R0, R9, 0x7771, RZ ;  /* 0x0000777109007816 */ /* 0x000fc400000000ff */
[----:B------:R-:W-:-:S03]  /*70fc0*/  PRMT R2, R13, 0x7771, RZ ;  /* 0x000077710d027816 */ /* 0x000fc600000000ff */
[----:B----4-:R3:W-:Y:S04]  /*70fd0*/  STG.E.U8 desc[UR12][R4.64], R0 ;  /* 0x0000000004007986 */ /* 0x0107e8000c10110c */
[----:B------:R0:W-:Y:S01]  /*70fe0*/  STG.E.U8 desc[UR12][R28.64], R2 ;  /* 0x000000021c007986 */ /* 0x0001e2000c10110c */
[C---:B---3--:R-:W-:Y:S02]  /*70ff0*/  PRMT R0, R14.reuse, 0x7773, RZ ;  /* 0x000077730e007816 */ /* 0x048fe400000000ff */
[----:B0-----:R-:W-:Y:S02]  /*71000*/  PRMT R2, R13, 0x7773, RZ ;  /* 0x000077730d027816 */ /* 0x001fe400000000ff */
[----:B------:R-:W-:-:S03]  /*71010*/  PRMT R5, R14, 0x7772, RZ ;  /* 0x000077720e057816 */ /* 0x000fc600000000ff */
[----:B------:R0:W-:Y:S04]  /*71020*/  STL [R1+0x2d4], R2 ;  /* 0x0002d40201007387 */ /* 0x0001e80000100800 */
[----:B------:R1:W-:Y:S01]  /*71030*/  STL [R1+0x2d0], R0 ;  /* 0x0002d00001007387 */ /* 0x0003e20000100800 */
[----:B0-----:R-:W-:-:S03]  /*71040*/  PRMT R2, R14, 0x7771, RZ ;  /* 0x000077710e027816 */ /* 0x001fc600000000ff */
[----:B------:R-:W-:Y:S01]  /*71050*/  STL [R1+0x2cc], R5 ;  /* 0x0002cc0501007387 */ /* 0x000fe20000100800 */
[----:B-1----:R-:W-:-:S03]  /*71060*/  PRMT R0, R14, 0x7770, RZ ;  /* 0x000077700e007816 */ /* 0x002fc600000000ff */
[----:B------:R0:W-:Y:S01]  /*71070*/  STL [R1+0x2c8], R2 ;  /* 0x0002c80201007387 */ /* 0x0001e20000100800 */
[----:B------:R-:W-:-:S03]  /*71080*/  PRMT R8, R15, 0x7771, RZ ;  /* 0x000077710f087816 */ /* 0x000fc600000000ff */
[----:B------:R1:W-:Y:S01]  /*71090*/  STL [R1+0x2b4], R0 ;  /* 0x0002b40001007387 */ /* 0x0003e20000100800 */
[C---:B0-----:R-:W-:Y:S02]  /*710a0*/  PRMT R2, R15.reuse, 0x7772, RZ ;  /* 0x000077720f027816 */ /* 0x041fe400000000ff */
[----:B------:R-:W-:Y:S02]  /*710b0*/  PRMT R5, R15, 0x7770, RZ ;  /* 0x000077700f057816 */ /* 0x000fe400000000ff */
[----:B-1----:R-:W-:Y:S01]  /*710c0*/  PRMT R0, R17, 0x7771, RZ ;  /* 0x0000777111007816 */ /* 0x002fe200000000ff */
[----:B------:R0:W-:Y:S01]  /*710d0*/  STL [R1+0x2c4], R2 ;  /* 0x0002c40201007387 */ /* 0x0001e20000100800 */
[----:B------:R-:W-:-:S03]  /*710e0*/  PRMT R28, R15, 0x7773, RZ ;  /* 0x000077730f1c7816 */ /* 0x000fc600000000ff */
[----:B------:R-:W-:Y:S04]  /*710f0*/  STL [R1+0x2c0], R8 ;  /* 0x0002c00801007387 */ /* 0x000fe80000100800 */
[----:B------:R-:W3:Y:S01]  /*71100*/  LDL.LU.64 R14, [R1+0x2a0] ;  /* 0x0002a000010e7983 */ /* 0x000ee20000300a00 */
[----:B0-----:R-:W-:-:S03]  /*71110*/  PRMT R2, R21, 0x7771, RZ ;  /* 0x0000777115027816 */ /* 0x001fc600000000ff */
[----:B------:R0:W-:Y:S04]  /*71120*/  STG.E.U8 desc[UR12][R22.64], R0 ;  /* 0x0000000016007986 */ /* 0x0001e8000c10110c */
[----:B------:R-:W-:Y:S04]  /*71130*/  STL [R1+0x2b0], R5 ;  /* 0x0002b00501007387 */ /* 0x000fe80000100800 */
[----:B------:R1:W-:Y:S04]  /*71140*/  STG.E.U8 desc[UR12][R10.64], R2 ;  /* 0x000000020a007986 */ /* 0x0003e8000c10110c */
[----:B0-----:R-:W4:Y:S04]  /*71150*/  LDL.LU.64 R22, [R1+0x2b68] ;  /* 0x002b680001167983 */ /* 0x001f280000300a00 */
[----:B-1----:R-:W5:Y:S01]  /*71160*/  LDL.LU.64 R10, [R1+0x2b60] ;  /* 0x002b6000010a7983 */ /* 0x002f620000300a00 */
[----:B------:R-:W-:-:S05]  /*71170*/  PRMT R0, R9, 0x7773, RZ ;  /* 0x0000777309007816 */ /* 0x000fca00000000ff */
[----:B------:R0:W-:Y:S01]  /*71180*/  STL [R1+0x2a8], R0 ;  /* 0x0002a80001007387 */ /* 0x0001e20000100800 */
[C---:B-----5:R-:W-:Y:S02]  /*71190*/  PRMT R5, R10.reuse, 0x7773, RZ ;  /* 0x000077730a057816 */ /* 0x060fe400000000ff */
[C---:B------:R-:W-:Y:S02]  /*711a0*/  PRMT R2, R10.reuse, 0x7772, RZ ;  /* 0x000077720a027816 */ /* 0x040fe400000000ff */
[----:B0-----:R-:W-:Y:S01]  /*711b0*/  PRMT R0, R10, 0x7771, RZ ;  /* 0x000077710a007816 */ /* 0x001fe200000000ff */
[----:B------:R0:W-:Y:S04]  /*711c0*/  STL [R1+0x26c], R5 ;  /* 0x00026c0501007387 */ /* 0x0001e80000100800 */
[----:B------:R1:W-:Y:S01]  /*711d0*/  STL [R1+0x268], R2 ;  /* 0x0002680201007387 */ /* 0x0003e20000100800 */
[----:B------:R-:W-:-:S02]  /*711e0*/  PRMT R8, R11, 0x7772, RZ ;  /* 0x000077720b087816 */ /* 0x000fc400000000ff */
[----:B0-----:R-:W-:Y:S01]  /*711f0*/  PRMT R5, R10, 0x7770, RZ ;  /* 0x000077700a057816 */ /* 0x001fe200000000ff */
[----:B------:R0:W-:Y:S01]  /*71200*/  STL [R1+0x1c], R0 ;  /* 0x00001c0001007387 */ /* 0x0001e20000100800 */
[----:B-1----:R-:W-:-:S03]  /*71210*/  PRMT R2, R11, 0x7773, RZ ;  /* 0x000077730b027816 */ /* 0x002fc600000000ff */
[----:B------:R1:W-:Y:S04]  /*71220*/  STL [R1+0x10], R5 ;  /* 0x0000100501007387 */ /* 0x0003e80000100800 */
[----:B------:R5:W-:Y:S01]  /*71230*/  STL [R1+0x2ac], R2 ;  /* 0x0002ac0201007387 */ /* 0x000be20000100800 */
[----:B0-----:R-:W-:Y:S02]  /*71240*/  PRMT R0, R25, 0x7771, RZ ;  /* 0x0000777119007816 */ /* 0x001fe400000000ff */
[C---:B-1----:R-:W-:Y:S01]  /*71250*/  PRMT R5, R11.reuse, 0x7771, RZ ;  /* 0x000077710b057816 */ /* 0x042fe200000000ff */
[----:B------:R-:W-:Y:S01]  /*71260*/  STL [R1+0x18], R8 ;  /* 0x0000180801007387 */ /* 0x000fe20000100800 */
[----:B-----5:R-:W-:-:S03]  /*71270*/  PRMT R2, R11, 0x7770, RZ ;  /* 0x000077700b027816 */ /* 0x020fc600000000ff */
[----:B---3--:R-:W-:Y:S04]  /*71280*/  STG.E.U8 desc[UR12][R14.64], R0 ;  /* 0x000000000e007986 */ /* 0x008fe8000c10110c */
[----:B------:R-:W3:Y:S04]  /*71290*/  LDL.LU.64 R10, [R1+0x280] ;  /* 0x00028000010a7983 */ /* 0x000ee80000300a00 */
[----:B------:R0:W-:Y:S04]  /*712a0*/  STL [R1+0x14], R5 ;  /* 0x0000140501007387 */ /* 0x0001e80000100800 */
[----:B--2---:R-:W-:Y:S04]  /*712b0*/  STG.E.U8 desc[UR12][R6.64], R16 ;  /* 0x0000001006007986 */ /* 0x004fe8000c10110c */
[----:B------:R-:W-:Y:S04]  /*712c0*/  STL [R1+0xc], R2 ;  /* 0x00000c0201007387 */ /* 0x000fe80000100800 */
[----:B------:R1:W-:Y:S01]  /*712d0*/  STG.E.U8 desc[UR12][R18.64], R3 ;  /* 0x0000000312007986 */ /* 0x0003e2000c10110c */
[----:B0-----:R-:W-:-:S03]  /*712e0*/  PRMT R5, R21, 0x7773, RZ ;  /* 0x0000777315057816 */ /* 0x001fc600000000ff */
[----:B-1----:R-:W2:Y:S04]  /*712f0*/  LDL.LU.64 R18, [R1+0x2b58] ;  /* 0x002b580001127983 */ /* 0x002ea80000300a00 */
[----:B------:R-:W5:Y:S04]  /*71300*/  LDL.LU.64 R2, [R1+0x288] ;  /* 0x0002880001027983 */ /* 0x000f680000300a00 */
[----:B------:R-:W-:Y:S04]  /*71310*/  STL [R1+0x4], R5 ;  /* 0x0000040501007387 */ /* 0x000fe80000100800 */
[----:B------:R-:W3:Y:S01]  /*71320*/  LDL.LU.64 R6, [R1+0x278] ;  /* 0x0002780001067983 */ /* 0x000ee20000300a00 */
[----:B----4-:R-:W-:-:S02]  /*71330*/  PRMT R0, R22, 0x7773, RZ ;  /* 0x0000777316007816 */ /* 0x010fc400000000ff */
[----:B------:R-:W-:Y:S02]  /*71340*/  PRMT R29, R23, 0x7773, RZ ;  /* 0x00007773171d7816 */ /* 0x000fe400000000ff */
[----:B------:R-:W-:Y:S02]  /*71350*/  PRMT R9, R9, 0x7772, RZ ;  /* 0x0000777209097816 */ /* 0x000fe400000000ff */
[C---:B------:R-:W-:Y:S02]  /*71360*/  PRMT R16, R23.reuse, 0x7772, RZ ;  /* 0x0000777217107816 */ /* 0x040fe400000000ff */
[C---:B------:R-:W-:Y:S02]  /*71370*/  PRMT R24, R22.reuse, 0x7772, RZ ;  /* 0x0000777216187816 */ /* 0x040fe400000000ff */
[C---:B------:R-:W-:Y:S02]  /*71380*/  PRMT R20, R22.reuse, 0x7771, RZ ;  /* 0x0000777116147816 */ /* 0x040fe400000000ff */
[----:B------:R-:W-:Y:S01]  /*71390*/  PRMT R15, R23, 0x7771, RZ ;  /* 0x00007771170f7816 */ /* 0x000fe200000000ff */
[----:B------:R-:W-:Y:S01]  /*713a0*/  STL [R1], R0 ;  /* 0x0000000001007387 */ /* 0x000fe20000100800 */
[----:B------:R-:W-:-:S02]  /*713b0*/  PRMT R22, R22, 0x7770, RZ ;  /* 0x0000777016167816 */ /* 0x000fc400000000ff */
[----:B------:R-:W-:Y:S01]  /*713c0*/  PRMT R23, R23, 0x7770, RZ ;  /* 0x0000777017177816 */ /* 0x000fe200000000ff */
[----:B------:R-:W-:Y:S01]  /*713d0*/  STL.64 [R1+0x2928], R28 ;  /* 0x0029281c01007387 */ /* 0x000fe20000100a00 */
[----:B------:R-:W-:Y:S02]  /*713e0*/  PRMT R4, R13, 0x7772, RZ ;  /* 0x000077720d047816 */ /* 0x000fe400000000ff */
[C---:B------:R-:W-:Y:S01]  /*713f0*/  PRMT R14, R17.reuse, 0x7773, RZ ;  /* 0x00007773110e7816 */ /* 0x040fe200000000ff */
[----:B------:R-:W-:Y:S04]  /*71400*/  STL [R1+0x29c8], R16 ;  /* 0x0029c81001007387 */ /* 0x000fe80000100800 */
[----:B------:R-:W-:Y:S01]  /*71410*/  STL [R1+0x2af0], R15 ;  /* 0x002af00f01007387 */ /* 0x000fe20000100800 */
[----:B------:R-:W-:-:S03]  /*71420*/  PRMT R17, R17, 0x7772, RZ ;  /* 0x0000777211117816 */ /* 0x000fc600000000ff */
[----:B------:R-:W-:Y:S04]  /*71430*/  STL.64 [R1+0x2aa8], R22 ;  /* 0x002aa81601007387 */ /* 0x000fe80000100a00 */
[----:B------:R-:W-:Y:S01]  /*71440*/  STL [R1+0x2b00], R14 ;  /* 0x002b000e01007387 */ /* 0x000fe20000100800 */
[----:B--2---:R-:W-:-:S03]  /*71450*/  PRMT R13, R18, 0x7773, RZ ;  /* 0x00007773120d7816 */ /* 0x004fc600000000ff */
[----:B-----5:R0:W-:Y:S04]  /*71460*/  STG.E.U8 desc[UR12][R2.64], R12 ;  /* 0x0000000c02007986 */ /* 0x0201e8000c10110c */
[----:B---3--:R1:W-:Y:S01]  /*71470*/  STG.E.U8 desc[UR12][R10.64], R9 ;  /* 0x000000090a007986 */ /* 0x0083e2000c10110c */
[----:B------:R-:W-:-:S03]  /*71480*/  PRMT R8, R19, 0x7771, RZ ;  /* 0x0000777113087816 */ /* 0x000fc600000000ff */
[----:B------:R-:W-:Y:S01]  /*71490*/  STL [R1+0x29e8], R13 ;  /* 0x0029e80d01007387 */ /* 0x000fe20000100800 */
[C---:B0-----:R-:W-:Y:S02]  /*714a0*/  PRMT R12, R18.reuse, 0x7772, RZ ;  /* 0x00007772120c7816 */ /* 0x041fe400000000ff */
[C---:B-1----:R-:W-:Y:S02]  /*714b0*/  PRMT R11, R18.reuse, 0x7771, RZ ;  /* 0x00007771120b7816 */ /* 0x042fe400000000ff */
[----:B------:R-:W-:Y:S02]  /*714c0*/  PRMT R18, R18, 0x7770, RZ ;  /* 0x0000777012127816 */ /* 0x000fe400000000ff */
[C---:B------:R-:W-:Y:S01]  /*714d0*/  PRMT R10, R19.reuse, 0x7773, RZ ;  /* 0x00007773130a7816 */ /* 0x040fe200000000ff */
[----:B------:R-:W-:Y:S01]  /*714e0*/  STL [R1+0x2a48], R12 ;  /* 0x002a480c01007387 */ /* 0x000fe20000100800 */
[C---:B------:R-:W-:Y:S02]  /*714f0*/  PRMT R9, R19.reuse, 0x7772, RZ ;  /* 0x0000777213097816 */ /* 0x040fe400000000ff */
[----:B------:R-:W-:Y:S01]  /*71500*/  PRMT R19, R19, 0x7770, RZ ;  /* 0x0000777013137816 */ /* 0x000fe200000000ff */
[----:B------:R-:W-:Y:S04]  /*71510*/  STL [R1+0x2a9c], R11 ;  /* 0x002a9c0b01007387 */ /* 0x000fe80000100800 */
[----:B------:R-:W-:Y:S04]  /*71520*/  STL [R1+0x2ab8], R18 ;  /* 0x002ab81201007387 */ /* 0x000fe80000100800 */
[----:B------:R-:W-:Y:S04]  /*71530*/  STL [R1+0x29f8], R10 ;  /* 0x0029f80a01007387 */ /* 0x000fe80000100800 */
[----:B------:R-:W-:Y:S04]  /*71540*/  STL.64 [R1+0x2998], R8 ;  /* 0x0029980801007387 */ /* 0x000fe80000100a00 */
[----:B------:R-:W-:Y:S04]  /*71550*/  STG.E.U8 desc[UR12][R6.64], R4 ;  /* 0x0000000406007986 */ /* 0x000fe8000c10110c */
[----:B------:R-:W-:Y:S04]  /*71560*/  STL [R1+0x2a08], R19 ;  /* 0x002a081301007387 */ /* 0x000fe80000100800 */
[----:B------:R0:W-:Y:S04]  /*71570*/  STG.E.U8 desc[UR12][R26.64], R17 ;  /* 0x000000111a007986 */ /* 0x0001e8000c10110c */
[----:B0-----:R-:W2:Y:S04]  /*71580*/  LDL.LU.64 R26, [R1+0x2b50] ;  /* 0x002b5000011a7983 */ /* 0x001ea80000300a00 */
[----:B------:R-:W3:Y:S04]  /*71590*/  LDL.LU R14, [R1+0x2a8] ;  /* 0x0002a800010e7983 */ /* 0x000ee80000300800 */
[----:B---3--:R0:W-:Y:S04]  /*715a0*/  STL [R1+0x2b10], R14 ;  /* 0x002b100e01007387 */ /* 0x0081e80000100800 */
[----:B0-----:R-:W3:Y:S04]  /*715b0*/  LDL.LU R14, [R1+0x328] ;  /* 0x00032800010e7983 */ /* 0x001ee80000300800 */
[----:B---3--:R0:W-:Y:S04]  /*715c0*/  STL [R1+0x2b20], R14 ;  /* 0x002b200e01007387 */ /* 0x0081e80000100800 */
[----:B0-----:R-:W3:Y:S04]  /*715d0*/  LDL.LU R14, [R1+0x304] ;  /* 0x00030400010e7983 */ /* 0x001ee80000300800 */
[----:B---3--:R0:W-:Y:S04]  /*715e0*/  STL [R1+0x2b30], R14 ;  /* 0x002b300e01007387 */ /* 0x0081e80000100800 */
[----:B0-----:R-:W3:Y:S04]  /*715f0*/  LDL.LU R14, [R1+0x34c] ;  /* 0x00034c00010e7983 */ /* 0x001ee80000300800 */
[----:B------:R-:W3:Y:S04]  /*71600*/  LDL.LU R15, [R1+0x2d4] ;  /* 0x0002d400010f7983 */ /* 0x000ee80000300800 */
[----:B---3--:R0:W-:Y:S04]  /*71610*/  STL.64 [R1+0x2b40], R14 ;  /* 0x002b400e01007387 */ /* 0x0081e80000100a00 */
[----:B0-----:R-:W3:Y:S04]  /*71620*/  LDL.LU.64 R14, [R1+0x258] ;  /* 0x00025800010e7983 */ /* 0x001ee80000300a00 */
[----:B---3--:R0:W-:Y:S04]  /*71630*/  STL.64 [R1+0x2b48], R14 ;  /* 0x002b480e01007387 */ /* 0x0081e80000100a00 */
[----:B0-----:R-:W3:Y:S04]  /*71640*/  LDL.LU.64 R14, [R1+0x260] ;  /* 0x00026000010e7983 */ /* 0x001ee80000300a00 */
[----:B------:R-:W4:Y:S04]  /*71650*/  LDL.LU R18, [R1+0x2e8] ;  /* 0x0002e80001127983 */ /* 0x000f280000300800 */
[----:B----4-:R0:W-:Y:S04]  /*71660*/  STL [R1+0x2ac8], R18 ;  /* 0x002ac81201007387 */ /* 0x0101e80000100800 */
[----:B0-----:R-:W4:Y:S04]  /*71670*/  LDL.LU R18, [R1+0x330] ;  /* 0x0003300001127983 */ /* 0x001f280000300800 */
[----:B------:R-:W5:Y:S04]  /*71680*/  LDL.LU.64 R22, [R1+0x1f8] ;  /* 0x0001f80001167983 */ /* 0x000f680000300a00 */
[----:B-----5:R0:W-:Y:S04]  /*71690*/  STL.64 [R1+0x2ab0], R22 ;  /* 0x002ab01601007387 */ /* 0x0201e80000100a00 */
[----:B0-----:R-:W5:Y:S04]  /*716a0*/  LDL.LU.64 R22, [R1+0x200] ;  /* 0x0002000001167983 */ /* 0x001f680000300a00 */
        /* <DEDUP_REMOVED lines=17> */
[----:B0-----:R-:W5:Y:S01]  /*717c0*/  LDL.LU.64 R22, [R1+0x248] ;  /* 0x0002480001167983 */ /* 0x001f620000300a00 */
[----:B--2---:R-:W-:-:S02]  /*717d0*/  PRMT R6, R26, 0x7773, RZ ;  /* 0x000077731a067816 */ /* 0x004fc400000000ff */
[----:B------:R-:W-:Y:S02]  /*717e0*/  PRMT R5, R26, 0x7772, RZ ;  /* 0x000077721a057816 */ /* 0x000fe400000000ff */
[C---:B------:R-:W-:Y:S02]  /*717f0*/  PRMT R3, R27.reuse, 0x7773, RZ ;  /* 0x000077731b037816 */ /* 0x040fe400000000ff */
[C---:B------:R-:W-:Y:S02]  /*71800*/  PRMT R2, R27.reuse, 0x7772, RZ ;  /* 0x000077721b027816 */ /* 0x040fe400000000ff */
[----:B------:R-:W-:Y:S02]  /*71810*/  PRMT R0, R27, 0x7771, RZ ;  /* 0x000077711b007816 */ /* 0x000fe400000000ff */
[----:B------:R-:W-:-:S05]  /*71820*/  PRMT R21, R21, 0x7772, RZ ;  /* 0x0000777215157816 */ /* 0x000fca00000000ff */
[----:B---3--:R-:W-:Y:S04]  /*71830*/  STG.E.U8 desc[UR12][R14.64], R21 ;  /* 0x000000150e007986 */ /* 0x008fe8000c10110c */
[----:B-----5:R0:W-:Y:S04]  /*71840*/  STL.64 [R1+0x2b38], R22 ;  /* 0x002b381601007387 */ /* 0x0201e80000100a00 */
[----:B0-----:R-:W2:Y:S04]  /*71850*/  LDL.LU.64 R22, [R1+0x250] ;  /* 0x0002500001167983 */ /* 0x001ea80000300a00 */
[----:B------:R-:W3:Y:S04]  /*71860*/  LDL.LU R17, [R1+0x2b4] ;  /* 0x0002b40001117983 */ /* 0x000ee80000300800 */
[----:B------:R-:W5:Y:S04]  /*71870*/  LDL.LU R19, [R1+0x340] ;  /* 0x0003400001137983 */ /* 0x000f680000300800 */
[----:B------:R-:W2:Y:S04]  /*71880*/  LDL.LU.64 R8, [R1+0x1c8] ;  /* 0x0001c80001087983 */ /* 0x000ea80000300a00 */
[----:B------:R-:W2:Y:S04]  /*71890*/  LDL.LU R16, [R1+0x2f8] ;  /* 0x0002f80001107983 */ /* 0x000ea80000300800 */
[----:B------:R-:W2:Y:S04]  /*718a0*/  LDL.LU.64 R10, [R1+0x1c0] ;  /* 0x0001c000010a7983 */ /* 0x000ea80000300a00 */
[----:B------:R-:W2:Y:S04]  /*718b0*/  LDL.LU R28, [R1+0x31c] ;  /* 0x00031c00011c7983 */ /* 0x000ea80000300800 */
[----:B------:R-:W2:Y:S04]  /*718c0*/  LDL.LU.64 R12, [R1+0x1b8] ;  /* 0x0001b800010c7983 */ /* 0x000ea80000300a00 */
[----:B------:R-:W2:Y:S04]  /*718d0*/  LDL.LU R29, [R1+0x1c] ;  /* 0x00001c00011d7983 */ /* 0x000ea80000300800 */
[----:B------:R0:W-:Y:S04]  /*718e0*/  STL [R1+0x2a18], R6 ;  /* 0x002a180601007387 */ /* 0x0001e80000100800 */
[----:B0-----:R-:W2:Y:S04]  /*718f0*/  LDL.LU R6, [R1+0x4] ;  /* 0x0000040001067983 */ /* 0x001ea80000300800 */
[----:B------:R0:W-:Y:S04]  /*71900*/  STL [R1+0x2a58], R5 ;  /* 0x002a580501007387 */ /* 0x0001e80000100800 */
[----:B0-----:R-:W2:Y:S04]  /*71910*/  LDL.LU R5, [R1+0x10] ;  /* 0x0000100001057983 */ /* 0x001ea80000300800 */
[----:B------:R0:W-:Y:S04]  /*71920*/  STL.64 [R1+0x2948], R2 ;  /* 0x0029480201007387 */ /* 0x0001e80000100a00 */
[----:B0-----:R-:W5:Y:S04]  /*71930*/  LDL.LU.64 R2, [R1+0x1d0] ;  /* 0x0001d00001027983 */ /* 0x001f680000300a00 */
[----:B------:R0:W-:Y:S04]  /*71940*/  STL [R1+0x2a68], R0 ;  /* 0x002a680001007387 */ /* 0x0001e80000100800 */
[----:B0-----:R-:W2:Y:S04]  /*71950*/  LDL.LU R0, [R1+0x30c] ;  /* 0x00030c0001007983 */ /* 0x001ea80000300800 */
[----:B------:R-:W2:Y:S01]  /*71960*/  LDL.LU.64 R14, [R1+0x2b48] ;  /* 0x002b4800010e7983 */ /* 0x000ea20000300a00 */
[----:B------:R-:W-:-:S02]  /*71970*/  PRMT R7, R25, 0x7773, RZ ;  /* 0x0000777319077816 */ /* 0x000fc400000000ff */
[----:B------:R-:W-:Y:S01]  /*71980*/  PRMT R25, R25, 0x7772, RZ ;  /* 0x0000777219197816 */ /* 0x000fe200000000ff */
[----:B------:R0:W-:Y:S04]  /*71990*/  STL [R1+0x2a98], R20 ;  /* 0x002a981401007387 */ /* 0x0001e80000100800 */
[----:B0-----:R-:W3:Y:S04]  /*719a0*/  LDL.LU.64 R20, [R1+0x1d8] ;  /* 0x0001d80001147983 */ /* 0x001ee80000300a00 */
[----:B--2---:R0:W-:Y:S04]  /*719b0*/  STG.E.U8 desc[UR12][R14.64], R25 ;  /* 0x000000190e007986 */ /* 0x0041e8000c10110c */
[----:B0-----:R-:W2:Y:S04]  /*719c0*/  LDL.LU.64 R14, [R1+0x2b40] ;  /* 0x002b4000010e7983 */ /* 0x001ea80000300a00 */
[----:B------:R0:W-:Y:S04]  /*719d0*/  STL [R1+0x2a38], R24 ;  /* 0x002a381801007387 */ /* 0x0001e80000100800 */
[----:B0-----:R-:W3:Y:S04]  /*719e0*/  LDL.LU.64 R24, [R1+0x1e0] ;  /* 0x0001e00001187983 */ /* 0x001ee80000300a00 */
[----:B--2---:R0:W-:Y:S04]  /*719f0*/  STG.E.U8 desc[UR12][R22.64], R14 ;  /* 0x0000000e16007986 */ /* 0x0041e8000c10110c */
[----:B0-----:R-:W2:Y:S04]  /*71a00*/  LDL.LU.64 R22, [R1+0x2b38] ;  /* 0x002b380001167983 */ /* 0x001ea80000300a00 */
[----:B------:R-:W2:Y:S04]  /*71a10*/  LDL.LU R14, [R1+0x2b30] ;  /* 0x002b3000010e7983 */ /* 0x000ea80000300800 */
        /* <DEDUP_REMOVED lines=8> */
[----:B------:R-:W3:Y:S04]  /*71aa0*/  LDL.LU R14, [R1+0x2b00] ;  /* 0x002b0000010e7983 */ /* 0x000ee80000300800 */
[----:B--2---:R0:W-:Y:S04]  /*71ab0*/  STG.E.U8 desc[UR12][R22.64], R15 ;  /* 0x0000000f16007986 */ /* 0x0041e8000c10110c */
[----:B0-----:R-:W3:Y:S04]  /*71ac0*/  LDL.LU.64 R22, [R1+0x2af8] ;  /* 0x002af80001167983 */ /* 0x001ee80000300a00 */
[----:B------:R-:W2:Y:S04]  /*71ad0*/  LDL.LU R15, [R1+0x2af0] ;  /* 0x002af000010f7983 */ /* 0x000ea80000300800 */
[----:B---3--:R0:W-:Y:S04]  /*71ae0*/  STG.E.U8 desc[UR12][R22.64], R14 ;  /* 0x0000000e16007986 */ /* 0x0081e8000c10110c */
[----:B0-----:R-:W3:Y:S04]  /*71af0*/  LDL.LU.64 R22, [R1+0x2ae8] ;  /* 0x002ae80001167983 */ /* 0x001ee80000300a00 */
[----:B--2---:R0:W-:Y:S04]  /*71b00*/  STL [R1+0x29a0], R15 ;  /* 0x0029a00f01007387 */ /* 0x0041e80000100800 */
[----:B0-----:R-:W2:Y:S04]  /*71b10*/  LDL.LU.64 R14, [R1+0x1e8] ;  /* 0x0001e800010e7983 */ /* 0x001ea80000300a00 */
[----:B---3--:R0:W-:Y:S04]  /*71b20*/  STG.E.U8 desc[UR12][R22.64], R6 ;  /* 0x0000000616007986 */ /* 0x0081e8000c10110c */
[----:B0-----:R-:W3:Y:S04]  /*71b30*/  LDL.LU.64 R22, [R1+0x2ae0] ;  /* 0x002ae00001167983 */ /* 0x001ee80000300a00 */
[----:B---3--:R0:W-:Y:S04]  /*71b40*/  STG.E.U8 desc[UR12][R22.64], R7 ;  /* 0x0000000716007986 */ /* 0x0081e8000c10110c */
[----:B0-----:R-:W4:Y:S04]  /*71b50*/  LDL.LU.64 R22, [R1+0x2ad8] ;  /* 0x002ad80001167983 */ /* 0x001f280000300a00 */
[----:B------:R-:W3:Y:S04]  /*71b60*/  LDL.LU.64 R6, [R1+0x1f0] ;  /* 0x0001f00001067983 */ /* 0x000ee80000300a00 */
[----:B----4-:R0:W-:Y:S04]  /*71b70*/  STG.E.U8 desc[UR12][R22.64], R18 ;  /* 0x0000001216007986 */ /* 0x0101e8000c10110c */
[----:B0-----:R-:W4:Y:S04]  /*71b80*/  LDL.LU.64 R22, [R1+0x2ad0] ;  /* 0x002ad00001167983 */ /* 0x001f280000300a00 */
[----:B------:R-:W4:Y:S04]  /*71b90*/  LDL.LU R18, [R1+0x2ac8] ;  /* 0x002ac80001127983 */ /* 0x000f280000300800 */
[----:B----4-:R0:W-:Y:S04]  /*71ba0*/  STG.E.U8 desc[UR12][R22.64], R18 ;  /* 0x0000001216007986 */ /* 0x0101e8000c10110c */
[----:B0-----:R-:W4:Y:S04]  /*71bb0*/  LDL.LU.64 R22, [R1+0x2ac0] ;  /* 0x002ac00001167983 */ /* 0x001f280000300a00 */
[----:B------:R-:W2:Y:S04]  /*71bc0*/  LDL.LU R18, [R1+0x2ab8] ;  /* 0x002ab80001127983 */ /* 0x000ea80000300800 */
[----:B----4-:R0:W-:Y:S04]  /*71bd0*/  STG.E.U8 desc[UR12][R22.64], R0 ;  /* 0x0000000016007986 */ /* 0x0101e8000c10110c */
[----:B0-----:R-:W4:Y:S01]  /*71be0*/  LDL.LU.64 R22, [R1+0x2ab0] ;  /* 0x002ab00001167983 */ /* 0x001f220000300a00 */
[----:B------:R-:W-:-:S02]  /*71bf0*/  PRMT R4, R26, 0x7771, RZ ;  /* 0x000077711a047816 */ /* 0x000fc400000000ff */
[----:B------:R-:W-:Y:S01]  /*71c00*/  PRMT R26, R26, 0x7770, RZ ;  /* 0x000077701a1a7816 */ /* 0x000fe200000000ff */
[----:B----4-:R0:W-:Y:S04]  /*71c10*/  STG.E.U8 desc[UR12][R22.64], R5 ;  /* 0x0000000516007986 */ /* 0x0101e8000c10110c */
[----:B0-----:R-:W4:Y:S04]  /*71c20*/  LDL.LU.64 R22, [R1+0x2aa8] ;  /* 0x002aa80001167983 */ /* 0x001f280000300a00 */
[----:B---3--:R-:W-:Y:S04]  /*71c30*/  STG.E.U8 desc[UR12][R6.64], R17 ;  /* 0x0000001106007986 */ /* 0x008fe8000c10110c */
[----:B--2---:R-:W-:Y:S04]  /*71c40*/  STG.E.U8 desc[UR12][R14.64], R18 ;  /* 0x000000120e007986 */ /* 0x004fe8000c10110c */
[----:B----4-:R-:W-:Y:S04]  /*71c50*/  STG.E.U8 desc[UR12][R24.64], R22 ;  /* 0x0000001618007986 */ /* 0x010fe8000c10110c */
[----:B------:R-:W-:Y:S04]  /*71c60*/  STG.E.U8 desc[UR12][R20.64], R26 ;  /* 0x0000001a14007986 */ /* 0x000fe8000c10110c */
[----:B-----5:R-:W-:Y:S04]  /*71c70*/  STG.E.U8 desc[UR12][R2.64], R19 ;  /* 0x0000001302007986 */ /* 0x020fe8000c10110c */
[----:B------:R-:W-:Y:S04]  /*71c80*/  STG.E.U8 desc[UR12][R8.64], R16 ;  /* 0x0000001008007986 */ /* 0x000fe8000c10110c */
[----:B------:R-:W-:Y:S04]  /*71c90*/  STL [R1+0x29a4], R23 ;  /* 0x0029a41701007387 */ /* 0x000fe80000100800 */
[----:B------:R0:W-:Y:S04]  /*71ca0*/  STG.E.U8 desc[UR12][R10.64], R28 ;  /* 0x0000001c0a007986 */ /* 0x0001e8000c10110c */
[----:B0-----:R-:W2:Y:S04]  /*71cb0*/  LDL.LU R11, [R1+0x2c8] ;  /* 0x0002c800010b7983 */ /* 0x001ea80000300800 */
[----:B------:R-:W3:Y:S04]  /*71cc0*/  LDL.LU.64 R20, [R1+0x1a8] ;  /* 0x0001a80001147983 */ /* 0x000ee80000300a00 */
[----:B---3--:R0:W-:Y:S04]  /*71cd0*/  STL.64 [R1+0x2aa0], R20 ;  /* 0x002aa01401007387 */ /* 0x0081e80000100a00 */
[----:B0-----:R-:W2:Y:S04]  /*71ce0*/  LDL.LU.64 R20, [R1+0x1b0] ;  /* 0x0001b00001147983 */ /* 0x001ea80000300a00 */
[----:B------:R-:W3:Y:S04]  /*71cf0*/  LDL.LU R0, [R1+0x2fc] ;  /* 0x0002fc0001007983 */ /* 0x000ee80000300800 */
[----:B---3--:R0:W-:Y:S04]  /*71d00*/  STL [R1+0x2a78], R0 ;  /* 0x002a780001007387 */ /* 0x0081e80000100800 */
[----:B0-----:R-:W3:Y:S04]  /*71d10*/  LDL.LU R0, [R1+0x344] ;  /* 0x0003440001007983 */ /* 0x001ee80000300800 */
[----:B------:R-:W4:Y:S04]  /*71d20*/  LDL.LU R5, [R1+0x320] ;  /* 0x0003200001057983 */ /* 0x000f280000300800 */
[----:B------:R-:W-:Y:S04]  /*71d30*/  STG.E.U8 desc[UR12][R12.64], R29 ;  /* 0x0000001d0c007986 */ /* 0x000fe8000c10110c */
[----:B----4-:R0:W-:Y:S04]  /*71d40*/  STL.64 [R1+0x2a90], R4 ;  /* 0x002a900401007387 */ /* 0x0101e80000100a00 */
[----:B0-----:R-:W4:Y:S04]  /*71d50*/  LDL.LU.64 R4, [R1+0x1a0] ;  /* 0x0001a00001047983 */ /* 0x001f280000300a00 */
[----:B------:R-:W5:Y:S04]  /*71d60*/  LDL.LU R12, [R1+0x268] ;  /* 0x00026800010c7983 */ /* 0x000f680000300800 */
[----:B------:R-:W2:Y:S04]  /*71d70*/  LDL.LU.64 R24, [R1+0x168] ;  /* 0x0001680001187983 */ /* 0x000ea80000300a00 */
[----:B--2---:R0:W-:Y:S04]  /*71d80*/  STL.64 [R1+0x2a40], R24 ;  /* 0x002a401801007387 */ /* 0x0041e80000100a00 */
[----:B0-----:R-:W2:Y:S04]  /*71d90*/  LDL.LU.64 R24, [R1+0x170] ;  /* 0x0001700001187983 */ /* 0x001ea80000300a00 */
        /* <DEDUP_REMOVED lines=10> */
[----:B------:R-:W2:Y:S04]  /*71e40*/  LDL.LU R6, [R1+0x348] ;  /* 0x0003480001067983 */ /* 0x000ea80000300800 */
[----:B------:R-:W2:Y:S04]  /*71e50*/  LDL.LU R19, [R1+0x300] ;  /* 0x0003000001137983 */ /* 0x000ea80000300800 */
[----:B------:R-:W2:Y:S04]  /*71e60*/  LDL.LU R10, [R1+0x324] ;  /* 0x00032400010a7983 */ /* 0x000ea80000300800 */
[----:B------:R-:W2:Y:S04]  /*71e70*/  LDL.LU R13, [R1+0x26c] ;  /* 0x00026c00010d7983 */ /* 0x000ea80000300800 */
[----:B------:R-:W2:Y:S04]  /*71e80*/  LDL.LU R16, [R1] ;  /* 0x0000000001107983 */ /* 0x000ea80000300800 */
[----:B------:R-:W2:Y:S01]  /*71e90*/  LDL.LU R26, [R1+0x308] ;  /* 0x00030800011a7983 */ /* 0x000ea20000300800 */
[----:B------:R-:W-:-:S05]  /*71ea0*/  PRMT R27, R27, 0x7770, RZ ;  /* 0x000077701b1b7816 */ /* 0x000fca00000000ff */
        /* <DEDUP_REMOVED lines=24> */
[----:B------:R-:W2:Y:S04]  /*72030*/  LDL.LU.64 R22, [R1+0xf8] ;  /* 0x0000f80001167983 */ /* 0x000ea80000300a00 */
[----:B------:R-:W-:Y:S04]  /*72040*/  STG.E.U8 desc[UR12][R20.64], R11 ;  /* 0x0000000b14007986 */ /* 0x000fe8000c10110c */
[----:B--2---:R0:W-:Y:S04]  /*72050*/  STL.64 [R1+0x29a8], R22 ;  /* 0x0029a81601007387 */ /* 0x0041e80000100a00 */
[----:B0-----:R-:W2:Y:S04]  /*72060*/  LDL.LU.64 R22, [R1+0x100] ;  /* 0x0001000001167983 */ /* 0x001ea80000300a00 */
[----:B------:R-:W2:Y:S04]  /*72070*/  LDL.LU R18, [R1+0xc] ;  /* 0x00000c0001127983 */ /* 0x000ea80000300800 */
[----:B------:R-:W2:Y:S04]  /*72080*/  LDL.LU R7, [R1+0x2b0] ;  /* 0x0002b00001077983 */ /* 0x000ea80000300800 */
[----:B------:R-:W2:Y:S04]  /*72090*/  LDL.LU.64 R14, [R1+0xd0] ;  /* 0x0000d000010e7983 */ /* 0x000ea80000300a00 */
[----:B------:R-:W2:Y:S04]  /*720a0*/  LDL.LU R17, [R1+0x334] ;  /* 0x0003340001117983 */ /* 0x000ea80000300800 */
[----:B------:R-:W2:Y:S04]  /*720b0*/  LDL.LU.64 R2, [R1+0xc8] ;  /* 0x0000c80001027983 */ /* 0x000ea80000300a00 */
[----:B------:R-:W2:Y:S04]  /*720c0*/  LDL.LU R28, [R1+0x2ec] ;  /* 0x0002ec00011c7983 */ /* 0x000ea80000300800 */
[----:B------:R-:W2:Y:S04]  /*720d0*/  LDL.LU.64 R8, [R1+0xc0] ;  /* 0x0000c00001087983 */ /* 0x000ea80000300a00 */
[----:B------:R-:W2:Y:S04]  /*720e0*/  LDL.LU R29, [R1+0x310] ;  /* 0x00031000011d7983 */ /* 0x000ea80000300800 */
[----:B------:R-:W2:Y:S04]  /*720f0*/  LDL.LU.64 R20, [R1+0x2aa0] ;  /* 0x002aa00001147983 */ /* 0x000ea80000300a00 */
[----:B------:R-:W2:Y:S04]  /*72100*/  LDL.LU R11, [R1+0x2a9c] ;  /* 0x002a9c00010b7983 */ /* 0x000ea80000300800 */
[----:B--2---:R0:W-:Y:S04]  /*72110*/  STG.E.U8 desc[UR12][R20.64], R11 ;  /* 0x0000000b14007986 */ /* 0x0041e8000c10110c */
[----:B0-----:R-:W4:Y:S04]  /*72120*/  LDL.LU R20, [R1+0x2a98] ;  /* 0x002a980001147983 */ /* 0x001f280000300800 */
[----:B------:R-:W2:Y:S04]  /*72130*/  LDL.LU R11, [R1+0x2dc] ;  /* 0x0002dc00010b7983 */ /* 0x000ea80000300800 */
[----:B----4-:R0:W-:Y:S04]  /*72140*/  STG.E.U8 desc[UR12][R4.64], R20 ;  /* 0x0000001404007986 */ /* 0x0101e8000c10110c */
[----:B0-----:R-:W4:Y:S04]  /*72150*/  LDL.LU.64 R4, [R1+0x2a90] ;  /* 0x002a900001047983 */ /* 0x001f280000300a00 */
[----:B------:R-:W2:Y:S04]  /*72160*/  LDL.LU.64 R20, [R1+0xd8] ;  /* 0x0000d80001147983 */ /* 0x000ea80000300a00 */
[----:B----4-:R0:W-:Y:S04]  /*72170*/  STG.E.U8 desc[UR12][R24.64], R4 ;  /* 0x0000000418007986 */ /* 0x0101e8000c10110c */
[----:B0-----:R-:W3:Y:S04]  /*72180*/  LDL.LU.64 R24, [R1+0x2a88] ;  /* 0x002a880001187983 */ /* 0x001ee80000300a00 */
[----:B------:R-:W4:Y:S04]  /*72190*/  LDL.LU R4, [R1+0x2cc] ;  /* 0x0002cc0001047983 */ /* 0x000f280000300800 */
[----:B---3--:R0:W-:Y:S04]  /*721a0*/  STG.E.U8 desc[UR12][R24.64], R0 ;  /* 0x0000000018007986 */ /* 0x0081e8000c10110c */
[----:B0-----:R-:W3:Y:S04]  /*721b0*/  LDL.LU.64 R24, [R1+0x2a80] ;  /* 0x002a800001187983 */ /* 0x001ee80000300a00 */
[----:B------:R-:W3:Y:S04]  /*721c0*/  LDL.LU R0, [R1+0x2a78] ;  /* 0x002a780001007983 */ /* 0x000ee80000300800 */
[----:B---3--:R0:W-:Y:S04]  /*721d0*/  STG.E.U8 desc[UR12][R24.64], R0 ;  /* 0x0000000018007986 */ /* 0x0081e8000c10110c */
[----:B0-----:R-:W3:Y:S04]  /*721e0*/  LDL.LU.64 R24, [R1+0x2a70] ;  /* 0x002a700001187983 */ /* 0x001ee80000300a00 */
[----:B------:R-:W2:Y:S04]  /*721f0*/  LDL.LU R0, [R1+0x2a68] ;  /* 0x002a680001007983 */ /* 0x000ea80000300800 */
[----:B---3--:R0:W-:Y:S04]  /*72200*/  STG.E.U8 desc[UR12][R24.64], R5 ;  /* 0x0000000518007986 */ /* 0x0081e8000c10110c */
[----:B0-----:R-:W5:Y:S04]  /*72210*/  LDL.LU.64 R24, [R1+0x2a60] ;  /* 0x002a600001187983 */ /* 0x001f680000300a00 */
[----:B------:R-:W3:Y:S04]  /*72220*/  LDL.LU R5, [R1+0x2a58] ;  /* 0x002a580001057983 */ /* 0x000ee80000300800 */
[----:B-----5:R0:W-:Y:S04]  /*72230*/  STG.E.U8 desc[UR12][R24.64], R12 ;  /* 0x0000000c18007986 */ /* 0x0201e8000c10110c */
[----:B0-----:R-:W4:Y:S04]  /*72240*/  LDL.LU.64 R24, [R1+0x2a50] ;  /* 0x002a500001187983 */ /* 0x001f280000300a00 */
[----:B------:R-:W5:Y:S04]  /*72250*/  LDL.LU R12, [R1+0x2a48] ;  /* 0x002a4800010c7983 */ /* 0x000f680000300800 */
[----:B----4-:R0:W-:Y:S04]  /*72260*/  STG.E.U8 desc[UR12][R24.64], R4 ;  /* 0x0000000418007986 */ /* 0x0101e8000c10110c */
[----:B0-----:R-:W5:Y:S04]  /*72270*/  LDL.LU.64 R24, [R1+0x2a40] ;  /* 0x002a400001187983 */ /* 0x001f680000300a00 */
[----:B-----5:R0:W-:Y:S04]  /*72280*/  STG.E.U8 desc[UR12][R24.64], R12 ;  /* 0x0000000c18007986 */ /* 0x0201e8000c10110c */
[----:B0-----:R-:W4:Y:S04]  /*72290*/  LDL.LU R24, [R1+0x2a38] ;  /* 0x002a380001187983 */ /* 0x001f280000300800 */
[----:B------:R-:W5:Y:S04]  /*722a0*/  LDL.LU R12, [R1+0x2d0] ;  /* 0x0002d000010c7983 */ /* 0x000f680000300800 */
[----:B----4-:R0:W-:Y:S04]  /*722b0*/  STG.E.U8 desc[UR12][R26.64], R24 ;  /* 0x000000181a007986 */ /* 0x0101e8000c10110c */
[----:B0-----:R-:W3:Y:S04]  /*722c0*/  LDL.LU.64 R26, [R1+0x2a30] ;  /* 0x002a3000011a7983 */ /* 0x001ee80000300a00 */
[----:B------:R-:W4:Y:S04]  /*722d0*/  LDL.LU.64 R24, [R1+0xe0] ;  /* 0x0000e00001187983 */ /* 0x000f280000300a00 */
[----:B---3--:R0:W-:Y:S04]  /*722e0*/  STG.E.U8 desc[UR12][R26.64], R5 ;  /* 0x000000051a007986 */ /* 0x0081e8000c10110c */
[----:B0-----:R-:W3:Y:S04]  /*722f0*/  LDL.LU.64 R26, [R1+0x2a28] ;  /* 0x002a2800011a7983 */ /* 0x001ee80000300a00 */
[----:B------:R-:W2:Y:S04]  /*72300*/  LDL.LU.64 R4, [R1+0xe8] ;  /* 0x0000e80001047983 */ /* 0x000ea80000300a00 */
[----:B---3--:R0:W-:Y:S04]  /*72310*/  STG.E.U8 desc[UR12][R26.64], R6 ;  /* 0x000000061a007986 */ /* 0x0081e8000c10110c */
[----:B0-----:R-:W3:Y:S04]  /*72320*/  LDL.LU.64 R26, [R1+0x2a20] ;  /* 0x002a2000011a7983 */ /* 0x001ee80000300a00 */
[----:B------:R-:W2:Y:S04]  /*72330*/  LDL.LU R6, [R1+0x2a18] ;  /* 0x002a180001067983 */ /* 0x000ea80000300800 */
[----:B---3--:R0:W-:Y:S04]  /*72340*/  STG.E.U8 desc[UR12][R26.64], R19 ;  /* 0x000000131a007986 */ /* 0x0081e8000c10110c */
[----:B0-----:R-:W3:Y:S04]  /*72350*/  LDL.LU.64 R26, [R1+0x2a10] ;  /* 0x002a1000011a7983 */ /* 0x001ee80000300a00 */
[----:B------:R-:W2:Y:S04]  /*72360*/  LDL.LU R19, [R1+0x2a08] ;  /* 0x002a080001137983 */ /* 0x000ea80000300800 */
[----:B---3--:R0:W-:Y:S04]  /*72370*/  STG.E.U8 desc[UR12][R26.64], R10 ;  /* 0x0000000a1a007986 */ /* 0x0081e8000c10110c */
[----:B0-----:R-:W3:Y:S04]  /*72380*/  LDL.LU.64 R26, [R1+0x2a00] ;  /* 0x002a0000011a7983 */ /* 0x001ee80000300a00 */
[----:B------:R-:W2:Y:S04]  /*72390*/  LDL.LU R10, [R1+0x29f8] ;  /* 0x0029f800010a7983 */ /* 0x000ea80000300800 */
[----:B---3--:R0:W-:Y:S04]  /*723a0*/  STG.E.U8 desc[UR12][R26.64], R13 ;  /* 0x0000000d1a007986 */ /* 0x0081e8000c10110c */
[----:B0-----:R-:W5:Y:S04]  /*723b0*/  LDL.LU.64 R26, [R1+0x29f0] ;  /* 0x0029f000011a7983 */ /* 0x001f680000300a00 */
[----:B------:R-:W3:Y:S04]  /*723c0*/  LDL.LU R13, [R1+0x29e8] ;  /* 0x0029e800010d7983 */ /* 0x000ee80000300800 */
[----:B-----5:R0:W-:Y:S04]  /*723d0*/  STG.E.U8 desc[UR12][R26.64], R12 ;  /* 0x0000000c1a007986 */ /* 0x0201e8000c10110c */
[----:B0-----:R-:W3:Y:S04]  /*723e0*/  LDL.LU.64 R26, [R1+0x29e0] ;  /* 0x0029e000011a7983 */ /* 0x001ee80000300a00 */
[----:B---3--:R0:W-:Y:S04]  /*723f0*/  STG.E.U8 desc[UR12][R26.64], R13 ;  /* 0x0000000d1a007986 */ /* 0x0081e8000c10110c */
[----:B0-----:R-:W3:Y:S04]  /*72400*/  LDL.LU.64 R26, [R1+0x29d8] ;  /* 0x0029d800011a7983 */ /* 0x001ee80000300a00 */
[----:B------:R-:W5:Y:S04]  /*72410*/  LDL.LU.64 R12, [R1+0xf0] ;  /* 0x0000f000010c7983 */ /* 0x000f680000300a00 */
[----:B---3--:R0:W-:Y:S04]  /*72420*/  STG.E.U8 desc[UR12][R26.64], R16 ;  /* 0x000000101a007986 */ /* 0x0081e8000c10110c */
[----:B0-----:R-:W2:Y:S04]  /*72430*/  LDL.LU.64 R26, [R1+0x29d0] ;  /* 0x0029d000011a7983 */ /* 0x001ea80000300a00 */
[----:B------:R-:W3:Y:S04]  /*72440*/  LDL.LU R16, [R1+0x29c8] ;  /* 0x0029c80001107983 */ /* 0x000ee80000300800 */
[----:B--2---:R0:W-:Y:S04]  /*72450*/  STG.E.U8 desc[UR12][R26.64], R6 ;  /* 0x000000061a007986 */ /* 0x0041e8000c10110c */
[----:B0-----:R-:W2:Y:S04]  /*72460*/  LDL.LU.64 R26, [R1+0x29c0] ;  /* 0x0029c000011a7983 */ /* 0x001ea80000300a00 */
[----:B------:R-:W2:Y:S04]  /*72470*/  LDL.LU R6, [R1+0x32c] ;  /* 0x00032c0001067983 */ /* 0x000ea80000300800 */
[----:B--2---:R0:W-:Y:S04]  /*72480*/  STG.E.U8 desc[UR12][R26.64], R6 ;  /* 0x000000061a007986 */ /* 0x0041e8000c10110c */
[----:B0-----:R-:W2:Y:S04]  /*72490*/  LDL.LU.64 R26, [R1+0x29b8] ;  /* 0x0029b800011a7983 */ /* 0x001ea80000300a00 */
[----:B--2---:R0:W-:Y:S04]  /*724a0*/  STG.E.U8 desc[UR12][R26.64], R11 ;  /* 0x0000000b1a007986 */ /* 0x0041e8000c10110c */
[----:B0-----:R-:W2:Y:S04]  /*724b0*/  LDL.LU.64 R26, [R1+0x29b0] ;  /* 0x0029b000011a7983 */ /* 0x001ea80000300a00 */
[----:B--2---:R0:W-:Y:S04]  /*724c0*/  STG.E.U8 desc[UR12][R22.64], R26 ;  /* 0x0000001a16007986 */ /* 0x0041e8000c10110c */
[----:B0-----:R-:W2:Y:S04]  /*724d0*/  LDL.LU.64 R22, [R1+0x29a8] ;  /* 0x0029a80001167983 */ /* 0x001ea80000300a00 */
[----:B--2---:R0:W-:Y:S04]  /*724e0*/  STG.E.U8 desc[UR12][R22.64], R18 ;  /* 0x0000001216007986 */ /* 0x0041e8000c10110c */
[----:B0-----:R-:W4:Y:S04]  /*724f0*/  LDL.LU R23, [R1+0x29a4] ;  /* 0x0029a40001177983 */ /* 0x001f280000300800 */
[----:B-----5:R-:W-:Y:S04]  /*72500*/  STG.E.U8 desc[UR12][R12.64], R7 ;  /* 0x000000070c007986 */ /* 0x020fe8000c10110c */
[----:B------:R-:W-:Y:S04]  /*72510*/  STG.E.U8 desc[UR12][R4.64], R19 ;  /* 0x0000001304007986 */ /* 0x000fe8000c10110c */
[----:B----4-:R-:W-:Y:S04]  /*72520*/  STG.E.U8 desc[UR12][R24.64], R23 ;  /* 0x0000001718007986 */ /* 0x010fe8000c10110c */
[----:B------:R-:W-:Y:S04]  /*72530*/  STG.E.U8 desc[UR12][R20.64], R27 ;  /* 0x0000001b14007986 */ /* 0x000fe8000c10110c */
[----:B------:R0:W-:Y:S04]  /*72540*/  STG.E.U8 desc[UR12][R14.64], R17 ;  /* 0x000000110e007986 */ /* 0x0001e8000c10110c */
[----:B------:R-:W-:Y:S04]  /*72550*/  STG.E.U8 desc[UR12][R2.64], R28 ;  /* 0x0000001c02007986 */ /* 0x000fe8000c10110c */
[----:B------:R1:W-:Y:S04]  /*72560*/  STG.E.U8 desc[UR12][R8.64], R29 ;  /* 0x0000001d08007986 */ /* 0x0003e8000c10110c */
[----:B0-----:R-:W2:Y:S04]  /*72570*/  LDL.LU.64 R14, [R1+0xb8] ;  /* 0x0000b800010e7983 */ /* 0x001ea80000300a00 */
[----:B------:R-:W2:Y:S04]  /*72580*/  LDL.LU R17, [R1+0x14] ;  /* 0x0000140001117983 */ /* 0x000ea80000300800 */
[----:B-1----:R-:W4:Y:S04]  /*72590*/  LDL.LU.64 R8, [R1+0xb0] ;  /* 0x0000b00001087983 */ /* 0x002f280000300a00 */
[----:B------:R-:W4:Y:S04]  /*725a0*/  LDL.LU R21, [R1+0x2c0] ;  /* 0x0002c00001157983 */ /* 0x000f280000300800 */
[----:B------:R-:W5:Y:S04]  /*725b0*/  LDL.LU R27, [R1+0x18] ;  /* 0x00001800011b7983 */ /* 0x000f680000300800 */
[----:B------:R-:W2:Y:S04]  /*725c0*/  LDL.LU R23, [R1+0x2c4] ;  /* 0x0002c40001177983 */ /* 0x000ea80000300800 */
        /* <DEDUP_REMOVED lines=29> */
[----:B------:R-:W2:Y:S04]  /*727a0*/  LDL.LU R20, [R1+0x2ac] ;  /* 0x0002ac0001147983 */ /* 0x000ea80000300800 */
[----:B------:R-:W2:Y:S04]  /*727b0*/  LDL.LU.64 R4, [R1+0x28] ;  /* 0x0000280001047983 */ /* 0x000ea80000300a00 */
[----:B------:R-:W-:Y:S04]  /*727c0*/  STG.E.U8 desc[UR12][R14.64], R17 ;  /* 0x000000110e007986 */ /* 0x000fe8000c10110c */
[----:B----4-:R-:W-:Y:S04]  /*727d0*/  STG.E.U8 desc[UR12][R8.64], R21 ;  /* 0x0000001508007986 */ /* 0x010fe8000c10110c */
[----:B--2---:R0:W-:Y:S04]  /*727e0*/  STL.64 [R1+0x2920], R4 ;  /* 0x0029200401007387 */ /* 0x0041e80000100a00 */
[----:B0-----:R-:W2:Y:S04]  /*727f0*/  LDL.LU.64 R4, [R1+0x30] ;  /* 0x0000300001047983 */ /* 0x001ea80000300a00 */
[----:B------:R-:W4:Y:S04]  /*72800*/  LDL.LU R11, [R1+0x35c] ;  /* 0x00035c00010b7983 */ /* 0x000f280000300800 */
[----:B------:R-:W2:Y:S04]  /*72810*/  LDL.LU.64 R12, [R1+0x20] ;  /* 0x00002000010c7983 */ /* 0x000ea80000300a00 */
        /* <DEDUP_REMOVED lines=8> */
[----:B------:R-:W2:Y:S04]  /*728a0*/  LDL.LU.64 R8, [R1+0x2998] ;  /* 0x0029980001087983 */ /* 0x000ea80000300a00 */
[----:B------:R-:W3:Y:S04]  /*728b0*/  LDL.LU R21, [R1+0x2910] ;  /* 0x0029100001157983 */ /* 0x000ee80000300800 */
[----:B--2---:R0:W-:Y:S04]  /*728c0*/  STG.E.U8 desc[UR12][R2.64], R8 ;  /* 0x0000000802007986 */ /* 0x0041e8000c10110c */
[----:B0-----:R-:W2:Y:S04]  /*728d0*/  LDL.LU.64 R2, [R1+0x2990] ;  /* 0x0029900001027983 */ /* 0x001ea80000300a00 */
[----:B------:R-:W3:Y:S04]  /*728e0*/  LDL.LU R8, [R1+0x314] ;  /* 0x0003140001087983 */ /* 0x000ee80000300800 */
[----:B--2---:R0:W-:Y:S04]  /*728f0*/  STG.E.U8 desc[UR12][R2.64], R15 ;  /* 0x0000000f02007986 */ /* 0x0041e8000c10110c */
[----:B0-----:R-:W2:Y:S04]  /*72900*/  LDL.LU.64 R2, [R1+0x2988] ;  /* 0x0029880001027983 */ /* 0x001ea80000300a00 */
[----:B------:R-:W3:Y:S04]  /*72910*/  LDL.LU R15, [R1+0x2f0] ;  /* 0x0002f000010f7983 */ /* 0x000ee80000300800 */
[----:B--2---:R0:W-:Y:S04]  /*72920*/  STG.E.U8 desc[UR12][R2.64], R0 ;  /* 0x0000000002007986 */ /* 0x0041e8000c10110c */
[----:B0-----:R-:W2:Y:S04]  /*72930*/  LDL.LU.64 R2, [R1+0x2980] ;  /* 0x0029800001027983 */ /* 0x001ea80000300a00 */
[----:B------:R-:W2:Y:S04]  /*72940*/  LDL.LU R0, [R1+0x338] ;  /* 0x0003380001007983 */ /* 0x000ea80000300800 */
[----:B--2---:R0:W-:Y:S04]  /*72950*/  STG.E.U8 desc[UR12][R2.64], R0 ;  /* 0x0000000002007986 */ /* 0x0041e8000c10110c */
[----:B0-----:R-:W3:Y:S04]  /*72960*/  LDL.LU.64 R2, [R1+0x2978] ;  /* 0x0029780001027983 */ /* 0x001ee80000300a00 */
[----:B---3--:R0:W-:Y:S04]  /*72970*/  STG.E.U8 desc[UR12][R2.64], R15 ;  /* 0x0000000f02007986 */ /* 0x0081e8000c10110c */
[----:B0-----:R-:W2:Y:S04]  /*72980*/  LDL.LU.64 R2, [R1+0x2970] ;  /* 0x0029700001027983 */ /* 0x001ea80000300a00 */
[----:B--2---:R0:W-:Y:S04]  /*72990*/  STG.E.U8 desc[UR12][R2.64], R8 ;  /* 0x0000000802007986 */ /* 0x0041e8000c10110c */
[----:B0-----:R-:W5:Y:S04]  /*729a0*/  LDL.LU.64 R2, [R1+0x2968] ;  /* 0x0029680001027983 */ /* 0x001f680000300a00 */
[----:B-----5:R0:W-:Y:S04]  /*729b0*/  STG.E.U8 desc[UR12][R2.64], R27 ;  /* 0x0000001b02007986 */ /* 0x0201e8000c10110c */
[----:B0-----:R-:W2:Y:S04]  /*729c0*/  LDL.LU.64 R2, [R1+0x2960] ;  /* 0x0029600001027983 */ /* 0x001ea80000300a00 */
[----:B--2---:R0:W-:Y:S04]  /*729d0*/  STG.E.U8 desc[UR12][R2.64], R23 ;  /* 0x0000001702007986 */ /* 0x0041e8000c10110c */
[----:B0-----:R-:W2:Y:S04]  /*729e0*/  LDL.LU.64 R2, [R1+0x2958] ;  /* 0x0029580001027983 */ /* 0x001ea80000300a00 */
[----:B--2---:R0:W-:Y:S04]  /*729f0*/  STG.E.U8 desc[UR12][R2.64], R9 ;  /* 0x0000000902007986 */ /* 0x0041e8000c10110c */
[----:B0-----:R-:W2:Y:S04]  /*72a00*/  LDL.LU.64 R2, [R1+0x2950] ;  /* 0x0029500001027983 */ /* 0x001ea80000300a00 */
[----:B------:R-:W3:Y:S04]  /*72a10*/  LDL.LU.64 R8, [R1+0x40] ;  /* 0x0000400001087983 */ /* 0x000ee80000300a00 */
[----:B--2---:R0:W-:Y:S04]  /*72a20*/  STG.E.U8 desc[UR12][R2.64], R16 ;  /* 0x0000001002007986 */ /* 0x0041e8000c10110c */
[----:B0-----:R-:W2:Y:S04]  /*72a30*/  LDL.LU.64 R2, [R1+0x2948] ;  /* 0x0029480001027983 */ /* 0x001ea80000300a00 */
[----:B--2---:R0:W-:Y:S04]  /*72a40*/  STG.E.U8 desc[UR12][R28.64], R2 ;  /* 0x000000021c007986 */ /* 0x0041e8000c10110c */
[----:B0-----:R-:W2:Y:S04]  /*72a50*/  LDL.LU.64 R28, [R1+0x2940] ;  /* 0x00294000011c7983 */ /* 0x001ea80000300a00 */
[----:B--2---:R0:W-:Y:S04]  /*72a60*/  STG.E.U8 desc[UR12][R28.64], R19 ;  /* 0x000000131c007986 */ /* 0x0041e8000c10110c */
[----:B0-----:R-:W2:Y:S04]  /*72a70*/  LDL.LU.64 R28, [R1+0x2938] ;  /* 0x00293800011c7983 */ /* 0x001ea80000300a00 */
[----:B--2---:R0:W-:Y:S04]  /*72a80*/  STG.E.U8 desc[UR12][R28.64], R6 ;  /* 0x000000061c007986 */ /* 0x0041e8000c10110c */
[----:B0-----:R-:W2:Y:S04]  /*72a90*/  LDL.LU.64 R28, [R1+0x2930] ;  /* 0x00293000011c7983 */ /* 0x001ea80000300a00 */
[----:B---3--:R0:W-:Y:S01]  /*72aa0*/  STG.E.U8 desc[UR12][R8.64], R24 ;  /* 0x0000001808007986 */ /* 0x0081e2000c10110c */
[----:B------:R-:W-:-:S02]  /*72ab0*/  FSEL R7, R7, -INF , P2 ;  /* 0xff80000007077808 */ /* 0x000fc40001000000 */
[----:B------:R-:W-:Y:S01]  /*72ac0*/  FSEL R6, R22, -INF , P5 ;  /* 0xff80000016067808 */ /* 0x000fe20002800000 */
[----:B0-----:R-:W0:Y:S01]  /*72ad0*/  LDC.64 R8, c[0x0][0x3a0] ;  /* 0x0000e800ff087b82 */ /* 0x001e220000000a00 */
[----:B--2---:R1:W-:Y:S04]  /*72ae0*/  STG.E.U8 desc[UR12][R28.64], R20 ;  /* 0x000000141c007986 */ /* 0x0043e8000c10110c */
[----:B-1----:R-:W2:Y:S04]  /*72af0*/  LDL.LU.64 R28, [R1+0x2928] ;  /* 0x00292800011c7983 */ /* 0x002ea80000300a00 */
[----:B--2---:R1:W-:Y:S04]  /*72b00*/  STG.E.U8 desc[UR12][R4.64], R28 ;  /* 0x0000001c04007986 */ /* 0x0043e8000c10110c */
[----:B-1----:R-:W2:Y:S04]  /*72b10*/  LDL.LU.64 R4, [R1+0x2920] ;  /* 0x0029200001047983 */ /* 0x002ea80000300a00 */
[----:B------:R-:W3:Y:S01]  /*72b20*/  LDL.LU R28, [R1+0x2918] ;  /* 0x00291800011c7983 */ /* 0x000ee20000300800 */
[----:B------:R-:W-:-:S02]  /*72b30*/  FFMA R7, R7, 0.69314718246459960938, R17 ;  /* 0x3f31721807077823 */ /* 0x000fc40000000011 */
[----:B------:R-:W1:Y:S01]  /*72b40*/  S2R R17, SR_TID.X ;  /* 0x0000000000117919 */ /* 0x000e620000002100 */
[----:B--2---:R-:W-:Y:S04]  /*72b50*/  STG.E.U8 desc[UR12][R4.64], R10 ;  /* 0x0000000a04007986 */ /* 0x004fe8000c10110c */
[----:B------:R2:W-:Y:S04]  /*72b60*/  STG.E.U8 desc[UR12][R12.64], R29 ;  /* 0x0000001d0c007986 */ /* 0x0005e8000c10110c */
[----:B--2---:R-:W3:Y:S01]  /*72b70*/  LDL.LU R29, [R1+0x2914] ;  /* 0x00291400011d7983 */ /* 0x004ee20000300800 */
[----:B----4-:R-:W-:-:S02]  /*72b80*/  FSEL R4, R11, -INF , P1 ;  /* 0xff8000000b047808 */ /* 0x010fc40000800000 */
[----:B------:R-:W-:Y:S01]  /*72b90*/  FSEL R5, R26, -INF , P3 ;  /* 0xff8000001a057808 */ /* 0x000fe20001800000 */
[----:B-1----:R-:W-:Y:S02]  /*72ba0*/  IMAD.SHL.U32 R17, R17, 0x4, RZ ;  /* 0x0000000411117824 */ /* 0x002fe400078e00ff */
[----:B------:R-:W-:Y:S01]  /*72bb0*/  FFMA R6, R6, 0.69314718246459960938, R25 ;  /* 0x3f31721806067823 */ /* 0x000fe20000000019 */
[----:B------:R-:W-:Y:S01]  /*72bc0*/  FFMA R4, R4, 0.69314718246459960938, R18 ;  /* 0x3f31721804047823 */ /* 0x000fe20000000012 */
[----:B------:R-:W-:Y:S01]  /*72bd0*/  FFMA R5, R5, 0.69314718246459960938, R14 ;  /* 0x3f31721805057823 */ /* 0x000fe2000000000e */
[----:B------:R-:W-:Y:S01]  /*72be0*/  LOP3.LUT R17, R17, 0x70, RZ, 0xc0, !PT ;  /* 0x0000007011117812 */ /* 0x000fe200078ec0ff */
[----:B------:R-:W-:Y:S01]  /*72bf0*/  UIMAD UR4, UR9, UR4, URZ ;  /* 0x00000004090472a4 */ /* 0x000fe2000f8e02ff */
[----:B------:R-:W-:-:S03]  /*72c00*/  IMAD.SHL.U32 R11, R21, 0x4, RZ ;  /* 0x00000004150b7824 */ /* 0x000fc600078e00ff */
[----:B------:R-:W-:Y:S02]  /*72c10*/  USHF.L.U32 UR6, UR4, 0x2, URZ ;  /* 0x0000000204067899 */ /* 0x000fe400080006ff */
[----:B------:R-:W-:Y:S01]  /*72c20*/  UIMAD.WIDE UR4, UR4, 0x4, URZ ;  /* 0x00000004040478a5 */ /* 0x000fe2000f8e02ff */
[----:B------:R-:W-:-:S03]  /*72c30*/  IMAD.HI R0, R21, 0x4, RZ ;  /* 0x0000000415007827 */ /* 0x000fc600078e02ff */
[----:B0-----:R-:W-:-:S04]  /*72c40*/  IADD3 R8, P1, P2, R11, UR6, R8 ;  /* 0x000000060b087c10 */ /* 0x001fc8000fa3e008 */
[----:B------:R-:W-:Y:S01]  /*72c50*/  IADD3.X R9, PT, PT, R0, UR5, R9, P1, P2 ;  /* 0x0000000500097c10 */ /* 0x000fe20008fe4409 */
[----:B---3--:R0:W-:Y:S01]  /*72c60*/  STG.E.U8 desc[UR12][R28.64], R3 ;  /* 0x000000031c007986 */ /* 0x0081e2000c10110c */
[----:B------:R-:W-:Y:S06]  /*72c70*/  BAR.SYNC.DEFER_BLOCKING 0x0 ;  /* 0x0000000000007b1d */ /* 0x000fec0000010000 */
[----:B------:R0:W-:Y:S02]  /*72c80*/  STS.128 [R17+UR7], R4 ;  /* 0x0000000411007988 */ /* 0x0001e40008000c07 */
[----:B------:R-:W-:Y:S06]  /*72c90*/  BAR.SYNC.DEFER_BLOCKING 0x0 ;  /* 0x0000000000007b1d */ /* 0x000fec0000010000 */
[----:B------:R-:W-:Y:S05]  /*72ca0*/  @P0 EXIT ;  /* 0x000000000000094d */ /* 0x000fea0003800000 */
[----:B0-----:R-:W2:Y:S04]  /*72cb0*/  LDL.LU R17, [R1+0x360] ;  /* 0x0003600001117983 */ /* 0x001ea80000300800 */
[----:B--2---:R-:W0:Y:S04]  /*72cc0*/  LDS R3, [R17] ;  /* 0x0000000011037984 */ /* 0x004e280000000800 */
[----:B0-----:R-:W-:Y:S01]  /*72cd0*/  STG.E desc[UR12][R8.64], R3 ;  /* 0x0000000308007986 */ /* 0x001fe2000c10190c */
[----:B------:R-:W-:Y:S05]  /*72ce0*/  EXIT ;  /* 0x000000000000794d */ /* 0x000fea0003800000 */
.L_x_2:
[----:B------:R-:W-:-:S00]  /*72cf0*/  BRA `(.L_x_2) ;  /* 0xfffffffc00fc7947 */ /* 0x000fc0000383ffff */
[----:B------:R-:W-:-:S00]  /*72d00*/  NOP ;  /* 0x0000000000007918 */ /* 0x000fc00000000000 */
[----:B------:R-:W-:-:S00]  /*72d10*/  NOP ;  /* 0x0000000000007918 */ /* 0x000fc00000000000 */
[----:B------:R-:W-:-:S00]  /*72d20*/  NOP ;  /* 0x0000000000007918 */ /* 0x000fc00000000000 */
[----:B------:R-:W-:-:S00]  /*72d30*/  NOP ;  /* 0x0000000000007918 */ /* 0x000fc00000000000 */
[----:B------:R-:W-:-:S00]  /*72d40*/  NOP ;  /* 0x0000000000007918 */ /* 0x000fc00000000000 */
[----:B------:R-:W-:-:S00]  /*72d50*/  NOP ;  /* 0x0000000000007918 */ /* 0x000fc00000000000 */
[----:B------:R-:W-:-:S00]  /*72d60*/  NOP ;  /* 0x0000000000007918 */ /* 0x000fc00000000000 */
[----:B------:R-:W-:-:S00]  /*72d70*/  NOP ;  /* 0x0000000000007918 */ /* 0x000fc00000000000 */
.L_x_3:


//--------------------- .nv.global.init           --------------------------
	.section	.nv.global.init,"aw",@progbits
.nv.global.init:
	.type		_$_str,@object
	.size		_$_str,(.L_0 - _$_str)
_$_str:
        /*0000*/ 	.byte	0x5f, 0x5f, 0x43, 0x55, 0x44, 0x41, 0x5f, 0x46, 0x54, 0x5a, 0x00
.L_0:


//--------------------- .nv.shared.attn_fwd       --------------------------
	.section	.nv.shared.attn_fwd,"aw",@nobits
	.sectionflags	@""
	.align	16
	.zero		1024


//--------------------- .nv.shared.reserved.0     --------------------------
	.section	.nv.shared.reserved.0,"aw",@nobits
	.weak		__nv_reservedSMEM_offset_0_alias
	.size		__nv_reservedSMEM_offset_0_alias, 0, 64
	.other		__nv_reservedSMEM_offset_0_alias,@"STO_CUDA_RESERVED_SHARED STV_DEFAULT"
__nv_reservedSMEM_offset_0_alias:
	.zero		0
	.zero		64


//--------------------- .nv.constant0.attn_fwd    --------------------------
	.section	.nv.constant0.attn_fwd,"a",@progbits
	.sectionflags	@""
	.align	4
.nv.constant0.attn_fwd:
	.zero		1032


//--------------------- SYMBOLS --------------------------

	.type		.nv.reservedSmem.offset0,@object
	.size		.nv.reservedSmem.offset0,0x4
	.type		.nv.reservedSmem.cap,@object
	.size		.nv.reservedSmem.cap,0x4
